	.target	sm_80

	.elftype	@"ET_EXEC"


//--------------------- .note.nv.tkinfo           --------------------------
	.section	.note.nv.tkinfo,"",@"SHT_NOTE"
	.sectionflags	@"SHF_NOTE_NV_TKINFO"
	.tkinfo
        /*0018*/ 	.word	0x00000002
        /*0030*/ 	.string	""
        /*0030*/ 	.string	"ptxas"
        /*0030*/ 	.string	"Cuda compilation tools, release 13.0, V13.0.88"
        /*0030*/ 	.string	"Build cuda_13.0.r13.0/compiler.36424714_0"
        /*0030*/ 	.string	"-v  -suppress-debug-info  -lineinfo  -arch sm_80 "



//--------------------- .note.nv.cuinfo           --------------------------
	.section	.note.nv.cuinfo,"",@"SHT_NOTE"
	.sectionflags	@"SHF_NOTE_NV_CUINFO"
        /*0018*/ 	.short	0x0002
        /*001a*/ 	.short	0x0050
        /*001c*/ 	.short	0x0082
	.zero		2


//--------------------- .nv.info                  --------------------------
	.section	.nv.info,"",@"SHT_CUDA_INFO"
	.align	4


	//----- nvinfo : EIATTR_REGCOUNT
	.align		4
        /*0000*/ 	.byte	0x04, 0x2f
        /*0002*/ 	.short	(.L_1 - .L_0)
	.align		4
.L_0:
        /*0004*/ 	.word	index@(matmul_kernel)
        /*0008*/ 	.word	0x000000ff


	//----- nvinfo : EIATTR_FRAME_SIZE
	.align		4
.L_1:
        /*000c*/ 	.byte	0x04, 0x11
        /*000e*/ 	.short	(.L_3 - .L_2)
	.align		4
.L_2:
        /*0010*/ 	.word	index@(matmul_kernel)
        /*0014*/ 	.word	0x00003980


	//----- nvinfo : EIATTR_MIN_STACK_SIZE
	.align		4
.L_3:
        /*0018*/ 	.byte	0x04, 0x12
        /*001a*/ 	.short	(.L_5 - .L_4)
	.align		4
.L_4:
        /*001c*/ 	.word	index@(matmul_kernel)
        /*0020*/ 	.word	0x00003980
.L_5:


//--------------------- .nv.info.matmul_kernel    --------------------------
	.section	.nv.info.matmul_kernel,"",@"SHT_CUDA_INFO"
	.sectionflags	@""
	.align	4


	//----- nvinfo : EIATTR_CUDA_API_VERSION
	.align		4
        /*0000*/ 	.byte	0x04, 0x37
        /*0002*/ 	.short	(.L_7 - .L_6)
.L_6:
        /*0004*/ 	.word	0x00000082


	//----- nvinfo : EIATTR_SW2861232_WAR
	.align		4
.L_7:
        /*0008*/ 	.byte	0x01, 0x35
	.zero		2


	//----- nvinfo : EIATTR_PARAM_CBANK
	.align		4
        /*000c*/ 	.byte	0x04, 0x0a
        /*000e*/ 	.short	(.L_9 - .L_8)
	.align		4
.L_8:
        /*0010*/ 	.word	index@(.nv.constant0.matmul_kernel)
        /*0014*/ 	.short	0x0160
        /*0016*/ 	.short	0x0050


	//----- nvinfo : EIATTR_CBANK_PARAM_SIZE
	.align		4
.L_9:
        /*0018*/ 	.byte	0x03, 0x19
        /*001a*/ 	.short	0x0050


	//----- nvinfo : EIATTR_KPARAM_INFO
	.align		4
        /*001c*/ 	.byte	0x04, 0x17
        /*001e*/ 	.short	(.L_11 - .L_10)
.L_10:
        /*0020*/ 	.word	0x00000000
        /*0024*/ 	.short	0x000d
        /*0026*/ 	.short	0x0048
        /*0028*/ 	.byte	0x00, 0xf4, 0x21, 0x00


	//----- nvinfo : EIATTR_KPARAM_INFO
	.align		4
.L_11:
        /*002c*/ 	.byte	0x04, 0x17
        /*002e*/ 	.short	(.L_13 - .L_12)
.L_12:
        /*0030*/ 	.word	0x00000000
        /*0034*/ 	.short	0x000c
        /*0036*/ 	.short	0x0040
        /*0038*/ 	.byte	0x00, 0xf4, 0x21, 0x00


	//----- nvinfo : EIATTR_KPARAM_INFO
	.align		4
.L_13:
        /*003c*/ 	.byte	0x04, 0x17
        /*003e*/ 	.short	(.L_15 - .L_14)
.L_14:
        /*0040*/ 	.word	0x00000000
        /*0044*/ 	.short	0x000b
        /*0046*/ 	.short	0x0038
        /*0048*/ 	.byte	0x00, 0xf0, 0x11, 0x00


	//----- nvinfo : EIATTR_KPARAM_INFO
	.align		4
.L_15:
        /*004c*/ 	.byte	0x04, 0x17
        /*004e*/ 	.short	(.L_17 - .L_16)
.L_16:
        /*0050*/ 	.word	0x00000000
        /*0054*/ 	.short	0x000a
        /*0056*/ 	.short	0x0034
        /*0058*/ 	.byte	0x00, 0xf0, 0x11, 0x00


	//----- nvinfo : EIATTR_KPARAM_INFO
	.align		4
.L_17:
        /*005c*/ 	.byte	0x04, 0x17
        /*005e*/ 	.short	(.L_19 - .L_18)
.L_18:
        /*0060*/ 	.word	0x00000000
        /*0064*/ 	.short	0x0009
        /*0066*/ 	.short	0x0030
        /*0068*/ 	.byte	0x00, 0xf0, 0x11, 0x00


	//----- nvinfo : EIATTR_KPARAM_INFO
	.align		4
.L_19:
        /*006c*/ 	.byte	0x04, 0x17
        /*006e*/ 	.short	(.L_21 - .L_20)
.L_20:
        /*0070*/ 	.word	0x00000000
        /*0074*/ 	.short	0x0008
        /*0076*/ 	.short	0x002c
        /*0078*/ 	.byte	0x00, 0xf0, 0x11, 0x00


	//----- nvinfo : EIATTR_KPARAM_INFO
	.align		4
.L_21:
        /*007c*/ 	.byte	0x04, 0x17
        /*007e*/ 	.short	(.L_23 - .L_22)
.L_22:
        /*0080*/ 	.word	0x00000000
        /*0084*/ 	.short	0x0007
        /*0086*/ 	.short	0x0028
        /*0088*/ 	.byte	0x00, 0xf0, 0x11, 0x00


	//----- nvinfo : EIATTR_KPARAM_INFO
	.align		4
.L_23:
        /*008c*/ 	.byte	0x04, 0x17
        /*008e*/ 	.short	(.L_25 - .L_24)
.L_24:
        /*0090*/ 	.word	0x00000000
        /*0094*/ 	.short	0x0006
        /*0096*/ 	.short	0x0024
        /*0098*/ 	.byte	0x00, 0xf0, 0x11, 0x00


	//----- nvinfo : EIATTR_KPARAM_INFO
	.align		4
.L_25:
        /*009c*/ 	.byte	0x04, 0x17
        /*009e*/ 	.short	(.L_27 - .L_26)
.L_26:
        /*00a0*/ 	.word	0x00000000
        /*00a4*/ 	.short	0x0005
        /*00a6*/ 	.short	0x0020
        /*00a8*/ 	.byte	0x00, 0xf0, 0x11, 0x00


	//----- nvinfo : EIATTR_KPARAM_INFO
	.align		4
.L_27:
        /*00ac*/ 	.byte	0x04, 0x17
        /*00ae*/ 	.short	(.L_29 - .L_28)
.L_28:
        /*00b0*/ 	.word	0x00000000
        /*00b4*/ 	.short	0x0004
        /*00b6*/ 	.short	0x001c
        /*00b8*/ 	.byte	0x00, 0xf0, 0x11, 0x00


	//----- nvinfo : EIATTR_KPARAM_INFO
	.align		4
.L_29:
        /*00bc*/ 	.byte	0x04, 0x17
        /*00be*/ 	.short	(.L_31 - .L_30)
.L_30:
        /*00c0*/ 	.word	0x00000000
        /*00c4*/ 	.short	0x0003
        /*00c6*/ 	.short	0x0018
        /*00c8*/ 	.byte	0x00, 0xf0, 0x11, 0x00


	//----- nvinfo : EIATTR_KPARAM_INFO
	.align		4
.L_31:
        /*00cc*/ 	.byte	0x04, 0x17
        /*00ce*/ 	.short	(.L_33 - .L_32)
.L_32:
        /*00d0*/ 	.word	0x00000000
        /*00d4*/ 	.short	0x0002
        /*00d6*/ 	.short	0x0010
        /*00d8*/ 	.byte	0x00, 0xf4, 0x21, 0x00


	//----- nvinfo : EIATTR_KPARAM_INFO
	.align		4
.L_33:
        /*00dc*/ 	.byte	0x04, 0x17
        /*00de*/ 	.short	(.L_35 - .L_34)
.L_34:
        /*00e0*/ 	.word	0x00000000
        /*00e4*/ 	.short	0x0001
        /*00e6*/ 	.short	0x0008
        /*00e8*/ 	.byte	0x00, 0xf4, 0x21, 0x00


	//----- nvinfo : EIATTR_KPARAM_INFO
	.align		4
.L_35:
        /*00ec*/ 	.byte	0x04, 0x17
        /*00ee*/ 	.short	(.L_37 - .L_36)
.L_36:
        /*00f0*/ 	.word	0x00000000
        /*00f4*/ 	.short	0x0000
        /*00f6*/ 	.short	0x0000
        /*00f8*/ 	.byte	0x00, 0xf4, 0x21, 0x00


	//----- nvinfo : EIATTR_MAXREG_COUNT
	.align		4
.L_37:
        /*00fc*/ 	.byte	0x03, 0x1b
        /*00fe*/ 	.short	0x00ff


	//----- nvinfo : EIATTR_NUM_BARRIERS
	.align		4
        /*0100*/ 	.byte	0x02, 0x4c
        /*0102*/ 	.byte	0x01
	.zero		1


	//----- nvinfo : EIATTR_ANNOTATIONS
	.align		4
        /*0104*/ 	.byte	0x04, 0x55
        /*0106*/ 	.short	(.L_39 - .L_38)


	//   ....[0]....
.L_38:
        /*0108*/ 	.word	0x00000001
        /*010c*/ 	.byte	0xc0, 0x05, 0x00, 0x00, 0x01, 0x00, 0x00, 0x00, 0x60, 0x06, 0x00, 0x00, 0x01, 0x00, 0x00, 0x00
        /* <DEDUP_REMOVED lines=1651> */
        /*684c*/ 	.byte	0x70, 0x06, 0x03, 0x00, 0x01, 0x00, 0x00, 0x00, 0x90, 0x06, 0x03, 0x00


	//----- nvinfo : EIATTR_MERCURY_ISA_VERSION
	.align		4
.L_39:
        /*6858*/ 	.byte	0x03, 0x5f
        /*685a*/ 	.short	0x0000


	//----- nvinfo : EIATTR_EXIT_INSTR_OFFSETS
	.align		4
        /*685c*/ 	.byte	0x04, 0x1c
        /*685e*/ 	.short	(.L_41 - .L_40)


	//   ....[0]....
.L_40:
        /*6860*/ 	.word	0x000a52f0


	//   ....[1]....
        /*6864*/ 	.word	0x000a5310


	//----- nvinfo : EIATTR_REQNTID
	.align		4
.L_41:
        /*6868*/ 	.byte	0x04, 0x10
        /*686a*/ 	.short	(.L_43 - .L_42)
.L_42:
        /*686c*/ 	.word	0x00000080
        /*6870*/ 	.word	0x00000001
        /*6874*/ 	.word	0x00000001
.L_43:


//--------------------- .nv.callgraph             --------------------------
	.section	.nv.callgraph,"",@"SHT_CUDA_CALLGRAPH"
	.align	4
	.sectionentsize	8
	.align		4
        /*0000*/ 	.word	0x00000000
	.align		4
        /*0004*/ 	.word	0xffffffff
	.align		4
        /*0008*/ 	.word	0x00000000
	.align		4
        /*000c*/ 	.word	0xfffffffe
	.align		4
        /*0010*/ 	.word	0x00000000
	.align		4
        /*0014*/ 	.word	0xfffffffd
	.align		4
        /*0018*/ 	.word	0x00000000
	.align		4
        /*001c*/ 	.word	0xfffffffc


//--------------------- .nv.rel.action            --------------------------
	.section	.nv.rel.action,"",@"SHT_CUDA_RELOCINFO"
	.align	8
	.sectionentsize	8
        /*0000*/ 	.byte	0x73, 0x00, 0x00, 0x00, 0x00, 0x00, 0x00, 0x00, 0x00, 0x00, 0x00, 0x11, 0x25, 0x00, 0x05, 0x36


//--------------------- .nv.constant0.matmul_kernel --------------------------
	.section	.nv.constant0.matmul_kernel,"a",@progbits
	.sectionflags	@""
	.align	4
.nv.constant0.matmul_kernel:
	.zero		432


//--------------------- .text.matmul_kernel       --------------------------
	.section	.text.matmul_kernel,"ax",@progbits
	.sectioninfo	@"SHI_REGISTERS=255"
	.align	128
        .global         matmul_kernel
        .type           matmul_kernel,@function
        .size           matmul_kernel,(.L_x_3 - matmul_kernel)
        .other          matmul_kernel,@"STO_CUDA_ENTRY STV_DEFAULT"
matmul_kernel:
.text.matmul_kernel:
[----:B------:R-:W-:-:S03]  /*0000*/  IMAD.MOV.U32 R1, RZ, RZ, c[0x0][0x28] ;  /* 0x00000a00ff017624 */ /* 0x000fc600078e00ff */
[----:B------:R-:W-:Y:S01]  /*0010*/  IMAD.MOV.U32 R6, RZ, RZ, 0xff ;  /* 0x000000ffff067424 */ /* 0x000fe200078e00ff */
[----:B------:R-:W1:Y:S01]  /*0020*/  S2R R5, SR_CTAID.X ;  /* 0x0000000000057919 */ /* 0x000e620000002500 */
[----:B------:R-:W-:-:S03]  /*0030*/  IADD3 R1, R1, -0x3980, RZ ;  /* 0xffffc68001017810 */ /* 0x000fc60007ffe0ff */
[----:B------:R-:W-:-:S04]  /*0040*/  IADD3 R0, R6, c[0x0][0x17c], RZ ;  /* 0x00005f0006007a10 */ /* 0x000fc80007ffe0ff */
[----:B------:R-:W-:-:S04]  /*0050*/  SHF.R.S32.HI R3, RZ, 0x1f, R0 ;  /* 0x0000001fff037819 */ /* 0x000fc80000011400 */
[----:B------:R-:W-:-:S04]  /*0060*/  LEA.HI R3, R3, R0, RZ, 0x8 ;  /* 0x0000000003037211 */ /* 0x000fc800078f40ff */
[----:B------:R-:W-:-:S05]  /*0070*/  SHF.R.S32.HI R3, RZ, 0x8, R3 ;  /* 0x00000008ff037819 */ /* 0x000fca0000011403 */
[----:B------:R-:W-:Y:S01]  /*0080*/  IMAD.SHL.U32 R4, R3, 0x8, RZ ;  /* 0x0000000803047824 */ /* 0x000fe200078e00ff */
[----:B-1----:R-:W-:-:S04]  /*0090*/  IABS R10, R5 ;  /* 0x00000005000a7213 */ /* 0x002fc80000000000 */
[-C--:B------:R-:W-:Y:S02]  /*00a0*/  IABS R7, R4.reuse ;  /* 0x0000000400077213 */ /* 0x080fe40000000000 */
[----:B------:R-:W-:Y:S02]  /*00b0*/  IABS R11, R4 ;  /* 0x00000004000b7213 */ /* 0x000fe40000000000 */
[----:B------:R-:W1:Y:S08]  /*00c0*/  I2F.RP R0, R7 ;  /* 0x0000000700007306 */ /* 0x000e700000209400 */
[----:B-1----:R-:W1:Y:S02]  /*00d0*/  MUFU.RCP R0, R0 ;  /* 0x0000000000007308 */ /* 0x002e640000001000 */
[----:B-1----:R-:W-:Y:S01]  /*00e0*/  IADD3 R2, R0, 0xffffffe, RZ ;  /* 0x0ffffffe00027810 */ /* 0x002fe20007ffe0ff */
[----:B------:R-:W-:-:S05]  /*00f0*/  IMAD.MOV R0, RZ, RZ, -R11 ;  /* 0x000000ffff007224 */ /* 0x000fca00078e0a0b */
[----:B------:R1:W2:Y:S02]  /*0100*/  F2I.FTZ.U32.TRUNC.NTZ R3, R2 ;  /* 0x0000000200037305 */ /* 0x0002a4000021f000 */
[----:B-1----:R-:W-:Y:S01]  /*0110*/  IMAD.MOV.U32 R2, RZ, RZ, RZ ;  /* 0x000000ffff027224 */ /* 0x002fe200078e00ff */
[----:B--2---:R-:W-:-:S05]  /*0120*/  IADD3 R8, RZ, -R3, RZ ;  /* 0x80000003ff087210 */ /* 0x004fca0007ffe0ff */
[----:B------:R-:W-:Y:S02]  /*0130*/  IMAD R9, R8, R7, RZ ;  /* 0x0000000708097224 */ /* 0x000fe400078e02ff */
[----:B------:R-:W-:Y:S02]  /*0140*/  IMAD.MOV.U32 R8, RZ, RZ, R10 ;  /* 0x000000ffff087224 */ /* 0x000fe400078e000a */
[----:B------:R-:W-:-:S06]  /*0150*/  IMAD.HI.U32 R3, R3, R9, R2 ;  /* 0x0000000903037227 */ /* 0x000fcc00078e0002 */
[----:B------:R-:W-:-:S04]  /*0160*/  IMAD.HI.U32 R3, R3, R8, RZ ;  /* 0x0000000803037227 */ /* 0x000fc800078e00ff */
[----:B------:R-:W-:-:S05]  /*0170*/  IMAD R0, R3, R0, R8 ;  /* 0x0000000003007224 */ /* 0x000fca00078e0208 */
[----:B------:R-:W-:-:S13]  /*0180*/  ISETP.GT.U32.AND P1, PT, R7, R0, PT ;  /* 0x000000000700720c */ /* 0x000fda0003f24070 */
[-C--:B------:R-:W-:Y:S02]  /*0190*/  @!P1 IADD3 R0, R0, -R7.reuse, RZ ;  /* 0x8000000700009210 */ /* 0x080fe40007ffe0ff */
[----:B------:R-:W-:Y:S02]  /*01a0*/  @!P1 IADD3 R3, R3, 0x1, RZ ;  /* 0x0000000103039810 */ /* 0x000fe40007ffe0ff */
[----:B------:R-:W-:Y:S02]  /*01b0*/  ISETP.GE.U32.AND P0, PT, R0, R7, PT ;  /* 0x000000070000720c */ /* 0x000fe40003f06070 */
[----:B------:R-:W-:Y:S02]  /*01c0*/  LOP3.LUT R0, R5, R4, RZ, 0x3c, !PT ;  /* 0x0000000405007212 */ /* 0x000fe400078e3cff */
[----:B------:R-:W-:Y:S02]  /*01d0*/  ISETP.NE.AND P1, PT, R4, RZ, PT ;  /* 0x000000ff0400720c */ /* 0x000fe40003f25270 */
[----:B------:R-:W-:-:S02]  /*01e0*/  ISETP.GE.AND P2, PT, R0, RZ, PT ;  /* 0x000000ff0000720c */ /* 0x000fc40003f46270 */
[----:B------:R-:W-:Y:S02]  /*01f0*/  IADD3 R0, R6, c[0x0][0x178], RZ ;  /* 0x00005e0006007a10 */ /* 0x000fe40007ffe0ff */
[----:B------:R-:W-:Y:S02]  /*0200*/  IABS R6, c[0x0][0x178] ;  /* 0x00005e0000067a13 */ /* 0x000fe40000000000 */
[----:B------:R-:W-:Y:S02]  /*0210*/  IABS R7, c[0x0][0x17c] ;  /* 0x00005f0000077a13 */ /* 0x000fe40000000000 */
[----:B------:R-:W-:Y:S01]  /*0220*/  @P0 IADD3 R3, R3, 0x1, RZ ;  /* 0x0000000103030810 */ /* 0x000fe20007ffe0ff */
[----:B------:R-:W-:-:S04]  /*0230*/  IMAD.MOV.U32 R13, RZ, RZ, R6 ;  /* 0x000000ffff0d7224 */ /* 0x000fc800078e0006 */
[----:B------:R-:W-:Y:S01]  /*0240*/  IMAD.MOV.U32 R2, RZ, RZ, R3 ;  /* 0x000000ffff027224 */ /* 0x000fe200078e0003 */
[----:B------:R-:W-:Y:S01]  /*0250*/  SHF.R.S32.HI R3, RZ, 0x1f, R0 ;  /* 0x0000001fff037819 */ /* 0x000fe20000011400 */
[----:B------:R-:W1:Y:S02]  /*0260*/  I2F.RP R6, R13 ;  /* 0x0000000d00067306 */ /* 0x000e640000209400 */
[----:B------:R-:W-:Y:S01]  /*0270*/  @!P2 IMAD.MOV R2, RZ, RZ, -R2 ;  /* 0x000000ffff02a224 */ /* 0x000fe200078e0a02 */
[----:B------:R-:W-:Y:S02]  /*0280*/  @!P1 LOP3.LUT R2, RZ, R4, RZ, 0x33, !PT ;  /* 0x00000004ff029212 */ /* 0x000fe400078e33ff */
[----:B------:R-:W-:-:S03]  /*0290*/  LEA.HI R3, R3, R0, RZ, 0x8 ;  /* 0x0000000003037211 */ /* 0x000fc600078f40ff */
[C---:B------:R-:W-:Y:S01]  /*02a0*/  IMAD.SHL.U32 R8, R2.reuse, 0x8, RZ ;  /* 0x0000000802087824 */ /* 0x040fe200078e00ff */
[----:B------:R-:W-:-:S04]  /*02b0*/  IADD3 R2, -R2, RZ, RZ ;  /* 0x000000ff02027210 */ /* 0x000fc80007ffe1ff */
[----:B------:R-:W-:Y:S01]  /*02c0*/  LEA.HI.SX32 R3, R3, -R8, 0x18 ;  /* 0x8000000803037211 */ /* 0x000fe200078fc2ff */
[----:B------:R-:W-:Y:S02]  /*02d0*/  IMAD R10, R4, R2, R5 ;  /* 0x00000002040a7224 */ /* 0x000fe400078e0205 */
[----:B------:R-:W-:Y:S01]  /*02e0*/  IMAD.MOV.U32 R2, RZ, RZ, RZ ;  /* 0x000000ffff027224 */ /* 0x000fe200078e00ff */
[----:B------:R-:W-:Y:S01]  /*02f0*/  IMNMX R11, R3, 0x8, PT ;  /* 0x00000008030b7817 */ /* 0x000fe20003800200 */
[----:B-1----:R-:W-:Y:S03]  /*0300*/  MUFU.RCP R6, R6 ;  /* 0x0000000600067308 */ /* 0x002fe60000001000 */
[-C--:B------:R-:W-:Y:S02]  /*0310*/  IABS R9, R11.reuse ;  /* 0x0000000b00097213 */ /* 0x080fe40000000000 */
[----:B------:R-:W-:-:S03]  /*0320*/  IABS R4, R11 ;  /* 0x0000000b00047213 */ /* 0x000fc60000000000 */
[----:B------:R-:W1:Y:S08]  /*0330*/  I2F.RP R0, R9 ;  /* 0x0000000900007306 */ /* 0x000e700000209400 */
[----:B-1----:R-:W1:Y:S02]  /*0340*/  MUFU.RCP R0, R0 ;  /* 0x0000000000007308 */ /* 0x002e640000001000 */
[----:B-1----:R-:W-:-:S02]  /*0350*/  IADD3 R3, R0, 0xffffffe, RZ ;  /* 0x0ffffffe00037810 */ /* 0x002fc40007ffe0ff */
[----:B------:R-:W-:-:S04]  /*0360*/  IABS R0, R10 ;  /* 0x0000000a00007213 */ /* 0x000fc80000000000 */
[----:B------:R-:W1:Y:S02]  /*0370*/  F2I.FTZ.U32.TRUNC.NTZ R3, R3 ;  /* 0x0000000300037305 */ /* 0x000e64000021f000 */
[----:B-1----:R-:W-:-:S04]  /*0380*/  IMAD.MOV R12, RZ, RZ, -R3 ;  /* 0x000000ffff0c7224 */ /* 0x002fc800078e0a03 */
[----:B------:R-:W-:-:S04]  /*0390*/  IMAD R5, R12, R9, RZ ;  /* 0x000000090c057224 */ /* 0x000fc800078e02ff */
[----:B------:R-:W-:Y:S01]  /*03a0*/  IMAD.HI.U32 R2, R3, R5, R2 ;  /* 0x0000000503027227 */ /* 0x000fe200078e0002 */
[----:B------:R-:W-:-:S03]  /*03b0*/  MOV R3, R7 ;  /* 0x0000000700037202 */ /* 0x000fc60000000f00 */
[----:B------:R-:W-:Y:S01]  /*03c0*/  IMAD.MOV.U32 R5, RZ, RZ, R0 ;  /* 0x000000ffff057224 */ /* 0x000fe200078e0000 */
[----:B------:R-:W1:Y:S01]  /*03d0*/  I2F.RP R7, R3 ;  /* 0x0000000300077306 */ /* 0x000e620000209400 */
[----:B------:R-:W-:Y:S01]  /*03e0*/  IMAD.MOV R0, RZ, RZ, -R4 ;  /* 0x000000ffff007224 */ /* 0x000fe200078e0a04 */
[----:B------:R-:W-:Y:S01]  /*03f0*/  IADD3 R4, R6, 0xffffffe, RZ ;  /* 0x0ffffffe06047810 */ /* 0x000fe20007ffe0ff */
[----:B------:R-:W-:-:S04]  /*0400*/  IMAD.HI.U32 R2, R2, R5, RZ ;  /* 0x0000000502027227 */ /* 0x000fc800078e00ff */
[----:B------:R-:W-:Y:S02]  /*0410*/  IMAD R0, R2, R0, R5 ;  /* 0x0000000002007224 */ /* 0x000fe400078e0205 */
[----:B------:R2:W3:Y:S03]  /*0420*/  F2I.FTZ.U32.TRUNC.NTZ R5, R4 ;  /* 0x0000000400057305 */ /* 0x0004e6000021f000 */
[----:B------:R-:W-:-:S05]  /*0430*/  ISETP.GT.U32.AND P1, PT, R9, R0, PT ;  /* 0x000000000900720c */ /* 0x000fca0003f24070 */
[----:B-1----:R-:W1:Y:S01]  /*0440*/  MUFU.RCP R7, R7 ;  /* 0x0000000700077308 */ /* 0x002e620000001000 */
[----:B--2---:R-:W-:-:S07]  /*0450*/  MOV R4, RZ ;  /* 0x000000ff00047202 */ /* 0x004fce0000000f00 */
[----:B------:R-:W-:Y:S01]  /*0460*/  @!P1 IMAD.IADD R0, R0, 0x1, -R9 ;  /* 0x0000000100009824 */ /* 0x000fe200078e0a09 */
[----:B------:R-:W-:Y:S02]  /*0470*/  @!P1 IADD3 R2, R2, 0x1, RZ ;  /* 0x0000000102029810 */ /* 0x000fe40007ffe0ff */
[----:B------:R-:W-:Y:S02]  /*0480*/  ISETP.NE.AND P1, PT, R11, RZ, PT ;  /* 0x000000ff0b00720c */ /* 0x000fe40003f25270 */
[----:B------:R-:W-:Y:S01]  /*0490*/  ISETP.GE.U32.AND P0, PT, R0, R9, PT ;  /* 0x000000090000720c */ /* 0x000fe20003f06070 */
[----:B---3--:R-:W-:Y:S01]  /*04a0*/  IMAD.MOV R9, RZ, RZ, -R5 ;  /* 0x000000ffff097224 */ /* 0x008fe200078e0a05 */
[----:B------:R-:W-:Y:S02]  /*04b0*/  LOP3.LUT R0, R10, R11, RZ, 0x3c, !PT ;  /* 0x0000000b0a007212 */ /* 0x000fe400078e3cff */
[----:B-1----:R-:W-:Y:S01]  /*04c0*/  IADD3 R214, R7, 0xffffffe, RZ ;  /* 0x0ffffffe07d67810 */ /* 0x002fe20007ffe0ff */
[----:B------:R-:W-:Y:S01]  /*04d0*/  IMAD R9, R9, R13, RZ ;  /* 0x0000000d09097224 */ /* 0x000fe200078e02ff */
[----:B------:R-:W-:-:S02]  /*04e0*/  ISETP.GE.AND P2, PT, R0, RZ, PT ;  /* 0x000000ff0000720c */ /* 0x000fc40003f46270 */
[----:B------:R1:W2:Y:S01]  /*04f0*/  F2I.FTZ.U32.TRUNC.NTZ R215, R214 ;  /* 0x000000d600d77305 */ /* 0x0002a2000021f000 */
[----:B------:R-:W-:-:S04]  /*0500*/  IMAD.HI.U32 R9, R5, R9, R4 ;  /* 0x0000000905097227 */ /* 0x000fc800078e0004 */
[----:B------:R-:W-:Y:S01]  /*0510*/  @P0 IADD3 R2, R2, 0x1, RZ ;  /* 0x0000000102020810 */ /* 0x000fe20007ffe0ff */
[----:B-1----:R-:W-:-:S05]  /*0520*/  IMAD.MOV.U32 R214, RZ, RZ, RZ ;  /* 0x000000ffffd67224 */ /* 0x002fca00078e00ff */
[----:B------:R-:W-:Y:S02]  /*0530*/  @!P2 IADD3 R2, -R2, RZ, RZ ;  /* 0x000000ff0202a210 */ /* 0x000fe40007ffe1ff */
[----:B------:R-:W-:Y:S01]  /*0540*/  @!P1 LOP3.LUT R2, RZ, R11, RZ, 0x33, !PT ;  /* 0x0000000bff029212 */ /* 0x000fe200078e33ff */
[----:B--2---:R-:W-:-:S04]  /*0550*/  IMAD.MOV R6, RZ, RZ, -R215 ;  /* 0x000000ffff067224 */ /* 0x004fc800078e0ad7 */
[----:B------:R-:W-:Y:S02]  /*0560*/  IMAD.SHL.U32 R202, R2, 0x100, RZ ;  /* 0x0000010002ca7824 */ /* 0x000fe400078e00ff */
[----:B------:R-:W-:Y:S02]  /*0570*/  IMAD R7, R6, R3, RZ ;  /* 0x0000000306077224 */ /* 0x000fe400078e02ff */
[----:B------:R-:W-:Y:S01]  /*0580*/  IMAD.MOV R0, RZ, RZ, -R2 ;  /* 0x000000ffff007224 */ /* 0x000fe200078e0a02 */
[C---:B------:R-:W-:Y:S01]  /*0590*/  IADD3 R14, R202.reuse, 0x1, RZ ;  /* 0x00000001ca0e7810 */ /* 0x040fe20007ffe0ff */
[----:B------:R-:W-:Y:S01]  /*05a0*/  IMAD.HI.U32 R214, R215, R7, R214 ;  /* 0x00000007d7d67227 */ /* 0x000fe200078e00d6 */
[----:B------:R-:W-:Y:S01]  /*05b0*/  IADD3 R13, R202, 0x2, RZ ;  /* 0x00000002ca0d7810 */ /* 0x000fe20007ffe0ff */
[----:B------:R-:W-:Y:S01]  /*05c0*/  STL [R1+0xa5c], R202 ;  /* 0x000a5cca01007387 */ /* 0x000fe20000100800 */
[----:B------:R-:W-:Y:S01]  /*05d0*/  IABS R155, R14 ;  /* 0x0000000e009b7213 */ /* 0x000fe20000000000 */
[----:B------:R-:W-:Y:S01]  /*05e0*/  IMAD R0, R11, R0, R10 ;  /* 0x000000000b007224 */ /* 0x000fe200078e020a */
[----:B------:R-:W-:-:S02]  /*05f0*/  IABS R151, R13 ;  /* 0x0000000d00977213 */ /* 0x000fc40000000000 */
[----:B------:R-:W-:Y:S01]  /*0600*/  IABS R11, R202 ;  /* 0x000000ca000b7213 */ /* 0x000fe20000000000 */
[----:B------:R-:W-:Y:S01]  /*0610*/  IMAD.HI.U32 R4, R214, R155, RZ ;  /* 0x0000009bd6047227 */ /* 0x000fe200078e00ff */
[C---:B------:R-:W-:Y:S02]  /*0620*/  IADD3 R15, R202.reuse, 0xff, RZ ;  /* 0x000000ffca0f7810 */ /* 0x040fe40007ffe0ff */
[----:B------:R-:W-:Y:S01]  /*0630*/  IADD3 R12, R202, 0x3, RZ ;  /* 0x00000003ca0c7810 */ /* 0x000fe20007ffe0ff */
[----:B------:R-:W-:Y:S01]  /*0640*/  IMAD.HI.U32 R5, R214, R151, RZ ;  /* 0x00000097d6057227 */ /* 0x000fe200078e00ff */
[----:B------:R-:W-:Y:S01]  /*0650*/  IABS R166, R15 ;  /* 0x0000000f00a67213 */ /* 0x000fe20000000000 */
[----:B------:R1:W-:Y:S01]  /*0660*/  STL [R1+0x200c], R15 ;  /* 0x00200c0f01007387 */ /* 0x0003e20000100800 */
[----:B------:R-:W-:Y:S01]  /*0670*/  IABS R157, R12 ;  /* 0x0000000c009d7213 */ /* 0x000fe20000000000 */
[----:B------:R-:W-:Y:S01]  /*0680*/  IMAD.IADD R0, R8, 0x1, R0 ;  /* 0x0000000108007824 */ /* 0x000fe200078e0200 */
[----:B------:R-:W-:Y:S01]  /*0690*/  IADD3 R10, R202, 0x8, RZ ;  /* 0x00000008ca0a7810 */ /* 0x000fe20007ffe0ff */
[----:B------:R-:W-:Y:S01]  /*06a0*/  IMAD.MOV R4, RZ, RZ, -R4 ;  /* 0x000000ffff047224 */ /* 0x000fe200078e0a04 */
[----:B------:R2:W-:Y:S01]  /*06b0*/  STL [R1+0x1b4c], R14 ;  /* 0x001b4c0e01007387 */ /* 0x0005e20000100800 */
[----:B------:R-:W-:Y:S01]  /*06c0*/  IMAD.HI.U32 R2, R214, R11, RZ ;  /* 0x0000000bd6027227 */ /* 0x000fe200078e00ff */
[----:B------:R-:W-:-:S02]  /*06d0*/  IABS R159, R10 ;  /* 0x0000000a009f7213 */ /* 0x000fc40000000000 */
[----:B------:R3:W-:Y:S01]  /*06e0*/  STL [R1+0x1c18], R13 ;  /* 0x001c180d01007387 */ /* 0x0007e20000100800 */
[----:B------:R-:W-:Y:S01]  /*06f0*/  IMAD.MOV R8, RZ, RZ, -R5 ;  /* 0x000000ffff087224 */ /* 0x000fe200078e0a05 */
[----:B-1----:R-:W-:Y:S01]  /*0700*/  IADD3 R15, R202, 0x4, RZ ;  /* 0x00000004ca0f7810 */ /* 0x002fe20007ffe0ff */
[C---:B------:R-:W-:Y:S01]  /*0710*/  IMAD R155, R3.reuse, R4, R155 ;  /* 0x00000004039b7224 */ /* 0x040fe200078e029b */
[----:B------:R-:W-:Y:S01]  /*0720*/  IADD3 R2, -R2, RZ, RZ ;  /* 0x000000ff02027210 */ /* 0x000fe20007ffe1ff */
[C---:B------:R-:W-:Y:S01]  /*0730*/  IMAD R151, R3.reuse, R8, R151 ;  /* 0x0000000803977224 */ /* 0x040fe200078e0297 */
[----:B------:R-:W-:Y:S01]  /*0740*/  IABS R34, R15 ;  /* 0x0000000f00227213 */ /* 0x000fe20000000000 */
[----:B------:R1:W-:Y:S01]  /*0750*/  STL [R1+0x1c1c], R12 ;  /* 0x001c1c0c01007387 */ /* 0x0003e20000100800 */
[C---:B--2---:R-:W-:Y:S01]  /*0760*/  IADD3 R14, R202.reuse, 0x5, RZ ;  /* 0x00000005ca0e7810 */ /* 0x044fe20007ffe0ff */
[----:B------:R-:W-:Y:S01]  /*0770*/  IMAD R11, R3, R2, R11 ;  /* 0x00000002030b7224 */ /* 0x000fe200078e020b */
[----:B---3--:R-:W-:Y:S01]  /*0780*/  IADD3 R13, R202, 0x6, RZ ;  /* 0x00000006ca0d7810 */ /* 0x008fe20007ffe0ff */
[----:B------:R-:W-:Y:S01]  /*0790*/  STL [R1+0x2080], R155 ;  /* 0x0020809b01007387 */ /* 0x000fe20000100800 */
[----:B------:R-:W-:Y:S01]  /*07a0*/  IMAD.HI.U32 R2, R214, R34, RZ ;  /* 0x00000022d6027227 */ /* 0x000fe200078e00ff */
[----:B------:R-:W-:-:S02]  /*07b0*/  IABS R30, R14 ;  /* 0x0000000e001e7213 */ /* 0x000fc40000000000 */
[----:B------:R-:W-:Y:S01]  /*07c0*/  STL [R1+0x207c], R151 ;  /* 0x00207c9701007387 */ /* 0x000fe20000100800 */
[----:B------:R-:W-:Y:S01]  /*07d0*/  IMAD.HI.U32 R7, R214, R166, RZ ;  /* 0x000000a6d6077227 */ /* 0x000fe200078e00ff */
[----:B-1----:R-:W-:Y:S02]  /*07e0*/  IADD3 R12, R202, 0x7, RZ ;  /* 0x00000007ca0c7810 */ /* 0x002fe40007ffe0ff */
[----:B------:R1:W-:Y:S01]  /*07f0*/  STL [R1+0x1c20], R15 ;  /* 0x001c200f01007387 */ /* 0x0003e20000100800 */
[----:B------:R-:W-:Y:S01]  /*0800*/  IMAD.MOV R2, RZ, RZ, -R2 ;  /* 0x000000ffff027224 */ /* 0x000fe200078e0a02 */
[----:B------:R-:W-:Y:S01]  /*0810*/  IABS R226, R13 ;  /* 0x0000000d00e27213 */ /* 0x000fe20000000000 */
[----:B------:R-:W-:Y:S01]  /*0820*/  IMAD.MOV R7, RZ, RZ, -R7 ;  /* 0x000000ffff077224 */ /* 0x000fe200078e0a07 */
[----:B------:R2:W-:Y:S01]  /*0830*/  STL [R1+0x1c24], R14 ;  /* 0x001c240e01007387 */ /* 0x0005e20000100800 */
[C---:B------:R-:W-:Y:S01]  /*0840*/  IMAD R34, R3.reuse, R2, R34 ;  /* 0x0000000203227224 */ /* 0x040fe200078e0222 */
[----:B------:R-:W-:Y:S01]  /*0850*/  IABS R32, R12 ;  /* 0x0000000c00207213 */ /* 0x000fe20000000000 */
[----:B------:R-:W-:Y:S01]  /*0860*/  IMAD R166, R3, R7, R166 ;  /* 0x0000000703a67224 */ /* 0x000fe200078e02a6 */
[----:B------:R3:W-:Y:S01]  /*0870*/  STL [R1+0x1c34], R13 ;  /* 0x001c340d01007387 */ /* 0x0007e20000100800 */
[----:B------:R-:W-:Y:S01]  /*0880*/  IMAD.HI.U32 R7, R214, R159, RZ ;  /* 0x0000009fd6077227 */ /* 0x000fe200078e00ff */
[----:B-1----:R-:W-:-:S02]  /*0890*/  IADD3 R15, R202, 0x9, RZ ;  /* 0x00000009ca0f7810 */ /* 0x002fc40007ffe0ff */
[----:B------:R1:W-:Y:S01]  /*08a0*/  STL [R1+0x1c30], R12 ;  /* 0x001c300c01007387 */ /* 0x0003e20000100800 */
[----:B------:R-:W-:Y:S01]  /*08b0*/  IMAD.MOV R8, RZ, RZ, -R7 ;  /* 0x000000ffff087224 */ /* 0x000fe200078e0a07 */
[----:B--2---:R-:W-:Y:S01]  /*08c0*/  IADD3 R14, R202, 0xa, RZ ;  /* 0x0000000aca0e7810 */ /* 0x004fe20007ffe0ff */
[----:B------:R-:W-:Y:S01]  /*08d0*/  IMAD.HI.U32 R5, R214, R226, RZ ;  /* 0x000000e2d6057227 */ /* 0x000fe200078e00ff */
[----:B------:R-:W-:Y:S01]  /*08e0*/  IABS R242, R15 ;  /* 0x0000000f00f27213 */ /* 0x000fe20000000000 */
[----:B------:R2:W-:Y:S01]  /*08f0*/  STL [R1+0x1c2c], R10 ;  /* 0x001c2c0a01007387 */ /* 0x0005e20000100800 */
[----:B------:R-:W-:Y:S01]  /*0900*/  IABS R223, R14 ;  /* 0x0000000e00df7213 */ /* 0x000fe20000000000 */
[----:B------:R-:W-:Y:S01]  /*0910*/  IMAD R159, R3, R8, R159 ;  /* 0x00000008039f7224 */ /* 0x000fe200078e029f */
[----:B---3--:R-:W-:Y:S01]  /*0920*/  IADD3 R13, R202, 0xb, RZ ;  /* 0x0000000bca0d7810 */ /* 0x008fe20007ffe0ff */
[----:B------:R-:W-:Y:S01]  /*0930*/  STL [R1+0x1c28], R15 ;  /* 0x001c280f01007387 */ /* 0x000fe20000100800 */
[----:B------:R-:W-:Y:S01]  /*0940*/  IMAD.HI.U32 R2, R214, R242, RZ ;  /* 0x000000f2d6027227 */ /* 0x000fe200078e00ff */
[----:B-1----:R-:W-:-:S02]  /*0950*/  IADD3 R12, R202, 0xc, RZ ;  /* 0x0000000cca0c7810 */ /* 0x002fc40007ffe0ff */
[----:B------:R1:W-:Y:S01]  /*0960*/  STL [R1+0x1c38], R14 ;  /* 0x001c380e01007387 */ /* 0x0003e20000100800 */
[----:B------:R-:W-:Y:S01]  /*0970*/  IMAD.MOV R2, RZ, RZ, -R2 ;  /* 0x000000ffff027224 */ /* 0x000fe200078e0a02 */
[C---:B--2---:R-:W-:Y:S01]  /*0980*/  IADD3 R10, R202.reuse, 0xd, RZ ;  /* 0x0000000dca0a7810 */ /* 0x044fe20007ffe0ff */
[----:B------:R-:W-:Y:S01]  /*0990*/  IMAD.MOV R5, RZ, RZ, -R5 ;  /* 0x000000ffff057224 */ /* 0x000fe200078e0a05 */
[----:B------:R2:W-:Y:S01]  /*09a0*/  STL [R1+0x1c3c], R13 ;  /* 0x001c3c0d01007387 */ /* 0x0005e20000100800 */
[----:B------:R-:W-:Y:S01]  /*09b0*/  IABS R161, R12 ;  /* 0x0000000c00a17213 */ /* 0x000fe20000000000 */
[C---:B------:R-:W-:Y:S01]  /*09c0*/  IMAD R242, R3.reuse, R2, R242 ;  /* 0x0000000203f27224 */ /* 0x040fe200078e02f2 */
[----:B------:R-:W-:Y:S01]  /*09d0*/  IABS R38, R10 ;  /* 0x0000000a00267213 */ /* 0x000fe20000000000 */
[----:B------:R3:W-:Y:S01]  /*09e0*/  STL [R1+0x1c40], R12 ;  /* 0x001c400c01007387 */ /* 0x0007e20000100800 */
[----:B------:R-:W-:Y:S01]  /*09f0*/  IABS R36, R13 ;  /* 0x0000000d00247213 */ /* 0x000fe20000000000 */
[----:B------:R-:W-:Y:S01]  /*0a00*/  IMAD R226, R3, R5, R226 ;  /* 0x0000000503e27224 */ /* 0x000fe200078e02e2 */
[C---:B-1----:R-:W-:Y:S01]  /*0a10*/  IADD3 R14, R202.reuse, 0xe, RZ ;  /* 0x0000000eca0e7810 */ /* 0x042fe20007ffe0ff */
[----:B------:R1:W-:Y:S01]  /*0a20*/  STL [R1+0x1c44], R10 ;  /* 0x001c440a01007387 */ /* 0x0003e20000100800 */
[----:B------:R-:W-:Y:S01]  /*0a30*/  IADD3 R17, R202, 0x13, RZ ;  /* 0x00000013ca117810 */ /* 0x000fe20007ffe0ff */
[----:B------:R-:W-:Y:S01]  /*0a40*/  IMAD.HI.U32 R7, R214, R38, RZ ;  /* 0x00000026d6077227 */ /* 0x000fe200078e00ff */
[----:B------:R-:W-:Y:S01]  /*0a50*/  IABS R149, R14 ;  /* 0x0000000e00957213 */ /* 0x000fe20000000000 */
[----:B------:R-:W-:Y:S01]  /*0a60*/  STL [R1+0x1c48], R14 ;  /* 0x001c480e01007387 */ /* 0x000fe20000100800 */
[C---:B--2---:R-:W-:Y:S01]  /*0a70*/  IADD3 R13, R202.reuse, 0x10, RZ ;  /* 0x00000010ca0d7810 */ /* 0x044fe20007ffe0ff */
[----:B------:R-:W-:Y:S01]  /*0a80*/  IMAD.MOV R7, RZ, RZ, -R7 ;  /* 0x000000ffff077224 */ /* 0x000fe200078e0a07 */
[----:B---3--:R-:W-:Y:S01]  /*0a90*/  IADD3 R12, R202, 0xf, RZ ;  /* 0x0000000fca0c7810 */ /* 0x008fe20007ffe0ff */
[----:B------:R-:W-:Y:S01]  /*0aa0*/  IMAD.HI.U32 R2, R214, R149, RZ ;  /* 0x00000095d6027227 */ /* 0x000fe200078e00ff */
[----:B------:R-:W-:-:S02]  /*0ab0*/  IADD3 R8, R202, 0x12, RZ ;  /* 0x00000012ca087810 */ /* 0x000fc40007ffe0ff */
[C---:B-1----:R-:W-:Y:S01]  /*0ac0*/  IADD3 R10, R202.reuse, 0x11, RZ ;  /* 0x00000011ca0a7810 */ /* 0x042fe20007ffe0ff */
[----:B------:R-:W-:Y:S01]  /*0ad0*/  IMAD.MOV R2, RZ, RZ, -R2 ;  /* 0x000000ffff027224 */ /* 0x000fe200078e0a02 */
[----:B------:R-:W-:Y:S01]  /*0ae0*/  IABS R44, R17 ;  /* 0x00000011002c7213 */ /* 0x000fe20000000000 */
[----:B------:R-:W-:Y:S01]  /*0af0*/  STL [R1+0x1c4c], R12 ;  /* 0x001c4c0c01007387 */ /* 0x000fe20000100800 */
[----:B------:R-:W-:Y:S01]  /*0b00*/  IADD3 R16, R202, 0x14, RZ ;  /* 0x00000014ca107810 */ /* 0x000fe20007ffe0ff */
[C---:B------:R-:W-:Y:S01]  /*0b10*/  IMAD R149, R3.reuse, R2, R149 ;  /* 0x0000000203957224 */ /* 0x040fe200078e0295 */
[----:B------:R-:W-:Y:S01]  /*0b20*/  IABS R225, R8 ;  /* 0x0000000800e17213 */ /* 0x000fe20000000000 */
[----:B------:R1:W-:Y:S01]  /*0b30*/  STL [R1+0x1c50], R13 ;  /* 0x001c500d01007387 */ /* 0x0003e20000100800 */
[----:B------:R-:W-:Y:S01]  /*0b40*/  IMAD.HI.U32 R2, R214, R44, RZ ;  /* 0x0000002cd6027227 */ /* 0x000fe200078e00ff */
[----:B------:R-:W-:Y:S02]  /*0b50*/  IABS R163, R13 ;  /* 0x0000000d00a37213 */ /* 0x000fe40000000000 */
[----:B------:R2:W-:Y:S01]  /*0b60*/  STL [R1+0x1c54], R10 ;  /* 0x001c540a01007387 */ /* 0x0005e20000100800 */
[----:B------:R-:W-:Y:S01]  /*0b70*/  IABS R165, R16 ;  /* 0x0000001000a57213 */ /* 0x000fe20000000000 */
[----:B------:R-:W-:Y:S01]  /*0b80*/  IMAD R38, R3, R7, R38 ;  /* 0x0000000703267224 */ /* 0x000fe200078e0226 */
[----:B------:R-:W-:Y:S01]  /*0b90*/  IADD3 R15, R202, 0x15, RZ ;  /* 0x00000015ca0f7810 */ /* 0x000fe20007ffe0ff */
[----:B------:R-:W-:Y:S01]  /*0ba0*/  STL [R1+0x1c58], R8 ;  /* 0x001c580801007387 */ /* 0x000fe20000100800 */
[----:B------:R-:W-:Y:S01]  /*0bb0*/  IMAD.HI.U32 R7, R214, R225, RZ ;  /* 0x000000e1d6077227 */ /* 0x000fe200078e00ff */
[----:B-1----:R-:W-:-:S02]  /*0bc0*/  IADD3 R13, R202, 0x17, RZ ;  /* 0x00000017ca0d7810 */ /* 0x002fc40007ffe0ff */
[----:B------:R-:W-:Y:S01]  /*0bd0*/  STL [R1+0x1c5c], R17 ;  /* 0x001c5c1101007387 */ /* 0x000fe20000100800 */
[----:B------:R-:W-:Y:S01]  /*0be0*/  IMAD.HI.U32 R5, R214, R36, RZ ;  /* 0x00000024d6057227 */ /* 0x000fe200078e00ff */
[----:B------:R-:W-:Y:S02]  /*0bf0*/  IADD3 R14, R202, 0x16, RZ ;  /* 0x00000016ca0e7810 */ /* 0x000fe40007ffe0ff */
[----:B------:R1:W-:Y:S01]  /*0c00*/  STL [R1+0x1c60], R16 ;  /* 0x001c601001007387 */ /* 0x0003e20000100800 */
[----:B------:R-:W-:Y:S01]  /*0c10*/  IADD3 R2, -R2, RZ, RZ ;  /* 0x000000ff02027210 */ /* 0x000fe20007ffe1ff */
[----:B------:R-:W-:Y:S01]  /*0c20*/  IMAD.HI.U32 R6, R214, R157, RZ ;  /* 0x0000009dd6067227 */ /* 0x000fe200078e00ff */
[----:B------:R-:W-:Y:S01]  /*0c30*/  IABS R48, R13 ;  /* 0x0000000d00307213 */ /* 0x000fe20000000000 */
[----:B------:R3:W-:Y:S01]  /*0c40*/  STL [R1+0x1c64], R15 ;  /* 0x001c640f01007387 */ /* 0x0007e20000100800 */
[----:B------:R-:W-:Y:S01]  /*0c50*/  IABS R42, R10 ;  /* 0x0000000a002a7213 */ /* 0x000fe20000000000 */
[----:B--2---:R-:W-:Y:S01]  /*0c60*/  IMAD.MOV R10, RZ, RZ, -R7 ;  /* 0x000000ffff0a7224 */ /* 0x004fe200078e0a07 */
[----:B------:R-:W-:Y:S01]  /*0c70*/  IABS R47, R15 ;  /* 0x0000000f002f7213 */ /* 0x000fe20000000000 */
[----:B------:R2:W-:Y:S01]  /*0c80*/  STL [R1+0x1c68], R14 ;  /* 0x001c680e01007387 */ /* 0x0005e20000100800 */
[----:B------:R-:W-:Y:S01]  /*0c90*/  IADD3 R5, -R5, RZ, RZ ;  /* 0x000000ff05057210 */ /* 0x000fe20007ffe1ff */
[C---:B------:R-:W-:Y:S01]  /*0ca0*/  IMAD R44, R3.reuse, R2, R44 ;  /* 0x00000002032c7224 */ /* 0x040fe200078e022c */
[----:B-1----:R-:W-:Y:S01]  /*0cb0*/  IADD3 R16, R202, 0x18, RZ ;  /* 0x00000018ca107810 */ /* 0x002fe20007ffe0ff */
[----:B------:R1:W-:Y:S01]  /*0cc0*/  STL [R1+0x1c6c], R13 ;  /* 0x001c6c0d01007387 */ /* 0x0003e20000100800 */
[----:B------:R-:W-:Y:S01]  /*0cd0*/  IABS R52, R14 ;  /* 0x0000000e00347213 */ /* 0x000fe20000000000 */
[----:B------:R-:W-:Y:S01]  /*0ce0*/  IMAD.HI.U32 R7, R214, R48, RZ ;  /* 0x00000030d6077227 */ /* 0x000fe200078e00ff */
[----:B------:R-:W-:Y:S01]  /*0cf0*/  IABS R167, R16 ;  /* 0x0000001000a77213 */ /* 0x000fe20000000000 */
[----:B------:R4:W-:Y:S01]  /*0d00*/  STL [R1+0x1c70], R16 ;  /* 0x001c701001007387 */ /* 0x0009e20000100800 */
[C---:B---3--:R-:W-:Y:S01]  /*0d10*/  IADD3 R15, R202.reuse, 0x19, RZ ;  /* 0x00000019ca0f7810 */ /* 0x048fe20007ffe0ff */
[C---:B------:R-:W-:Y:S01]  /*0d20*/  IMAD R225, R3.reuse, R10, R225 ;  /* 0x0000000a03e17224 */ /* 0x040fe200078e02e1 */
[----:B--2---:R-:W-:Y:S01]  /*0d30*/  IADD3 R14, R202, 0x1a, RZ ;  /* 0x0000001aca0e7810 */ /* 0x004fe20007ffe0ff */
[----:B------:R-:W-:Y:S01]  /*0d40*/  IMAD.HI.U32 R2, R214, R167, RZ ;  /* 0x000000a7d6027227 */ /* 0x000fe200078e00ff */
[C---:B------:R-:W-:Y:S01]  /*0d50*/  IADD3 R17, R202.reuse, 0x1d, RZ ;  /* 0x0000001dca117810 */ /* 0x040fe20007ffe0ff */
[----:B------:R2:W-:Y:S01]  /*0d60*/  STL [R1+0x1c74], R15 ;  /* 0x001c740f01007387 */ /* 0x0005e20000100800 */
[C---:B-1----:R-:W-:Y:S01]  /*0d70*/  IADD3 R13, R202.reuse, 0x1b, RZ ;  /* 0x0000001bca0d7810 */ /* 0x042fe20007ffe0ff */
[----:B------:R-:W-:Y:S01]  /*0d80*/  IMAD R36, R3, R5, R36 ;  /* 0x0000000503247224 */ /* 0x000fe200078e0224 */
[----:B------:R-:W-:Y:S01]  /*0d90*/  IADD3 R10, R202, 0x1c, RZ ;  /* 0x0000001cca0a7810 */ /* 0x000fe20007ffe0ff */
[----:B------:R-:W-:Y:S01]  /*0da0*/  IMAD.MOV R2, RZ, RZ, -R2 ;  /* 0x000000ffff027224 */ /* 0x000fe200078e0a02 */
[----:B------:R-:W-:Y:S01]  /*0db0*/  IABS R54, R17 ;  /* 0x0000001100367213 */ /* 0x000fe20000000000 */
[----:B------:R-:W-:Y:S01]  /*0dc0*/  IMAD.HI.U32 R5, R214, R163, RZ ;  /* 0x000000a3d6057227 */ /* 0x000fe200078e00ff */
[----:B------:R-:W-:Y:S01]  /*0dd0*/  IADD3 R7, -R7, RZ, RZ ;  /* 0x000000ff07077210 */ /* 0x000fe20007ffe1ff */
[----:B------:R1:W-:Y:S01]  /*0de0*/  STL [R1+0x1c78], R14 ;  /* 0x001c780e01007387 */ /* 0x0003e20000100800 */
[----:B------:R-:W-:Y:S01]  /*0df0*/  IABS R169, R10 ;  /* 0x0000000a00a97213 */ /* 0x000fe20000000000 */
[C---:B------:R-:W-:Y:S01]  /*0e00*/  IMAD R167, R3.reuse, R2, R167 ;  /* 0x0000000203a77224 */ /* 0x040fe200078e02a7 */
[----:B------:R-:W-:Y:S01]  /*0e10*/  IABS R50, R15 ;  /* 0x0000000f00327213 */ /* 0x000fe20000000000 */
[----:B------:R3:W-:Y:S01]  /*0e20*/  STL [R1+0x1c7c], R13 ;  /* 0x001c7c0d01007387 */ /* 0x0007e20000100800 */
[C---:B----4-:R-:W-:Y:S01]  /*0e30*/  IADD3 R16, R202.reuse, 0x1e, RZ ;  /* 0x0000001eca107810 */ /* 0x050fe20007ffe0ff */
[----:B------:R-:W-:Y:S01]  /*0e40*/  IMAD.MOV R8, RZ, RZ, -R5 ;  /* 0x000000ffff087224 */ /* 0x000fe200078e0a05 */
[----:B------:R-:W-:Y:S01]  /*0e50*/  IABS R227, R14 ;  /* 0x0000000e00e37213 */ /* 0x000fe20000000000 */
[----:B------:R-:W-:Y:S01]  /*0e60*/  STL [R1+0x1c80], R10 ;  /* 0x001c800a01007387 */ /* 0x000fe20000100800 */
[----:B--2---:R-:W-:Y:S01]  /*0e70*/  IADD3 R15, R202, 0x1f, RZ ;  /* 0x0000001fca0f7810 */ /* 0x004fe20007ffe0ff */
[----:B------:R-:W-:Y:S01]  /*0e80*/  IMAD.HI.U32 R2, R214, R54, RZ ;  /* 0x00000036d6027227 */ /* 0x000fe200078e00ff */
[----:B------:R-:W-:Y:S01]  /*0e90*/  IABS R244, R13 ;  /* 0x0000000d00f47213 */ /* 0x000fe20000000000 */
[----:B------:R2:W-:Y:S01]  /*0ea0*/  STL [R1+0x1c84], R17 ;  /* 0x001c841101007387 */ /* 0x0005e20000100800 */
[----:B-1----:R-:W-:Y:S01]  /*0eb0*/  IADD3 R14, R202, 0x20, RZ ;  /* 0x00000020ca0e7810 */ /* 0x002fe20007ffe0ff */
[----:B------:R-:W-:Y:S01]  /*0ec0*/  IMAD.HI.U32 R5, R214, R47, RZ ;  /* 0x0000002fd6057227 */ /* 0x000fe200078e00ff */
[----:B---3--:R-:W-:Y:S01]  /*0ed0*/  IADD3 R13, R202, 0x21, RZ ;  /* 0x00000021ca0d7810 */ /* 0x008fe20007ffe0ff */
[----:B------:R1:W-:Y:S01]  /*0ee0*/  STL [R1+0x1c88], R16 ;  /* 0x001c881001007387 */ /* 0x0003e20000100800 */
[----:B------:R-:W-:Y:S01]  /*0ef0*/  IABS R56, R15 ;  /* 0x0000000f00387213 */ /* 0x000fe20000000000 */
[----:B------:R-:W-:Y:S01]  /*0f00*/  IMAD R48, R3, R7, R48 ;  /* 0x0000000703307224 */ /* 0x000fe200078e0230 */
[----:B------:R-:W-:Y:S01]  /*0f10*/  IABS R40, R16 ;  /* 0x0000001000287213 */ /* 0x000fe20000000000 */
[----:B------:R-:W-:Y:S01]  /*0f20*/  IMAD.HI.U32 R7, R214, R169, RZ ;  /* 0x000000a9d6077227 */ /* 0x000fe200078e00ff */
[----:B------:R3:W-:Y:S01]  /*0f30*/  STL [R1+0x1c8c], R15 ;  /* 0x001c8c0f01007387 */ /* 0x0007e20000100800 */
[----:B--2---:R-:W-:-:S02]  /*0f40*/  IADD3 R17, R202, 0x22, RZ ;  /* 0x00000022ca117810 */ /* 0x004fc40007ffe0ff */
[C---:B------:R-:W-:Y:S01]  /*0f50*/  IMAD R163, R3.reuse, R8, R163 ;  /* 0x0000000803a37224 */ /* 0x040fe200078e02a3 */
[----:B------:R-:W-:Y:S01]  /*0f60*/  STL [R1+0x1c90], R14 ;  /* 0x001c900e01007387 */ /* 0x000fe20000100800 */
[----:B------:R-:W-:Y:S01]  /*0f70*/  IMAD.MOV R2, RZ, RZ, -R2 ;  /* 0x000000ffff027224 */ /* 0x000fe200078e0a02 */
[----:B------:R-:W-:Y:S01]  /*0f80*/  IABS R228, R17 ;  /* 0x0000001100e47213 */ /* 0x000fe20000000000 */
[----:B------:R-:W-:Y:S01]  /*0f90*/  IMAD.MOV R8, RZ, RZ, -R5 ;  /* 0x000000ffff087224 */ /* 0x000fe200078e0a05 */
[----:B------:R2:W-:Y:S01]  /*0fa0*/  STL [R1+0x1c94], R13 ;  /* 0x001c940d01007387 */ /* 0x0005e20000100800 */
[----:B------:R-:W-:Y:S01]  /*0fb0*/  IMAD.HI.U32 R5, R214, R227, RZ ;  /* 0x000000e3d6057227 */ /* 0x000fe200078e00ff */
[C---:B-1----:R-:W-:Y:S02]  /*0fc0*/  IADD3 R16, R202.reuse, 0x23, RZ ;  /* 0x00000023ca107810 */ /* 0x042fe40007ffe0ff */
[----:B------:R1:W-:Y:S01]  /*0fd0*/  STL [R1+0x1c98], R17 ;  /* 0x001c981101007387 */ /* 0x0003e20000100800 */
[----:B------:R-:W-:Y:S01]  /*0fe0*/  IMAD.MOV R10, RZ, RZ, -R7 ;  /* 0x000000ffff0a7224 */ /* 0x000fe200078e0a07 */
[----:B------:R-:W-:Y:S01]  /*0ff0*/  IABS R171, R14 ;  /* 0x0000000e00ab7213 */ /* 0x000fe20000000000 */
[C---:B------:R-:W-:Y:S01]  /*1000*/  IMAD R54, R3.reuse, R2, R54 ;  /* 0x0000000203367224 */ /* 0x040fe200078e0236 */
[----:B---3--:R-:W-:Y:S01]  /*1010*/  IADD3 R15, R202, 0x24, RZ ;  /* 0x00000024ca0f7810 */ /* 0x008fe20007ffe0ff */
[C---:B------:R-:W-:Y:S01]  /*1020*/  IMAD R47, R3.reuse, R8, R47 ;  /* 0x00000008032f7224 */ /* 0x040fe200078e022f */
[----:B--2---:R-:W-:Y:S01]  /*1030*/  IABS R13, R13 ;  /* 0x0000000d000d7213 */ /* 0x004fe20000000000 */
[----:B------:R-:W-:Y:S01]  /*1040*/  IMAD.HI.U32 R2, R214, R228, RZ ;  /* 0x000000e4d6027227 */ /* 0x000fe200078e00ff */
[C---:B------:R-:W-:Y:S01]  /*1050*/  IADD3 R14, R202.reuse, 0x25, RZ ;  /* 0x00000025ca0e7810 */ /* 0x040fe20007ffe0ff */
[----:B------:R2:W-:Y:S01]  /*1060*/  STL [R1+0x1c9c], R16 ;  /* 0x001c9c1001007387 */ /* 0x0005e20000100800 */
[C---:B-1----:R-:W-:Y:S01]  /*1070*/  IADD3 R17, R202.reuse, 0x27, RZ ;  /* 0x00000027ca117810 */ /* 0x042fe20007ffe0ff */
[----:B------:R-:W-:Y:S01]  /*1080*/  IMAD.MOV R8, RZ, RZ, -R5 ;  /* 0x000000ffff087224 */ /* 0x000fe200078e0a05 */
[----:B------:R-:W-:Y:S01]  /*1090*/  IABS R60, R16 ;  /* 0x00000010003c7213 */ /* 0x000fe20000000000 */
[----:B------:R-:W-:Y:S01]  /*10a0*/  IMAD R169, R3, R10, R169 ;  /* 0x0000000a03a97224 */ /* 0x000fe200078e02a9 */
[----:B------:R-:W-:Y:S01]  /*10b0*/  IADD3 R10, R202, 0x26, RZ ;  /* 0x00000026ca0a7810 */ /* 0x000fe20007ffe0ff */
[----:B------:R-:W-:Y:S01]  /*10c0*/  IMAD.HI.U32 R5, R214, R56, RZ ;  /* 0x00000038d6057227 */ /* 0x000fe200078e00ff */
[----:B------:R-:W-:Y:S01]  /*10d0*/  IABS R175, R17 ;  /* 0x0000001100af7213 */ /* 0x000fe20000000000 */
[----:B------:R1:W-:Y:S01]  /*10e0*/  STL [R1+0x1ca0], R15 ;  /* 0x001ca00f01007387 */ /* 0x0003e20000100800 */
[----:B------:R-:W-:Y:S01]  /*10f0*/  IABS R190, R10 ;  /* 0x0000000a00be7213 */ /* 0x000fe20000000000 */
[----:B------:R-:W-:Y:S01]  /*1100*/  IMAD.MOV R2, RZ, RZ, -R2 ;  /* 0x000000ffff027224 */ /* 0x000fe200078e0a02 */
[----:B--2---:R-:W-:Y:S01]  /*1110*/  IADD3 R16, R202, 0x28, RZ ;  /* 0x00000028ca107810 */ /* 0x004fe20007ffe0ff */
[C---:B------:R-:W-:Y:S01]  /*1120*/  IMAD.HI.U32 R7, R214.reuse, R13, RZ ;  /* 0x0000000dd6077227 */ /* 0x040fe200078e00ff */
[----:B------:R-:W-:Y:S01]  /*1130*/  IADD3 R5, -R5, RZ, RZ ;  /* 0x000000ff05057210 */ /* 0x000fe20007ffe1ff */
[----:B------:R-:W-:Y:S01]  /*1140*/  STL [R1+0x1ca4], R14 ;  /* 0x001ca40e01007387 */ /* 0x000fe20000100800 */
[----:B------:R-:W-:Y:S01]  /*1150*/  IABS R173, R15 ;  /* 0x0000000f00ad7213 */ /* 0x000fe20000000000 */
[C---:B------:R-:W-:Y:S01]  /*1160*/  IMAD R228, R3.reuse, R2, R228 ;  /* 0x0000000203e47224 */ /* 0x040fe200078e02e4 */
[----:B------:R-:W-:Y:S01]  /*1170*/  IABS R70, R16 ;  /* 0x0000001000467213 */ /* 0x000fe20000000000 */
[----:B------:R2:W-:Y:S01]  /*1180*/  STL [R1+0x1ca8], R10 ;  /* 0x001ca80a01007387 */ /* 0x0005e20000100800 */
[----:B------:R-:W-:Y:S01]  /*1190*/  IMAD R227, R3, R8, R227 ;  /* 0x0000000803e37224 */ /* 0x000fe200078e02e3 */
[----:B------:R-:W-:Y:S01]  /*11a0*/  IABS R62, R14 ;  /* 0x0000000e003e7213 */ /* 0x000fe20000000000 */
[----:B------:R-:W-:Y:S01]  /*11b0*/  IMAD.HI.U32 R2, R214, R175, RZ ;  /* 0x000000afd6027227 */ /* 0x000fe200078e00ff */
[----:B------:R-:W-:Y:S01]  /*11c0*/  STL [R1+0x1cac], R17 ;  /* 0x001cac1101007387 */ /* 0x000fe20000100800 */
[----:B-1----:R-:W-:-:S02]  /*11d0*/  IADD3 R15, R202, 0x29, RZ ;  /* 0x00000029ca0f7810 */ /* 0x002fc40007ffe0ff */
[----:B------:R-:W-:Y:S01]  /*11e0*/  IMAD.MOV R8, RZ, RZ, -R7 ;  /* 0x000000ffff087224 */ /* 0x000fe200078e0a07 */
[----:B------:R1:W-:Y:S01]  /*11f0*/  STL [R1+0x1cb4], R16 ;  /* 0x001cb41001007387 */ /* 0x0003e20000100800 */
[----:B------:R-:W-:Y:S01]  /*1200*/  IMAD.HI.U32 R7, R214, R190, RZ ;  /* 0x000000bed6077227 */ /* 0x000fe200078e00ff */
[C---:B--2---:R-:W-:Y:S02]  /*1210*/  IADD3 R10, R202.reuse, 0x2b, RZ ;  /* 0x0000002bca0a7810 */ /* 0x044fe40007ffe0ff */
[----:B------:R-:W-:Y:S01]  /*1220*/  IADD3 R14, R202, 0x2a, RZ ;  /* 0x0000002aca0e7810 */ /* 0x000fe20007ffe0ff */
[C---:B------:R-:W-:Y:S01]  /*1230*/  IMAD R56, R3.reuse, R5, R56 ;  /* 0x0000000503387224 */ /* 0x040fe200078e0238 */
[----:B------:R-:W-:Y:S01]  /*1240*/  IADD3 R2, -R2, RZ, RZ ;  /* 0x000000ff02027210 */ /* 0x000fe20007ffe1ff */
[----:B------:R-:W-:Y:S01]  /*1250*/  IMAD.HI.U32 R5, R214, R173, RZ ;  /* 0x000000add6057227 */ /* 0x000fe200078e00ff */
[----:B------:R-:W-:Y:S01]  /*1260*/  IABS R68, R10 ;  /* 0x0000000a00447213 */ /* 0x000fe20000000000 */
[----:B------:R2:W-:Y:S01]  /*1270*/  STL [R1+0x1cb8], R15 ;  /* 0x001cb80f01007387 */ /* 0x0005e20000100800 */
[C---:B-1----:R-:W-:Y:S01]  /*1280*/  IADD3 R16, R202.reuse, 0x2c, RZ ;  /* 0x0000002cca107810 */ /* 0x042fe20007ffe0ff */
[----:B------:R-:W-:Y:S01]  /*1290*/  IMAD.MOV R7, RZ, RZ, -R7 ;  /* 0x000000ffff077224 */ /* 0x000fe200078e0a07 */
[----:B------:R-:W-:Y:S01]  /*12a0*/  IABS R66, R15 ;  /* 0x0000000f00427213 */ /* 0x000fe20000000000 */
[C---:B------:R-:W-:Y:S01]  /*12b0*/  IMAD R13, R3.reuse, R8, R13 ;  /* 0x00000008030d7224 */ /* 0x040fe200078e020d */
[----:B------:R-:W-:Y:S01]  /*12c0*/  IABS R177, R16 ;  /* 0x0000001000b17213 */ /* 0x000fe20000000000 */
[----:B------:R-:W-:Y:S01]  /*12d0*/  IMAD.MOV R8, RZ, RZ, -R5 ;  /* 0x000000ffff087224 */ /* 0x000fe200078e0a05 */
[----:B------:R1:W-:Y:S01]  /*12e0*/  STL [R1+0x1cc0], R14 ;  /* 0x001cc00e01007387 */ /* 0x0003e20000100800 */
[C---:B------:R-:W-:Y:S01]  /*12f0*/  IMAD R190, R3.reuse, R7, R190 ;  /* 0x0000000703be7224 */ /* 0x040fe200078e02be */
[----:B------:R-:W-:Y:S01]  /*1300*/  IABS R229, R14 ;  /* 0x0000000e00e57213 */ /* 0x000fe20000000000 */
[----:B------:R-:W-:Y:S01]  /*1310*/  IMAD R175, R3, R2, R175 ;  /* 0x0000000203af7224 */ /* 0x000fe200078e02af */
[----:B--2---:R-:W-:Y:S01]  /*1320*/  IADD3 R15, R202, 0x2d, RZ ;  /* 0x0000002dca0f7810 */ /* 0x004fe20007ffe0ff */
[----:B------:R2:W-:Y:S01]  /*1330*/  STL [R1+0x1cc4], R10 ;  /* 0x001cc40a01007387 */ /* 0x0005e20000100800 */
[----:B------:R-:W-:Y:S01]  /*1340*/  IMAD.HI.U32 R7, R214, R68, RZ ;  /* 0x00000044d6077227 */ /* 0x000fe200078e00ff */
[----:B------:R-:W-:-:S02]  /*1350*/  IADD3 R17, R202, 0x31, RZ ;  /* 0x00000031ca117810 */ /* 0x000fc40007ffe0ff */
[----:B------:R3:W-:Y:S01]  /*1360*/  STL [R1+0x1cc8], R16 ;  /* 0x001cc81001007387 */ /* 0x0007e20000100800 */
[----:B-1----:R-:W-:Y:S01]  /*1370*/  IADD3 R14, R202, 0x2e, RZ ;  /* 0x0000002eca0e7810 */ /* 0x002fe20007ffe0ff */
[----:B------:R-:W-:Y:S01]  /*1380*/  IMAD.HI.U32 R2, R214, R177, RZ ;  /* 0x000000b1d6027227 */ /* 0x000fe200078e00ff */
[----:B------:R-:W-:Y:S01]  /*1390*/  IABS R74, R17 ;  /* 0x00000011004a7213 */ /* 0x000fe20000000000 */
[----:B------:R-:W-:Y:S01]  /*13a0*/  STL [R1+0x1ccc], R15 ;  /* 0x001ccc0f01007387 */ /* 0x000fe20000100800 */
[----:B------:R-:W-:Y:S01]  /*13b0*/  IADD3 R7, -R7, RZ, RZ ;  /* 0x000000ff07077210 */ /* 0x000fe20007ffe1ff */
[C---:B------:R-:W-:Y:S01]  /*13c0*/  IMAD R173, R3.reuse, R8, R173 ;  /* 0x0000000803ad7224 */ /* 0x040fe200078e02ad */
[C---:B--2---:R-:W-:Y:S01]  /*13d0*/  IADD3 R10, R202.reuse, 0x2f, RZ ;  /* 0x0000002fca0a7810 */ /* 0x044fe20007ffe0ff */
[----:B------:R-:W-:Y:S01]  /*13e0*/  IMAD.MOV R2, RZ, RZ, -R2 ;  /* 0x000000ffff027224 */ /* 0x000fe200078e0a02 */
[----:B------:R-:W-:Y:S01]  /*13f0*/  IADD3 R8, R202, 0x30, RZ ;  /* 0x00000030ca087810 */ /* 0x000fe20007ffe0ff */
[----:B------:R1:W-:Y:S01]  /*1400*/  STL [R1+0x1cd0], R14 ;  /* 0x001cd00e01007387 */ /* 0x0003e20000100800 */
[C---:B------:R-:W-:Y:S01]  /*1410*/  IMAD R68, R3.reuse, R7, R68 ;  /* 0x0000000703447224 */ /* 0x040fe200078e0244 */
[----:B------:R-:W-:Y:S01]  /*1420*/  IABS R58, R14 ;  /* 0x0000000e003a7213 */ /* 0x000fe20000000000 */
[C---:B------:R-:W-:Y:S01]  /*1430*/  IMAD R177, R3.reuse, R2, R177 ;  /* 0x0000000203b17224 */ /* 0x040fe200078e02b1 */
[----:B------:R2:W-:Y:S01]  /*1440*/  STL [R1+0x1cd8], R10 ;  /* 0x001cd80a01007387 */ /* 0x0005e20000100800 */
[----:B------:R-:W-:Y:S01]  /*1450*/  IABS R179, R8 ;  /* 0x0000000800b37213 */ /* 0x000fe20000000000 */
[----:B------:R-:W-:Y:S01]  /*1460*/  IMAD.HI.U32 R2, R214, R74, RZ ;  /* 0x0000004ad6027227 */ /* 0x000fe200078e00ff */
[----:B---3--:R-:W-:Y:S01]  /*1470*/  IADD3 R16, R202, 0x32, RZ ;  /* 0x00000032ca107810 */ /* 0x008fe20007ffe0ff */
[----:B------:R-:W-:Y:S01]  /*1480*/  STL [R1+0x1cdc], R8 ;  /* 0x001cdc0801007387 */ /* 0x000fe20000100800 */
[----:B------:R-:W-:Y:S01]  /*1490*/  IABS R245, R15 ;  /* 0x0000000f00f57213 */ /* 0x000fe20000000000 */
[----:B------:R-:W-:Y:S01]  /*14a0*/  IMAD.HI.U32 R5, R214, R66, RZ ;  /* 0x00000042d6057227 */ /* 0x000fe200078e00ff */
[----:B-1----:R-:W-:Y:S01]  /*14b0*/  IADD3 R14, R202, 0x33, RZ ;  /* 0x00000033ca0e7810 */ /* 0x002fe20007ffe0ff */
[----:B------:R1:W-:Y:S01]  /*14c0*/  STL [R1+0x1ce4], R17 ;  /* 0x001ce41101007387 */ /* 0x0003e20000100800 */
[----:B------:R-:W-:Y:S01]  /*14d0*/  IABS R72, R10 ;  /* 0x0000000a00487213 */ /* 0x000fe20000000000 */
[----:B------:R-:W-:Y:S01]  /*14e0*/  IMAD.HI.U32 R7, R214, R179, RZ ;  /* 0x000000b3d6077227 */ /* 0x000fe200078e00ff */
[C---:B------:R-:W-:Y:S01]  /*14f0*/  IADD3 R15, R202.reuse, 0x34, RZ ;  /* 0x00000034ca0f7810 */ /* 0x040fe20007ffe0ff */
[----:B------:R3:W-:Y:S01]  /*1500*/  STL [R1+0x1ce8], R16 ;  /* 0x001ce81001007387 */ /* 0x0007e20000100800 */
[C---:B--2---:R-:W-:Y:S01]  /*1510*/  IADD3 R10, R202.reuse, 0x35, RZ ;  /* 0x00000035ca0a7810 */ /* 0x044fe20007ffe0ff */
[----:B------:R-:W-:Y:S01]  /*1520*/  IMAD.MOV R2, RZ, RZ, -R2 ;  /* 0x000000ffff027224 */ /* 0x000fe200078e0a02 */
[----:B------:R-:W-:Y:S01]  /*1530*/  IABS R230, R16 ;  /* 0x0000001000e67213 */ /* 0x000fe20000000000 */
[----:B------:R-:W-:Y:S01]  /*1540*/  IMAD.MOV R5, RZ, RZ, -R5 ;  /* 0x000000ffff057224 */ /* 0x000fe200078e0a05 */
[----:B------:R-:W-:Y:S01]  /*1550*/  STL [R1+0x1cec], R14 ;  /* 0x001cec0e01007387 */ /* 0x000fe20000100800 */
[C---:B-1----:R-:W-:Y:S01]  /*1560*/  IADD3 R17, R202.reuse, 0x36, RZ ;  /* 0x00000036ca117810 */ /* 0x042fe20007ffe0ff */
[----:B------:R-:W-:Y:S01]  /*1570*/  IMAD.MOV R8, RZ, RZ, -R7 ;  /* 0x000000ffff087224 */ /* 0x000fe200078e0a07 */
[----:B------:R-:W-:Y:S01]  /*1580*/  IABS R181, R15 ;  /* 0x0000000f00b57213 */ /* 0x000fe20000000000 */
[----:B------:R1:W-:Y:S01]  /*1590*/  STL [R1+0x1cf4], R15 ;  /* 0x001cf40f01007387 */ /* 0x0003e20000100800 */
[----:B------:R-:W-:Y:S01]  /*15a0*/  IABS R83, R17 ;  /* 0x0000001100537213 */ /* 0x000fe20000000000 */
[C---:B------:R-:W-:Y:S01]  /*15b0*/  IMAD R74, R3.reuse, R2, R74 ;  /* 0x00000002034a7224 */ /* 0x040fe200078e024a */
[----:B---3--:R-:W-:Y:S01]  /*15c0*/  IADD3 R16, R202, 0x37, RZ ;  /* 0x00000037ca107810 */ /* 0x008fe20007ffe0ff */
[----:B------:R2:W-:Y:S01]  /*15d0*/  STL [R1+0x1cf8], R10 ;  /* 0x001cf80a01007387 */ /* 0x0005e20000100800 */
[----:B------:R-:W-:Y:S01]  /*15e0*/  IABS R78, R10 ;  /* 0x0000000a004e7213 */ /* 0x000fe20000000000 */
[----:B------:R-:W-:Y:S01]  /*15f0*/  IMAD.HI.U32 R2, R214, R83, RZ ;  /* 0x00000053d6027227 */ /* 0x000fe200078e00ff */
[C---:B------:R-:W-:Y:S01]  /*1600*/  IADD3 R18, R202.reuse, 0x3b, RZ ;  /* 0x0000003bca127810 */ /* 0x040fe20007ffe0ff */
[----:B------:R3:W-:Y:S01]  /*1610*/  STL [R1+0x1cfc], R17 ;  /* 0x001cfc1101007387 */ /* 0x0007e20000100800 */
[----:B------:R-:W-:Y:S01]  /*1620*/  IABS R80, R16 ;  /* 0x0000001000507213 */ /* 0x000fe20000000000 */
[C---:B------:R-:W-:Y:S01]  /*1630*/  IMAD R66, R3.reuse, R5, R66 ;  /* 0x0000000503427224 */ /* 0x040fe200078e0242 */
[C---:B-1----:R-:W-:Y:S01]  /*1640*/  IADD3 R15, R202.reuse, 0x38, RZ ;  /* 0x00000038ca0f7810 */ /* 0x042fe20007ffe0ff */
[C---:B------:R-:W-:Y:S01]  /*1650*/  IMAD R179, R3.reuse, R8, R179 ;  /* 0x0000000803b37224 */ /* 0x040fe200078e02b3 */
[----:B------:R-:W-:Y:S01]  /*1660*/  IADD3 R8, R202, 0x3a, RZ ;  /* 0x0000003aca087810 */ /* 0x000fe20007ffe0ff */
[----:B------:R-:W-:Y:S01]  /*1670*/  IMAD.HI.U32 R5, R214, R58, RZ ;  /* 0x0000003ad6057227 */ /* 0x000fe200078e00ff */
[C---:B--2---:R-:W-:Y:S01]  /*1680*/  IADD3 R10, R202.reuse, 0x39, RZ ;  /* 0x00000039ca0a7810 */ /* 0x044fe20007ffe0ff */
[----:B------:R1:W-:Y:S01]  /*1690*/  STL [R1+0x1d04], R16 ;  /* 0x001d041001007387 */ /* 0x0003e20000100800 */
[----:B------:R-:W-:Y:S01]  /*16a0*/  IABS R84, R18 ;  /* 0x0000001200547213 */ /* 0x000fe20000000000 */
[----:B------:R-:W-:Y:S01]  /*16b0*/  IMAD.MOV R2, RZ, RZ, -R2 ;  /* 0x000000ffff027224 */ /* 0x000fe200078e0a02 */
[----:B---3--:R-:W-:Y:S01]  /*16c0*/  IADD3 R17, R202, 0x3c, RZ ;  /* 0x0000003cca117810 */ /* 0x008fe20007ffe0ff */
[----:B------:R2:W-:Y:S01]  /*16d0*/  STL [R1+0x1d08], R15 ;  /* 0x001d080f01007387 */ /* 0x0005e20000100800 */
[----:B------:R-:W-:Y:S01]  /*16e0*/  IABS R183, R15 ;  /* 0x0000000f00b77213 */ /* 0x000fe20000000000 */
[----:B------:R-:W-:Y:S01]  /*16f0*/  IMAD.MOV R5, RZ, RZ, -R5 ;  /* 0x000000ffff057224 */ /* 0x000fe200078e0a05 */
[----:B------:R-:W-:Y:S01]  /*1700*/  IABS R14, R14 ;  /* 0x0000000e000e7213 */ /* 0x000fe20000000000 */
[----:B------:R3:W-:Y:S01]  /*1710*/  STL [R1+0x1d10], R10 ;  /* 0x001d100a01007387 */ /* 0x0007e20000100800 */
[----:B------:R-:W-:Y:S01]  /*1720*/  IABS R231, R10 ;  /* 0x0000000a00e77213 */ /* 0x000fe20000000000 */
[----:B------:R-:W-:Y:S01]  /*1730*/  IMAD.HI.U32 R7, R214, R78, RZ ;  /* 0x0000004ed6077227 */ /* 0x000fe200078e00ff */
[C---:B-1----:R-:W-:Y:S01]  /*1740*/  IADD3 R16, R202.reuse, 0x3d, RZ ;  /* 0x0000003dca107810 */ /* 0x042fe20007ffe0ff */
[----:B------:R-:W-:Y:S01]  /*1750*/  STL [R1+0x1d14], R8 ;  /* 0x001d140801007387 */ /* 0x000fe20000100800 */
[----:B------:R-:W-:Y:S01]  /*1760*/  IABS R185, R17 ;  /* 0x0000001100b97213 */ /* 0x000fe20000000000 */
[----:B------:R-:W-:Y:S01]  /*1770*/  IMAD R83, R3, R2, R83 ;  /* 0x0000000203537224 */ /* 0x000fe200078e0253 */
[----:B--2---:R-:W-:Y:S01]  /*1780*/  IADD3 R15, R202, 0x3e, RZ ;  /* 0x0000003eca0f7810 */ /* 0x004fe20007ffe0ff */
[----:B------:R1:W-:Y:S01]  /*1790*/  STL [R1+0x1d18], R18 ;  /* 0x001d181201007387 */ /* 0x0003e20000100800 */
[----:B------:R-:W-:Y:S01]  /*17a0*/  IMAD.HI.U32 R2, R214, R84, RZ ;  /* 0x00000054d6027227 */ /* 0x000fe200078e00ff */
[----:B---3--:R-:W-:-:S02]  /*17b0*/  IADD3 R10, R202, 0x3f, RZ ;  /* 0x0000003fca0a7810 */ /* 0x008fc40007ffe0ff */
[----:B------:R2:W-:Y:S01]  /*17c0*/  STL [R1+0x1d1c], R17 ;  /* 0x001d1c1101007387 */ /* 0x0005e20000100800 */
[C---:B------:R-:W-:Y:S01]  /*17d0*/  IMAD R58, R3.reuse, R5, R58 ;  /* 0x00000005033a7224 */ /* 0x040fe200078e023a */
[----:B------:R-:W-:Y:S01]  /*17e0*/  IABS R86, R16 ;  /* 0x0000001000567213 */ /* 0x000fe20000000000 */
[----:B------:R-:W-:Y:S01]  /*17f0*/  IMAD.HI.U32 R5, R214, R14, RZ ;  /* 0x0000000ed6057227 */ /* 0x000fe200078e00ff */
[----:B------:R3:W-:Y:S01]  /*1800*/  STL [R1+0x1d20], R16 ;  /* 0x001d201001007387 */ /* 0x0007e20000100800 */
[----:B------:R-:W-:Y:S02]  /*1810*/  IABS R76, R15 ;  /* 0x0000000f004c7213 */ /* 0x000fe40000000000 */
[C---:B-1----:R-:W-:Y:S01]  /*1820*/  IADD3 R18, R202.reuse, 0x40, RZ ;  /* 0x00000040ca127810 */ /* 0x042fe20007ffe0ff */
[----:B------:R1:W-:Y:S01]  /*1830*/  STL [R1+0x1d28], R15 ;  /* 0x001d280f01007387 */ /* 0x0003e20000100800 */
[----:B------:R-:W-:Y:S01]  /*1840*/  IMAD.MOV R7, RZ, RZ, -R7 ;  /* 0x000000ffff077224 */ /* 0x000fe200078e0a07 */
[----:B--2---:R-:W-:Y:S01]  /*1850*/  IADD3 R17, R202, 0x41, RZ ;  /* 0x00000041ca117810 */ /* 0x004fe20007ffe0ff */
[----:B------:R-:W-:Y:S01]  /*1860*/  IMAD.HI.U32 R4, R214, R30, RZ ;  /* 0x0000001ed6047227 */ /* 0x000fe200078e00ff */
[----:B------:R-:W-:Y:S01]  /*1870*/  IABS R88, R8 ;  /* 0x0000000800587213 */ /* 0x000fe20000000000 */
[----:B------:R2:W-:Y:S01]  /*1880*/  STL [R1+0x1d2c], R10 ;  /* 0x001d2c0a01007387 */ /* 0x0005e20000100800 */
[----:B---3--:R-:W-:Y:S01]  /*1890*/  IADD3 R16, R202, 0x42, RZ ;  /* 0x00000042ca107810 */ /* 0x008fe20007ffe0ff */
[----:B------:R-:W-:Y:S01]  /*18a0*/  IMAD R78, R3, R7, R78 ;  /* 0x00000007034e7224 */ /* 0x000fe200078e024e */
[----:B------:R-:W-:Y:S01]  /*18b0*/  IADD3 R2, -R2, RZ, RZ ;  /* 0x000000ff02027210 */ /* 0x000fe20007ffe1ff */
[----:B------:R3:W-:Y:S01]  /*18c0*/  STL [R1+0x1d34], R18 ;  /* 0x001d341201007387 */ /* 0x0007e20000100800 */
[----:B-1----:R-:W-:Y:S01]  /*18d0*/  IADD3 R15, R202, 0x43, RZ ;  /* 0x00000043ca0f7810 */ /* 0x002fe20007ffe0ff */
[----:B------:R-:W-:Y:S01]  /*18e0*/  IMAD.HI.U32 R7, R214, R88, RZ ;  /* 0x00000058d6077227 */ /* 0x000fe200078e00ff */
[----:B------:R-:W-:Y:S01]  /*18f0*/  IABS R187, R18 ;  /* 0x0000001200bb7213 */ /* 0x000fe20000000000 */
[----:B------:R-:W-:Y:S01]  /*1900*/  STL [R1+0x1d38], R17 ;  /* 0x001d381101007387 */ /* 0x000fe20000100800 */
[----:B------:R-:W-:Y:S01]  /*1910*/  IADD3 R5, -R5, RZ, RZ ;  /* 0x000000ff05057210 */ /* 0x000fe20007ffe1ff */
[C---:B------:R-:W-:Y:S01]  /*1920*/  IMAD R84, R3.reuse, R2, R84 ;  /* 0x0000000203547224 */ /* 0x040fe200078e0254 */
[----:B------:R-:W-:Y:S01]  /*1930*/  IABS R247, R10 ;  /* 0x0000000a00f77213 */ /* 0x000fe20000000000 */
[----:B------:R-:W-:Y:S01]  /*1940*/  STL [R1+0x1d3c], R16 ;  /* 0x001d3c1001007387 */ /* 0x000fe20000100800 */
[----:B--2---:R-:W-:Y:S01]  /*1950*/  IADD3 R10, R202, 0x44, RZ ;  /* 0x00000044ca0a7810 */ /* 0x004fe20007ffe0ff */
[----:B------:R-:W-:Y:S01]  /*1960*/  IMAD.HI.U32 R2, R214, R187, RZ ;  /* 0x000000bbd6027227 */ /* 0x000fe200078e00ff */
[----:B------:R-:W-:Y:S01]  /*1970*/  IABS R92, R15 ;  /* 0x0000000f005c7213 */ /* 0x000fe20000000000 */
[----:B------:R1:W-:Y:S01]  /*1980*/  STL [R1+0x1d44], R15 ;  /* 0x001d440f01007387 */ /* 0x0003e20000100800 */
[----:B---3--:R-:W-:Y:S01]  /*1990*/  IADD3 R18, R202, 0x46, RZ ;  /* 0x00000046ca127810 */ /* 0x008fe20007ffe0ff */
[----:B------:R-:W-:Y:S01]  /*19a0*/  IMAD R14, R3, R5, R14 ;  /* 0x00000005030e7224 */ /* 0x000fe200078e020e */
[----:B------:R-:W-:Y:S01]  /*19b0*/  IABS R189, R10 ;  /* 0x0000000a00bd7213 */ /* 0x000fe20000000000 */
[----:B------:R-:W-:Y:S01]  /*19c0*/  IMAD.MOV R7, RZ, RZ, -R7 ;  /* 0x000000ffff077224 */ /* 0x000fe200078e0a07 */
[----:B------:R2:W-:Y:S01]  /*19d0*/  STL [R1+0x1d48], R10 ;  /* 0x001d480a01007387 */ /* 0x0005e20000100800 */
[----:B------:R-:W-:Y:S01]  /*19e0*/  IMAD.HI.U32 R5, R214, R183, RZ ;  /* 0x000000b7d6057227 */ /* 0x000fe200078e00ff */
[----:B------:R-:W-:-:S02]  /*19f0*/  IABS R59, R18 ;  /* 0x00000012003b7213 */ /* 0x000fc40000000000 */
[----:B------:R-:W-:Y:S01]  /*1a00*/  IABS R90, R17 ;  /* 0x00000011005a7213 */ /* 0x000fe20000000000 */
[----:B------:R-:W-:Y:S01]  /*1a10*/  IMAD.MOV R2, RZ, RZ, -R2 ;  /* 0x000000ffff027224 */ /* 0x000fe200078e0a02 */
[C---:B-1----:R-:W-:Y:S01]  /*1a20*/  IADD3 R15, R202.reuse, 0x45, RZ ;  /* 0x00000045ca0f7810 */ /* 0x042fe20007ffe0ff */
[C---:B------:R-:W-:Y:S01]  /*1a30*/  IMAD R88, R3.reuse, R7, R88 ;  /* 0x0000000703587224 */ /* 0x040fe200078e0258 */
[----:B------:R-:W-:Y:S01]  /*1a40*/  IABS R232, R16 ;  /* 0x0000001000e87213 */ /* 0x000fe20000000000 */
[----:B------:R-:W-:Y:S01]  /*1a50*/  IMAD.MOV R8, RZ, RZ, -R5 ;  /* 0x000000ffff087224 */ /* 0x000fe200078e0a05 */
[----:B------:R-:W-:Y:S01]  /*1a60*/  IADD3 R17, R202, 0x47, RZ ;  /* 0x00000047ca117810 */ /* 0x000fe20007ffe0ff */
[----:B------:R1:W-:Y:S01]  /*1a70*/  STL [R1+0x1d50], R15 ;  /* 0x001d500f01007387 */ /* 0x0003e20000100800 */
[----:B------:R-:W-:Y:S01]  /*1a80*/  IMAD.HI.U32 R7, R214, R247, RZ ;  /* 0x000000f7d6077227 */ /* 0x000fe200078e00ff */
[C---:B------:R-:W-:Y:S02]  /*1a90*/  IADD3 R16, R202.reuse, 0x48, RZ ;  /* 0x00000048ca107810 */ /* 0x040fe40007ffe0ff */
[----:B------:R3:W-:Y:S01]  /*1aa0*/  STL [R1+0x1d54], R18 ;  /* 0x001d541201007387 */ /* 0x0007e20000100800 */
[----:B------:R-:W-:Y:S01]  /*1ab0*/  IMAD R187, R3, R2, R187 ;  /* 0x0000000203bb7224 */ /* 0x000fe200078e02bb */
[----:B--2---:R-:W-:Y:S01]  /*1ac0*/  IADD3 R10, R202, 0x49, RZ ;  /* 0x00000049ca0a7810 */ /* 0x004fe20007ffe0ff */
[----:B------:R-:W-:Y:S01]  /*1ad0*/  IMAD.HI.U32 R5, R214, R86, RZ ;  /* 0x00000056d6057227 */ /* 0x000fe200078e00ff */
[----:B------:R2:W-:Y:S01]  /*1ae0*/  STL [R1+0x1d58], R17 ;  /* 0x001d581101007387 */ /* 0x0005e20000100800 */
[----:B------:R-:W-:-:S02]  /*1af0*/  IABS R96, R17 ;  /* 0x0000001100607213 */ /* 0x000fc40000000000 */
[----:B-1----:R-:W-:Y:S01]  /*1b00*/  IABS R15, R15 ;  /* 0x0000000f000f7213 */ /* 0x002fe20000000000 */
[----:B------:R-:W-:Y:S01]  /*1b10*/  IMAD R183, R3, R8, R183 ;  /* 0x0000000803b77224 */ /* 0x000fe200078e02b7 */
[----:B------:R-:W-:Y:S01]  /*1b20*/  IADD3 R8, -R7, RZ, RZ ;  /* 0x000000ff07087210 */ /* 0x000fe20007ffe1ff */
[----:B------:R-:W-:Y:S01]  /*1b30*/  IMAD.MOV R5, RZ, RZ, -R5 ;  /* 0x000000ffff057224 */ /* 0x000fe200078e0a05 */
[----:B---3--:R-:W-:Y:S01]  /*1b40*/  IADD3 R18, R202, 0x4a, RZ ;  /* 0x0000004aca127810 */ /* 0x008fe20007ffe0ff */
[----:B------:R-:W-:Y:S01]  /*1b50*/  IMAD.HI.U32 R2, R214, R15, RZ ;  /* 0x0000000fd6027227 */ /* 0x000fe200078e00ff */
[----:B------:R-:W-:Y:S01]  /*1b60*/  IADD3 R19, R202, 0x4f, RZ ;  /* 0x0000004fca137810 */ /* 0x000fe20007ffe0ff */
[----:B------:R1:W-:Y:S01]  /*1b70*/  STL [R1+0x1d60], R16 ;  /* 0x001d601001007387 */ /* 0x0003e20000100800 */
[----:B------:R-:W-:Y:S01]  /*1b80*/  IABS R234, R18 ;  /* 0x0000001200ea7213 */ /* 0x000fe20000000000 */
[----:B------:R-:W-:Y:S01]  /*1b90*/  IMAD.HI.U32 R7, R214, R189, RZ ;  /* 0x000000bdd6077227 */ /* 0x000fe200078e00ff */
[----:B------:R-:W-:Y:S01]  /*1ba0*/  IABS R191, R16 ;  /* 0x0000001000bf7213 */ /* 0x000fe20000000000 */
[----:B------:R3:W-:Y:S01]  /*1bb0*/  STL [R1+0x1d64], R10 ;  /* 0x001d640a01007387 */ /* 0x0007e20000100800 */
[C---:B--2---:R-:W-:Y:S01]  /*1bc0*/  IADD3 R17, R202.reuse, 0x4b, RZ ;  /* 0x0000004bca117810 */ /* 0x044fe20007ffe0ff */
[----:B------:R-:W-:Y:S01]  /*1bd0*/  IMAD.MOV R2, RZ, RZ, -R2 ;  /* 0x000000ffff027224 */ /* 0x000fe200078e0a02 */
[----:B------:R-:W-:Y:S01]  /*1be0*/  IABS R98, R10 ;  /* 0x0000000a00627213 */ /* 0x000fe20000000000 */
[C---:B------:R-:W-:Y:S01]  /*1bf0*/  IMAD R247, R3.reuse, R8, R247 ;  /* 0x0000000803f77224 */ /* 0x040fe200078e02f7 */
[----:B------:R-:W-:Y:S01]  /*1c00*/  IABS R103, R19 ;  /* 0x0000001300677213 */ /* 0x000fe20000000000 */
[C---:B------:R-:W-:Y:S01]  /*1c10*/  IMAD R86, R3.reuse, R5, R86 ;  /* 0x0000000503567224 */ /* 0x040fe200078e0256 */
[C---:B-1----:R-:W-:Y:S01]  /*1c20*/  IADD3 R16, R202.reuse, 0x4c, RZ ;  /* 0x0000004cca107810 */ /* 0x042fe20007ffe0ff */
[----:B------:R-:W-:Y:S01]  /*1c30*/  IMAD.MOV R8, RZ, RZ, -R7 ;  /* 0x000000ffff087224 */ /* 0x000fe200078e0a07 */
[----:B------:R1:W-:Y:S01]  /*1c40*/  STL [R1+0x1d68], R18 ;  /* 0x001d681201007387 */ /* 0x0003e20000100800 */
[----:B------:R-:W-:Y:S01]  /*1c50*/  IMAD R15, R3, R2, R15 ;  /* 0x00000002030f7224 */ /* 0x000fe200078e020f */
[----:B---3--:R-:W-:Y:S01]  /*1c60*/  IADD3 R10, R202, 0x4d, RZ ;  /* 0x0000004dca0a7810 */ /* 0x008fe20007ffe0ff */
[----:B------:R-:W-:Y:S01]  /*1c70*/  IMAD.HI.U32 R5, R214, R232, RZ ;  /* 0x000000e8d6057227 */ /* 0x000fe200078e00ff */
[----:B------:R2:W-:Y:S01]  /*1c80*/  STL [R1+0x1d6c], R17 ;  /* 0x001d6c1101007387 */ /* 0x0005e20000100800 */
[----:B------:R-:W-:-:S02]  /*1c90*/  IABS R193, R17 ;  /* 0x0000001100c17213 */ /* 0x000fc40000000000 */
[----:B------:R-:W-:Y:S01]  /*1ca0*/  IMAD.HI.U32 R2, R214, R234, RZ ;  /* 0x000000ead6027227 */ /* 0x000fe200078e00ff */
[----:B------:R3:W-:Y:S01]  /*1cb0*/  STL [R1+0x1d74], R16 ;  /* 0x001d741001007387 */ /* 0x0007e20000100800 */
[----:B------:R-:W-:Y:S02]  /*1cc0*/  IABS R105, R16 ;  /* 0x0000001000697213 */ /* 0x000fe40000000000 */
[C---:B------:R-:W-:Y:S01]  /*1cd0*/  IMAD R189, R3.reuse, R8, R189 ;  /* 0x0000000803bd7224 */ /* 0x040fe200078e02bd */
[----:B------:R-:W-:Y:S01]  /*1ce0*/  IADD3 R8, R202, 0x4e, RZ ;  /* 0x0000004eca087810 */ /* 0x000fe20007ffe0ff */
[----:B------:R-:W-:Y:S01]  /*1cf0*/  IMAD.MOV R5, RZ, RZ, -R5 ;  /* 0x000000ffff057224 */ /* 0x000fe200078e0a05 */
[----:B------:R-:W-:Y:S01]  /*1d00*/  STL [R1+0x1d78], R10 ;  /* 0x001d780a01007387 */ /* 0x000fe20000100800 */
[----:B------:R-:W-:Y:S01]  /*1d10*/  IMAD.MOV R2, RZ, RZ, -R2 ;  /* 0x000000ffff027224 */ /* 0x000fe200078e0a02 */
[----:B------:R-:W-:Y:S01]  /*1d20*/  IABS R94, R8 ;  /* 0x00000008005e7213 */ /* 0x000fe20000000000 */
[----:B------:R-:W-:Y:S01]  /*1d30*/  IMAD R232, R3, R5, R232 ;  /* 0x0000000503e87224 */ /* 0x000fe200078e02e8 */
[----:B------:R-:W-:Y:S01]  /*1d40*/  STL [R1+0x1d7c], R8 ;  /* 0x001d7c0801007387 */ /* 0x000fe20000100800 */
[----:B------:R-:W-:Y:S01]  /*1d50*/  IMAD.HI.U32 R7, R214, R98, RZ ;  /* 0x00000062d6077227 */ /* 0x000fe200078e00ff */
[----:B-1----:R-:W-:-:S02]  /*1d60*/  IADD3 R18, R202, 0x50, RZ ;  /* 0x00000050ca127810 */ /* 0x002fc40007ffe0ff */
[----:B------:R1:W-:Y:S01]  /*1d70*/  STL [R1+0x1d88], R19 ;  /* 0x001d881301007387 */ /* 0x0003e20000100800 */
[----:B------:R-:W-:Y:S01]  /*1d80*/  IMAD R234, R3, R2, R234 ;  /* 0x0000000203ea7224 */ /* 0x000fe200078e02ea */
[----:B--2---:R-:W-:Y:S01]  /*1d90*/  IADD3 R17, R202, 0x51, RZ ;  /* 0x00000051ca117810 */ /* 0x004fe20007ffe0ff */
[----:B------:R-:W-:Y:S01]  /*1da0*/  IMAD.HI.U32 R5, R214, R96, RZ ;  /* 0x00000060d6057227 */ /* 0x000fe200078e00ff */
[----:B------:R-:W-:Y:S01]  /*1db0*/  IABS R101, R10 ;  /* 0x0000000a00657213 */ /* 0x000fe20000000000 */
[----:B------:R2:W-:Y:S01]  /*1dc0*/  STL [R1+0x1d94], R18 ;  /* 0x001d941201007387 */ /* 0x0005e20000100800 */
[----:B---3--:R-:W-:Y:S01]  /*1dd0*/  IADD3 R16, R202, 0x52, RZ ;  /* 0x00000052ca107810 */ /* 0x008fe20007ffe0ff */
[----:B------:R-:W-:Y:S01]  /*1de0*/  IMAD.HI.U32 R2, R214, R103, RZ ;  /* 0x00000067d6027227 */ /* 0x000fe200078e00ff */
[----:B------:R-:W-:Y:S01]  /*1df0*/  IADD3 R5, -R5, RZ, RZ ;  /* 0x000000ff05057210 */ /* 0x000fe20007ffe1ff */
[----:B------:R3:W-:Y:S01]  /*1e00*/  STL [R1+0x1d98], R17 ;  /* 0x001d981101007387 */ /* 0x0007e20000100800 */
[----:B-1----:R-:W-:Y:S01]  /*1e10*/  IADD3 R19, R202, 0x54, RZ ;  /* 0x00000054ca137810 */ /* 0x002fe20007ffe0ff */
[----:B------:R-:W-:Y:S01]  /*1e20*/  IMAD.MOV R7, RZ, RZ, -R7 ;  /* 0x000000ffff077224 */ /* 0x000fe200078e0a07 */
[----:B------:R-:W-:Y:S01]  /*1e30*/  IADD3 R2, -R2, RZ, RZ ;  /* 0x000000ff02027210 */ /* 0x000fe20007ffe1ff */
[C---:B------:R-:W-:Y:S01]  /*1e40*/  IMAD R96, R3.reuse, R5, R96 ;  /* 0x0000000503607224 */ /* 0x040fe200078e0260 */
[----:B------:R-:W-:Y:S01]  /*1e50*/  IABS R197, R19 ;  /* 0x0000001300c57213 */ /* 0x000fe20000000000 */
[C---:B------:R-:W-:Y:S01]  /*1e60*/  IMAD R98, R3.reuse, R7, R98 ;  /* 0x0000000703627224 */ /* 0x040fe200078e0262 */
[----:B------:R-:W-:Y:S01]  /*1e70*/  IADD3 R10, R202, 0x53, RZ ;  /* 0x00000053ca0a7810 */ /* 0x000fe20007ffe0ff */
[----:B------:R-:W-:Y:S01]  /*1e80*/  IMAD.HI.U32 R7, R214, R94, RZ ;  /* 0x0000005ed6077227 */ /* 0x000fe200078e00ff */
[----:B------:R-:W-:Y:S01]  /*1e90*/  IABS R195, R18 ;  /* 0x0000001200c37213 */ /* 0x000fe20000000000 */
[----:B------:R1:W-:Y:S01]  /*1ea0*/  STL [R1+0x1da0], R16 ;  /* 0x001da01001007387 */ /* 0x0003e20000100800 */
[----:B------:R-:W-:Y:S01]  /*1eb0*/  IABS R28, R17 ;  /* 0x00000011001c7213 */ /* 0x000fe20000000000 */
[C---:B------:R-:W-:Y:S01]  /*1ec0*/  IMAD R103, R3.reuse, R2, R103 ;  /* 0x0000000203677224 */ /* 0x040fe200078e0267 */
[----:B--2---:R-:W-:Y:S01]  /*1ed0*/  IADD3 R18, R202, 0x55, RZ ;  /* 0x00000055ca127810 */ /* 0x004fe20007ffe0ff */
[----:B------:R-:W-:Y:S01]  /*1ee0*/  IMAD.HI.U32 R5, R214, R105, RZ ;  /* 0x00000069d6057227 */ /* 0x000fe200078e00ff */
[----:B------:R-:W-:Y:S01]  /*1ef0*/  IADD3 R20, R202, 0x59, RZ ;  /* 0x00000059ca147810 */ /* 0x000fe20007ffe0ff */
[----:B------:R2:W-:Y:S01]  /*1f00*/  STL [R1+0x1da4], R10 ;  /* 0x001da40a01007387 */ /* 0x0005e20000100800 */
[----:B------:R-:W-:Y:S01]  /*1f10*/  IABS R236, R16 ;  /* 0x0000001000ec7213 */ /* 0x000fe20000000000 */
[----:B------:R-:W-:Y:S01]  /*1f20*/  IMAD.HI.U32 R2, R214, R197, RZ ;  /* 0x000000c5d6027227 */ /* 0x000fe200078e00ff */
[----:B------:R-:W-:Y:S01]  /*1f30*/  IABS R107, R10 ;  /* 0x0000000a006b7213 */ /* 0x000fe20000000000 */
[----:B------:R4:W-:Y:S01]  /*1f40*/  STL [R1+0x1db4], R19 ;  /* 0x001db41301007387 */ /* 0x0009e20000100800 */
[C---:B---3--:R-:W-:Y:S01]  /*1f50*/  IADD3 R17, R202.reuse, 0x56, RZ ;  /* 0x00000056ca117810 */ /* 0x048fe20007ffe0ff */
[----:B------:R-:W-:Y:S01]  /*1f60*/  IMAD.MOV R7, RZ, RZ, -R7 ;  /* 0x000000ffff077224 */ /* 0x000fe200078e0a07 */
[C---:B-1----:R-:W-:Y:S01]  /*1f70*/  IADD3 R16, R202.reuse, 0x57, RZ ;  /* 0x00000057ca107810 */ /* 0x042fe20007ffe0ff */
[----:B------:R-:W-:Y:S01]  /*1f80*/  IMAD.MOV R8, RZ, RZ, -R5 ;  /* 0x000000ffff087224 */ /* 0x000fe200078e0a05 */
[----:B------:R-:W-:Y:S01]  /*1f90*/  IABS R113, R20 ;  /* 0x0000001400717213 */ /* 0x000fe20000000000 */
[----:B------:R-:W-:Y:S01]  /*1fa0*/  IMAD.MOV R2, RZ, RZ, -R2 ;  /* 0x000000ffff027224 */ /* 0x000fe200078e0a02 */
[----:B--2---:R-:W-:Y:S01]  /*1fb0*/  IADD3 R10, R202, 0x58, RZ ;  /* 0x00000058ca0a7810 */ /* 0x004fe20007ffe0ff */
[----:B------:R-:W-:Y:S01]  /*1fc0*/  IMAD R94, R3, R7, R94 ;  /* 0x00000007035e7224 */ /* 0x000fe200078e025e */
[----:B------:R1:W-:Y:S01]  /*1fd0*/  STL [R1+0x1db8], R18 ;  /* 0x001db81201007387 */ /* 0x0003e20000100800 */
[----:B------:R-:W-:Y:S01]  /*1fe0*/  IMAD.HI.U32 R5, R214, R28, RZ ;  /* 0x0000001cd6057227 */ /* 0x000fe200078e00ff */
[----:B------:R-:W-:-:S02]  /*1ff0*/  IABS R109, R18 ;  /* 0x00000012006d7213 */ /* 0x000fc40000000000 */
[----:B------:R2:W-:Y:S01]  /*2000*/  STL [R1+0x1dbc], R17 ;  /* 0x001dbc1101007387 */ /* 0x0005e20000100800 */
[----:B------:R-:W-:Y:S01]  /*2010*/  IMAD.HI.U32 R7, R214, R107, RZ ;  /* 0x0000006bd6077227 */ /* 0x000fe200078e00ff */
[C---:B----4-:R-:W-:Y:S02]  /*2020*/  IADD3 R19, R202.reuse, 0x5a, RZ ;  /* 0x0000005aca137810 */ /* 0x050fe40007ffe0ff */
[----:B------:R-:W-:Y:S01]  /*2030*/  STL [R1+0x1dc8], R16 ;  /* 0x001dc81001007387 */ /* 0x000fe20000100800 */
[----:B------:R-:W-:Y:S01]  /*2040*/  IABS R118, R17 ;  /* 0x0000001100767213 */ /* 0x000fe20000000000 */
[C---:B------:R-:W-:Y:S01]  /*2050*/  IMAD R197, R3.reuse, R2, R197 ;  /* 0x0000000203c57224 */ /* 0x040fe200078e02c5 */
[----:B------:R-:W-:Y:S01]  /*2060*/  IABS R199, R10 ;  /* 0x0000000a00c77213 */ /* 0x000fe20000000000 */
[----:B------:R3:W-:Y:S01]  /*2070*/  STL [R1+0x1dcc], R10 ;  /* 0x001dcc0a01007387 */ /* 0x0007e20000100800 */
[C---:B-1----:R-:W-:Y:S01]  /*2080*/  IADD3 R18, R202.reuse, 0x5b, RZ ;  /* 0x0000005bca127810 */ /* 0x042fe20007ffe0ff */
[----:B------:R-:W-:Y:S01]  /*2090*/  IMAD.MOV R5, RZ, RZ, -R5 ;  /* 0x000000ffff057224 */ /* 0x000fe200078e0a05 */
[----:B--2---:R-:W-:Y:S01]  /*20a0*/  IADD3 R17, R202, 0x5c, RZ ;  /* 0x0000005cca117810 */ /* 0x004fe20007ffe0ff */
[----:B------:R-:W-:Y:S01]  /*20b0*/  IMAD.HI.U32 R2, R214, R113, RZ ;  /* 0x00000071d6027227 */ /* 0x000fe200078e00ff */
[C---:B------:R-:W-:Y:S01]  /*20c0*/  IADD3 R21, R202.reuse, 0x5e, RZ ;  /* 0x0000005eca157810 */ /* 0x040fe20007ffe0ff */
[----:B------:R1:W-:Y:S01]  /*20d0*/  STL [R1+0x1ddc], R20 ;  /* 0x001ddc1401007387 */ /* 0x0003e20000100800 */
[----:B------:R-:W-:Y:S01]  /*20e0*/  IABS R238, R19 ;  /* 0x0000001300ee7213 */ /* 0x000fe20000000000 */
[----:B------:R-:W-:Y:S01]  /*20f0*/  IMAD R105, R3, R8, R105 ;  /* 0x0000000803697224 */ /* 0x000fe200078e0269 */
[----:B------:R-:W-:Y:S01]  /*2100*/  IADD3 R8, -R7, RZ, RZ ;  /* 0x000000ff07087210 */ /* 0x000fe20007ffe1ff */
[----:B------:R2:W-:Y:S01]  /*2110*/  STL [R1+0x1de0], R19 ;  /* 0x001de01301007387 */ /* 0x0005e20000100800 */
[----:B---3--:R-:W-:Y:S01]  /*2120*/  IADD3 R10, R202, 0x5d, RZ ;  /* 0x0000005dca0a7810 */ /* 0x008fe20007ffe0ff */
[----:B------:R-:W-:Y:S01]  /*2130*/  IMAD R28, R3, R5, R28 ;  /* 0x00000005031c7224 */ /* 0x000fe200078e021c */
[----:B------:R-:W-:Y:S01]  /*2140*/  IABS R123, R21 ;  /* 0x00000015007b7213 */ /* 0x000fe20000000000 */
[----:B------:R-:W-:Y:S01]  /*2150*/  IMAD.HI.U32 R7, R214, R199, RZ ;  /* 0x000000c7d6077227 */ /* 0x000fe200078e00ff */
[----:B------:R3:W-:Y:S01]  /*2160*/  STL [R1+0x1de4], R18 ;  /* 0x001de41201007387 */ /* 0x0007e20000100800 */
[----:B-1----:R-:W-:-:S02]  /*2170*/  IADD3 R20, R202, 0x5f, RZ ;  /* 0x0000005fca147810 */ /* 0x002fc40007ffe0ff */
[----:B------:R-:W-:Y:S01]  /*2180*/  IABS R111, R10 ;  /* 0x0000000a006f7213 */ /* 0x000fe20000000000 */
[----:B------:R-:W-:Y:S01]  /*2190*/  IMAD.MOV R2, RZ, RZ, -R2 ;  /* 0x000000ffff027224 */ /* 0x000fe200078e0a02 */
[----:B------:R1:W-:Y:S01]  /*21a0*/  STL [R1+0x1df8], R17 ;  /* 0x001df81101007387 */ /* 0x0003e20000100800 */
[----:B------:R-:W-:Y:S01]  /*21b0*/  IMAD.HI.U32 R5, R214, R118, RZ ;  /* 0x00000076d6057227 */ /* 0x000fe200078e00ff */
[----:B------:R-:W-:Y:S02]  /*21c0*/  IABS R115, R18 ;  /* 0x0000001200737213 */ /* 0x000fe40000000000 */
[----:B------:R-:W-:Y:S01]  /*21d0*/  STL [R1+0x1dfc], R10 ;  /* 0x001dfc0a01007387 */ /* 0x000fe20000100800 */
[C---:B--2---:R-:W-:Y:S01]  /*21e0*/  IADD3 R19, R202.reuse, 0x60, RZ ;  /* 0x00000060ca137810 */ /* 0x044fe20007ffe0ff */
[C---:B------:R-:W-:Y:S01]  /*21f0*/  IMAD R107, R3.reuse, R8, R107 ;  /* 0x00000008036b7224 */ /* 0x040fe200078e026b */
[----:B------:R-:W-:Y:S01]  /*2200*/  IABS R201, R17 ;  /* 0x0000001100c97213 */ /* 0x000fe20000000000 */
[----:B------:R-:W-:Y:S01]  /*2210*/  STL [R1+0x1e04], R21 ;  /* 0x001e041501007387 */ /* 0x000fe20000100800 */
[C---:B---3--:R-:W-:Y:S01]  /*2220*/  IADD3 R18, R202.reuse, 0x61, RZ ;  /* 0x00000061ca127810 */ /* 0x048fe20007ffe0ff */
[----:B------:R-:W-:Y:S01]  /*2230*/  IMAD.MOV R8, RZ, RZ, -R7 ;  /* 0x000000ffff087224 */ /* 0x000fe200078e0a07 */
[----:B-1----:R-:W-:Y:S01]  /*2240*/  IADD3 R17, R202, 0x62, RZ ;  /* 0x00000062ca117810 */ /* 0x002fe20007ffe0ff */
[----:B------:R-:W-:Y:S01]  /*2250*/  IMAD R113, R3, R2, R113 ;  /* 0x0000000203717224 */ /* 0x000fe200078e0271 */
[----:B------:R1:W-:Y:S01]  /*2260*/  STL [R1+0x1e08], R20 ;  /* 0x001e081401007387 */ /* 0x0003e20000100800 */
[----:B------:R-:W-:Y:S01]  /*2270*/  IABS R119, R20 ;  /* 0x0000001400777213 */ /* 0x000fe20000000000 */
[----:B------:R-:W-:Y:S01]  /*2280*/  IMAD.MOV R5, RZ, RZ, -R5 ;  /* 0x000000ffff057224 */ /* 0x000fe200078e0a05 */
[----:B------:R-:W-:Y:S01]  /*2290*/  IABS R203, R19 ;  /* 0x0000001300cb7213 */ /* 0x000fe20000000000 */
[----:B------:R-:W-:Y:S01]  /*22a0*/  IMAD.HI.U32 R7, R214, R111, RZ ;  /* 0x0000006fd6077227 */ /* 0x000fe200078e00ff */
[----:B------:R2:W-:Y:S01]  /*22b0*/  STL [R1+0x1e0c], R19 ;  /* 0x001e0c1301007387 */ /* 0x0005e20000100800 */
[----:B------:R-:W-:-:S02]  /*22c0*/  IABS R121, R18 ;  /* 0x0000001200797213 */ /* 0x000fc40000000000 */
[----:B------:R-:W-:Y:S01]  /*22d0*/  IMAD.HI.U32 R2, R214, R123, RZ ;  /* 0x0000007bd6027227 */ /* 0x000fe200078e00ff */
[----:B------:R3:W-:Y:S01]  /*22e0*/  STL [R1+0x1e20], R18 ;  /* 0x001e201201007387 */ /* 0x0007e20000100800 */
[C---:B-1----:R-:W-:Y:S02]  /*22f0*/  IADD3 R20, R202.reuse, 0x63, RZ ;  /* 0x00000063ca147810 */ /* 0x042fe40007ffe0ff */
[C---:B------:R-:W-:Y:S01]  /*2300*/  IMAD R118, R3.reuse, R5, R118 ;  /* 0x0000000503767224 */ /* 0x040fe200078e0276 */
[----:B------:R1:W-:Y:S01]  /*2310*/  STL [R1+0x1e24], R17 ;  /* 0x001e241101007387 */ /* 0x0003e20000100800 */
[----:B------:R-:W-:Y:S01]  /*2320*/  IMAD.MOV R10, RZ, RZ, -R7 ;  /* 0x000000ffff0a7224 */ /* 0x000fe200078e0a07 */
[----:B--2---:R-:W-:Y:S01]  /*2330*/  IADD3 R19, R202, 0x64, RZ ;  /* 0x00000064ca137810 */ /* 0x004fe20007ffe0ff */
[----:B------:R-:W-:Y:S01]  /*2340*/  IMAD.MOV R2, RZ, RZ, -R2 ;  /* 0x000000ffff027224 */ /* 0x000fe200078e0a02 */
[----:B------:R-:W-:Y:S01]  /*2350*/  IABS R240, R17 ;  /* 0x0000001100f07213 */ /* 0x000fe20000000000 */
[----:B------:R-:W-:Y:S01]  /*2360*/  IMAD.HI.U32 R5, R214, R115, RZ ;  /* 0x00000073d6057227 */ /* 0x000fe200078e00ff */
[C---:B---3--:R-:W-:Y:S01]  /*2370*/  IADD3 R18, R202.reuse, 0x65, RZ ;  /* 0x00000065ca127810 */ /* 0x048fe20007ffe0ff */
[----:B------:R2:W-:Y:S01]  /*2380*/  STL [R1+0x1e2c], R20 ;  /* 0x001e2c1401007387 */ /* 0x0005e20000100800 */
[----:B------:R-:W-:Y:S01]  /*2390*/  IABS R46, R20 ;  /* 0x00000014002e7213 */ /* 0x000fe20000000000 */
[C---:B------:R-:W-:Y:S01]  /*23a0*/  IMAD R111, R3.reuse, R10, R111 ;  /* 0x0000000a036f7224 */ /* 0x040fe200078e026f */
[C---:B-1----:R-:W-:Y:S01]  /*23b0*/  IADD3 R17, R202.reuse, 0x66, RZ ;  /* 0x00000066ca117810 */ /* 0x042fe20007ffe0ff */
[C---:B------:R-:W-:Y:S01]  /*23c0*/  IMAD R123, R3.reuse, R2, R123 ;  /* 0x00000002037b7224 */ /* 0x040fe200078e027b */
[----:B------:R-:W-:Y:S01]  /*23d0*/  STL [R1+0x1e30], R19 ;  /* 0x001e301301007387 */ /* 0x000fe20000100800 */
[----:B------:R-:W-:Y:S01]  /*23e0*/  IMAD R199, R3, R8, R199 ;  /* 0x0000000803c77224 */ /* 0x000fe200078e02c7 */
[----:B------:R-:W-:Y:S01]  /*23f0*/  IADD3 R10, R202, 0x67, RZ ;  /* 0x00000067ca0a7810 */ /* 0x000fe20007ffe0ff */
[----:B------:R-:W-:Y:S01]  /*2400*/  IMAD.HI.U32 R2, R214, R46, RZ ;  /* 0x0000002ed6027227 */ /* 0x000fe200078e00ff */
[----:B------:R-:W-:Y:S01]  /*2410*/  STL [R1+0x1e34], R18 ;  /* 0x001e341201007387 */ /* 0x000fe20000100800 */
[----:B------:R-:W-:-:S02]  /*2420*/  IADD3 R8, -R5, RZ, RZ ;  /* 0x000000ff05087210 */ /* 0x000fc40007ffe1ff */
[----:B------:R-:W-:Y:S01]  /*2430*/  IABS R246, R17 ;  /* 0x0000001100f67213 */ /* 0x000fe20000000000 */
[----:B------:R1:W-:Y:S01]  /*2440*/  STL [R1+0x1e4c], R17 ;  /* 0x001e4c1101007387 */ /* 0x0003e20000100800 */
[----:B------:R-:W-:Y:S01]  /*2450*/  IADD3 R21, R202, 0x68, RZ ;  /* 0x00000068ca157810 */ /* 0x000fe20007ffe0ff */
[----:B------:R-:W-:Y:S01]  /*2460*/  IMAD.HI.U32 R5, R214, R203, RZ ;  /* 0x000000cbd6057227 */ /* 0x000fe200078e00ff */
[----:B------:R-:W-:Y:S01]  /*2470*/  IABS R125, R18 ;  /* 0x00000012007d7213 */ /* 0x000fe20000000000 */
[----:B------:R-:W-:Y:S01]  /*2480*/  STL [R1+0x1e50], R10 ;  /* 0x001e500a01007387 */ /* 0x000fe20000100800 */
[----:B--2---:R-:W-:Y:S01]  /*2490*/  IADD3 R20, R202, 0x6a, RZ ;  /* 0x0000006aca147810 */ /* 0x004fe20007ffe0ff */
[----:B------:R-:W-:Y:S01]  /*24a0*/  IMAD.HI.U32 R7, R214, R240, RZ ;  /* 0x000000f0d6077227 */ /* 0x000fe200078e00ff */
[----:B------:R-:W-:Y:S01]  /*24b0*/  IADD3 R2, -R2, RZ, RZ ;  /* 0x000000ff02027210 */ /* 0x000fe20007ffe1ff */
[----:B------:R2:W-:Y:S01]  /*24c0*/  STL [R1+0x1e54], R21 ;  /* 0x001e541501007387 */ /* 0x0005e20000100800 */
[----:B------:R-:W-:Y:S01]  /*24d0*/  IABS R205, R19 ;  /* 0x0000001300cd7213 */ /* 0x000fe20000000000 */
[C---:B------:R-:W-:Y:S01]  /*24e0*/  IMAD R115, R3.reuse, R8, R115 ;  /* 0x0000000803737224 */ /* 0x040fe200078e0273 */
[C---:B-1----:R-:W-:Y:S01]  /*24f0*/  IADD3 R17, R202.reuse, 0x69, RZ ;  /* 0x00000069ca117810 */ /* 0x042fe20007ffe0ff */
[----:B------:R-:W-:Y:S01]  /*2500*/  IMAD.MOV R8, RZ, RZ, -R5 ;  /* 0x000000ffff087224 */ /* 0x000fe200078e0a05 */
[----:B------:R-:W-:Y:S01]  /*2510*/  IABS R207, R21 ;  /* 0x0000001500cf7213 */ /* 0x000fe20000000000 */
[----:B------:R-:W-:Y:S01]  /*2520*/  IMAD.MOV R7, RZ, RZ, -R7 ;  /* 0x000000ffff077224 */ /* 0x000fe200078e0a07 */
[----:B------:R-:W-:Y:S01]  /*2530*/  IABS R127, R10 ;  /* 0x0000000a007f7213 */ /* 0x000fe20000000000 */
[----:B------:R-:W-:Y:S01]  /*2540*/  STL [R1+0x1e58], R17 ;  /* 0x001e581101007387 */ /* 0x000fe20000100800 */
[----:B------:R-:W-:Y:S01]  /*2550*/  IADD3 R19, R202, 0x6b, RZ ;  /* 0x0000006bca137810 */ /* 0x000fe20007ffe0ff */
[----:B------:R-:W-:Y:S01]  /*2560*/  IMAD.HI.U32 R5, R214, R125, RZ ;  /* 0x0000007dd6057227 */ /* 0x000fe200078e00ff */
[C---:B------:R-:W-:Y:S01]  /*2570*/  IADD3 R18, R202.reuse, 0x6c, RZ ;  /* 0x0000006cca127810 */ /* 0x040fe20007ffe0ff */
[----:B------:R1:W-:Y:S01]  /*2580*/  STL [R1+0x1e5c], R20 ;  /* 0x001e5c1401007387 */ /* 0x0003e20000100800 */
[----:B------:R-:W-:Y:S01]  /*2590*/  IABS R241, R20 ;  /* 0x0000001400f17213 */ /* 0x000fe20000000000 */
[C---:B------:R-:W-:Y:S01]  /*25a0*/  IMAD R46, R3.reuse, R2, R46 ;  /* 0x00000002032e7224 */ /* 0x040fe200078e022e */
[C---:B------:R-:W-:Y:S01]  /*25b0*/  IADD3 R22, R202.reuse, 0x6d, RZ ;  /* 0x0000006dca167810 */ /* 0x040fe20007ffe0ff */
[C---:B------:R-:W-:Y:S01]  /*25c0*/  IMAD R203, R3.reuse, R8, R203 ;  /* 0x0000000803cb7224 */ /* 0x040fe200078e02cb */
[----:B--2---:R-:W-:Y:S01]  /*25d0*/  IADD3 R21, R202, 0x6e, RZ ;  /* 0x0000006eca157810 */ /* 0x004fe20007ffe0ff */
[----:B------:R-:W-:Y:S01]  /*25e0*/  IMAD R240, R3, R7, R240 ;  /* 0x0000000703f07224 */ /* 0x000fe200078e02f0 */
[----:B------:R2:W-:Y:S01]  /*25f0*/  STL [R1+0x1e74], R19 ;  /* 0x001e741301007387 */ /* 0x0005e20000100800 */
[----:B------:R-:W-:Y:S01]  /*2600*/  IMAD.HI.U32 R2, R214, R207, RZ ;  /* 0x000000cfd6027227 */ /* 0x000fe200078e00ff */
[----:B------:R-:W-:-:S02]  /*2610*/  IABS R131, R19 ;  /* 0x0000001300837213 */ /* 0x000fc40000000000 */
[----:B-1----:R-:W-:Y:S01]  /*2620*/  IADD3 R20, R202, 0x6f, RZ ;  /* 0x0000006fca147810 */ /* 0x002fe20007ffe0ff */
[----:B------:R-:W-:Y:S01]  /*2630*/  IMAD.HI.U32 R7, R214, R127, RZ ;  /* 0x0000007fd6077227 */ /* 0x000fe200078e00ff */
[----:B------:R1:W-:Y:S01]  /*2640*/  STL [R1+0x1e78], R18 ;  /* 0x001e781201007387 */ /* 0x0003e20000100800 */
[----:B------:R-:W-:Y:S02]  /*2650*/  IABS R209, R18 ;  /* 0x0000001200d17213 */ /* 0x000fe40000000000 */
[----:B------:R-:W-:Y:S01]  /*2660*/  IMAD.MOV R8, RZ, RZ, -R5 ;  /* 0x000000ffff087224 */ /* 0x000fe200078e0a05 */
[----:B--2---:R-:W-:Y:S01]  /*2670*/  IADD3 R19, R202, 0x70, RZ ;  /* 0x00000070ca137810 */ /* 0x004fe20007ffe0ff */
[----:B------:R-:W-:Y:S01]  /*2680*/  IMAD.HI.U32 R5, R214, R241, RZ ;  /* 0x000000f1d6057227 */ /* 0x000fe200078e00ff */
[----:B------:R-:W-:Y:S01]  /*2690*/  IABS R211, R20 ;  /* 0x0000001400d37213 */ /* 0x000fe20000000000 */
[----:B------:R2:W-:Y:S01]  /*26a0*/  STL [R1+0x1e7c], R22 ;  /* 0x001e7c1601007387 */ /* 0x0005e20000100800 */
[----:B------:R-:W-:Y:S01]  /*26b0*/  IABS R133, R22 ;  /* 0x0000001600857213 */ /* 0x000fe20000000000 */
[----:B------:R-:W-:Y:S01]  /*26c0*/  IMAD.MOV R2, RZ, RZ, -R2 ;  /* 0x000000ffff027224 */ /* 0x000fe200078e0a02 */
[C---:B-1----:R-:W-:Y:S01]  /*26d0*/  IADD3 R18, R202.reuse, 0x71, RZ ;  /* 0x00000071ca127810 */ /* 0x042fe20007ffe0ff */
[----:B------:R-:W-:Y:S01]  /*26e0*/  IMAD R125, R3, R8, R125 ;  /* 0x00000008037d7224 */ /* 0x000fe200078e027d */
[----:B------:R1:W-:Y:S01]  /*26f0*/  STL [R1+0x1e80], R21 ;  /* 0x001e801501007387 */ /* 0x0003e20000100800 */
[----:B------:R-:W-:Y:S01]  /*2700*/  IADD3 R10, -R7, RZ, RZ ;  /* 0x000000ff070a7210 */ /* 0x000fe20007ffe1ff */
[----:B------:R-:W-:Y:S01]  /*2710*/  IMAD.MOV R8, RZ, RZ, -R5 ;  /* 0x000000ffff087224 */ /* 0x000fe200078e0a05 */
[----:B------:R-:W-:Y:S01]  /*2720*/  IABS R129, R21 ;  /* 0x0000001500817213 */ /* 0x000fe20000000000 */
[----:B------:R3:W-:Y:S01]  /*2730*/  STL [R1+0x1e84], R20 ;  /* 0x001e841401007387 */ /* 0x0007e20000100800 */
[----:B--2---:R-:W-:Y:S01]  /*2740*/  IADD3 R22, R202, 0x72, RZ ;  /* 0x00000072ca167810 */ /* 0x004fe20007ffe0ff */
[C---:B------:R-:W-:Y:S01]  /*2750*/  IMAD.HI.U32 R5, R214.reuse, R211, RZ ;  /* 0x000000d3d6057227 */ /* 0x040fe200078e00ff */
[----:B------:R-:W-:Y:S01]  /*2760*/  IABS R141, R19 ;  /* 0x00000013008d7213 */ /* 0x000fe20000000000 */
[----:B------:R2:W-:Y:S01]  /*2770*/  STL [R1+0x1e9c], R19 ;  /* 0x001e9c1301007387 */ /* 0x0005e20000100800 */
[----:B------:R-:W-:Y:S01]  /*2780*/  IABS R137, R18 ;  /* 0x0000001200897213 */ /* 0x000fe20000000000 */
[----:B------:R-:W-:Y:S01]  /*2790*/  IMAD.HI.U32 R7, R214, R209, RZ ;  /* 0x000000d1d6077227 */ /* 0x000fe200078e00ff */
[C---:B-1----:R-:W-:Y:S01]  /*27a0*/  IADD3 R21, R202.reuse, 0x73, RZ ;  /* 0x00000073ca157810 */ /* 0x042fe20007ffe0ff */
[----:B------:R1:W-:Y:S01]  /*27b0*/  STL [R1+0x1ea0], R18 ;  /* 0x001ea01201007387 */ /* 0x0003e20000100800 */
[----:B------:R-:W-:Y:S01]  /*27c0*/  IABS R243, R22 ;  /* 0x0000001600f37213 */ /* 0x000fe20000000000 */
[----:B------:R-:W-:Y:S01]  /*27d0*/  IMAD R207, R3, R2, R207 ;  /* 0x0000000203cf7224 */ /* 0x000fe200078e02cf */
[----:B---3--:R-:W-:Y:S01]  /*27e0*/  IADD3 R20, R202, 0x74, RZ ;  /* 0x00000074ca147810 */ /* 0x008fe20007ffe0ff */
[----:B------:R-:W-:Y:S01]  /*27f0*/  IMAD.HI.U32 R2, R214, R133, RZ ;  /* 0x00000085d6027227 */ /* 0x000fe200078e00ff */
[----:B------:R-:W-:Y:S01]  /*2800*/  STL [R1+0x1ea4], R22 ;  /* 0x001ea41601007387 */ /* 0x000fe20000100800 */
[----:B--2---:R-:W-:-:S02]  /*2810*/  IADD3 R19, R202, 0x75, RZ ;  /* 0x00000075ca137810 */ /* 0x004fc40007ffe0ff */
[C---:B------:R-:W-:Y:S01]  /*2820*/  IMAD R127, R3.reuse, R10, R127 ;  /* 0x0000000a037f7224 */ /* 0x040fe200078e027f */
[----:B------:R-:W-:Y:S01]  /*2830*/  STL [R1+0x1ea8], R21 ;  /* 0x001ea81501007387 */ /* 0x000fe20000100800 */
[----:B-1----:R-:W-:Y:S01]  /*2840*/  IADD3 R18, R202, 0x76, RZ ;  /* 0x00000076ca127810 */ /* 0x002fe20007ffe0ff */
[----:B------:R-:W-:Y:S01]  /*2850*/  IMAD R241, R3, R8, R241 ;  /* 0x0000000803f17224 */ /* 0x000fe200078e02f1 */
[----:B------:R-:W-:Y:S01]  /*2860*/  IADD3 R8, -R5, RZ, RZ ;  /* 0x000000ff05087210 */ /* 0x000fe20007ffe1ff */
[----:B------:R-:W-:Y:S01]  /*2870*/  IMAD.MOV R10, RZ, RZ, -R7 ;  /* 0x000000ffff0a7224 */ /* 0x000fe200078e0a07 */
[----:B------:R1:W-:Y:S01]  /*2880*/  STL [R1+0x1eac], R20 ;  /* 0x001eac1401007387 */ /* 0x0003e20000100800 */
[----:B------:R-:W-:Y:S01]  /*2890*/  IMAD.HI.U32 R7, R214, R137, RZ ;  /* 0x00000089d6077227 */ /* 0x000fe200078e00ff */
[----:B------:R-:W-:Y:S02]  /*28a0*/  IABS R139, R21 ;  /* 0x00000015008b7213 */ /* 0x000fe40000000000 */
[----:B------:R-:W-:Y:S01]  /*28b0*/  IABS R213, R20 ;  /* 0x0000001400d57213 */ /* 0x000fe20000000000 */
[----:B------:R-:W-:Y:S01]  /*28c0*/  IMAD.MOV R2, RZ, RZ, -R2 ;  /* 0x000000ffff027224 */ /* 0x000fe200078e0a02 */
[----:B------:R-:W-:Y:S01]  /*28d0*/  IABS R154, R18 ;  /* 0x00000012009a7213 */ /* 0x000fe20000000000 */
[----:B------:R2:W-:Y:S01]  /*28e0*/  STL [R1+0x1ec4], R19 ;  /* 0x001ec41301007387 */ /* 0x0005e20000100800 */
[----:B------:R-:W-:Y:S01]  /*28f0*/  IABS R64, R19 ;  /* 0x0000001300407213 */ /* 0x000fe20000000000 */
[C---:B------:R-:W-:Y:S01]  /*2900*/  IMAD R209, R3.reuse, R10, R209 ;  /* 0x0000000a03d17224 */ /* 0x040fe200078e02d1 */
[C---:B-1----:R-:W-:Y:S01]  /*2910*/  IADD3 R20, R202.reuse, 0x77, RZ ;  /* 0x00000077ca147810 */ /* 0x042fe20007ffe0ff */
[----:B------:R1:W-:Y:S01]  /*2920*/  STL [R1+0x1ec8], R18 ;  /* 0x001ec81201007387 */ /* 0x0003e20000100800 */
[----:B------:R-:W-:Y:S01]  /*2930*/  IMAD.MOV R10, RZ, RZ, -R7 ;  /* 0x000000ffff0a7224 */ /* 0x000fe200078e0a07 */
[C---:B------:R-:W-:Y:S01]  /*2940*/  IADD3 R5, R202.reuse, 0x7b, RZ ;  /* 0x0000007bca057810 */ /* 0x040fe20007ffe0ff */
[C---:B------:R-:W-:Y:S01]  /*2950*/  IMAD R133, R3.reuse, R2, R133 ;  /* 0x0000000203857224 */ /* 0x040fe200078e0285 */
[----:B------:R3:W-:Y:S01]  /*2960*/  STL [R1+0x1ecc], R20 ;  /* 0x001ecc1401007387 */ /* 0x0007e20000100800 */
[----:B------:R-:W-:Y:S01]  /*2970*/  IMAD R211, R3, R8, R211 ;  /* 0x0000000803d37224 */ /* 0x000fe200078e02d3 */
[----:B--2---:R-:W-:Y:S01]  /*2980*/  IADD3 R19, R202, 0x78, RZ ;  /* 0x00000078ca137810 */ /* 0x004fe20007ffe0ff */
[----:B------:R-:W-:Y:S01]  /*2990*/  IMAD.HI.U32 R8, R214, R139, RZ ;  /* 0x0000008bd6087227 */ /* 0x000fe200078e00ff */
[----:B------:R-:W-:-:S02]  /*29a0*/  IADD3 R7, R202, 0x7a, RZ ;  /* 0x0000007aca077810 */ /* 0x000fc40007ffe0ff */
[----:B-1----:R-:W-:Y:S01]  /*29b0*/  IADD3 R18, R202, 0x79, RZ ;  /* 0x00000079ca127810 */ /* 0x002fe20007ffe0ff */
[----:B------:R-:W-:Y:S01]  /*29c0*/  IMAD.HI.U32 R2, R214, R154, RZ ;  /* 0x0000009ad6027227 */ /* 0x000fe200078e00ff */
[----:B------:R-:W-:Y:S01]  /*29d0*/  STL [R1+0x1ed0], R19 ;  /* 0x001ed01301007387 */ /* 0x000fe20000100800 */
[----:B------:R-:W-:Y:S02]  /*29e0*/  IADD3 R8, -R8, RZ, RZ ;  /* 0x000000ff08087210 */ /* 0x000fe40007ffe1ff */
[C---:B------:R-:W-:Y:S01]  /*29f0*/  IMAD R137, R3.reuse, R10, R137 ;  /* 0x0000000a03897224 */ /* 0x040fe200078e0289 */
[----:B------:R1:W-:Y:S01]  /*2a00*/  STL [R1+0x1edc], R18 ;  /* 0x001edc1201007387 */ /* 0x0003e20000100800 */
[----:B------:R-:W-:Y:S01]  /*2a10*/  IABS R145, R18 ;  /* 0x0000001200917213 */ /* 0x000fe20000000000 */
[----:B------:R-:W-:Y:S01]  /*2a20*/  IMAD.HI.U32 R10, R214, R243, RZ ;  /* 0x000000f3d60a7227 */ /* 0x000fe200078e00ff */
[----:B------:R-:W-:Y:S01]  /*2a30*/  IABS R143, R20 ;  /* 0x00000014008f7213 */ /* 0x000fe20000000000 */
[----:B------:R-:W-:Y:S01]  /*2a40*/  STL [R1+0x1f00], R7 ;  /* 0x001f000701007387 */ /* 0x000fe20000100800 */
[C---:B------:R-:W-:Y:S01]  /*2a50*/  IADD3 R21, R202.reuse, 0x7c, RZ ;  /* 0x0000007cca157810 */ /* 0x040fe20007ffe0ff */
[----:B------:R-:W-:Y:S01]  /*2a60*/  IMAD.MOV R2, RZ, RZ, -R2 ;  /* 0x000000ffff027224 */ /* 0x000fe200078e0a02 */
[----:B------:R-:W-:Y:S01]  /*2a70*/  IABS R215, R19 ;  /* 0x0000001300d77213 */ /* 0x000fe20000000000 */
[----:B------:R-:W-:Y:S01]  /*2a80*/  IMAD.MOV R10, RZ, RZ, -R10 ;  /* 0x000000ffff0a7224 */ /* 0x000fe200078e0a0a */
[C---:B---3--:R-:W-:Y:S01]  /*2a90*/  IADD3 R20, R202.reuse, 0x7d, RZ ;  /* 0x0000007dca147810 */ /* 0x048fe20007ffe0ff */
[C---:B------:R-:W-:Y:S01]  /*2aa0*/  IMAD R154, R3.reuse, R2, R154 ;  /* 0x00000002039a7224 */ /* 0x040fe200078e029a */
[----:B-1----:R-:W-:Y:S01]  /*2ab0*/  IABS R18, R5 ;  /* 0x0000000500127213 */ /* 0x002fe20000000000 */
[C---:B------:R-:W-:Y:S01]  /*2ac0*/  IMAD R139, R3.reuse, R8, R139 ;  /* 0x00000008038b7224 */ /* 0x040fe200078e028b */
[C---:B------:R-:W-:Y:S01]  /*2ad0*/  IADD3 R8, R202.reuse, 0x80, RZ ;  /* 0x00000080ca087810 */ /* 0x040fe20007ffe0ff */
[C---:B------:R-:W-:Y:S01]  /*2ae0*/  IMAD R243, R3.reuse, R10, R243 ;  /* 0x0000000a03f37224 */ /* 0x040fe200078e02f3 */
[----:B------:R-:W-:Y:S01]  /*2af0*/  IADD3 R19, R202, 0x7e, RZ ;  /* 0x0000007eca137810 */ /* 0x000fe20007ffe0ff */
[----:B------:R-:W-:Y:S01]  /*2b00*/  IMAD.HI.U32 R2, R214, R18, RZ ;  /* 0x00000012d6027227 */ /* 0x000fe200078e00ff */
[----:B------:R-:W-:Y:S01]  /*2b10*/  IADD3 R10, R202, 0x7f, RZ ;  /* 0x0000007fca0a7810 */ /* 0x000fe20007ffe0ff */
[----:B------:R-:W-:Y:S01]  /*2b20*/  STL [R1+0x1f04], R5 ;  /* 0x001f040501007387 */ /* 0x000fe20000100800 */
[----:B------:R-:W-:Y:S01]  /*2b30*/  IABS R219, R8 ;  /* 0x0000000800db7213 */ /* 0x000fe20000000000 */
[----:B------:R-:W-:Y:S01]  /*2b40*/  IMAD.MOV R4, RZ, RZ, -R4 ;  /* 0x000000ffff047224 */ /* 0x000fe200078e0a04 */
[----:B------:R-:W-:Y:S01]  /*2b50*/  IADD3 R2, -R2, RZ, RZ ;  /* 0x000000ff02027210 */ /* 0x000fe20007ffe1ff */
[----:B------:R1:W-:Y:S01]  /*2b60*/  STL [R1+0x1ed8], R21 ;  /* 0x001ed81501007387 */ /* 0x0003e20000100800 */
[----:B------:R-:W-:Y:S01]  /*2b70*/  IABS R217, R21 ;  /* 0x0000001500d97213 */ /* 0x000fe20000000000 */
[C---:B------:R-:W-:Y:S01]  /*2b80*/  IMAD R30, R3.reuse, R4, R30 ;  /* 0x00000004031e7224 */ /* 0x040fe200078e021e */
[----:B------:R-:W-:Y:S01]  /*2b90*/  IABS R24, R20 ;  /* 0x0000001400187213 */ /* 0x000fe20000000000 */
[----:B------:R2:W-:Y:S01]  /*2ba0*/  STL [R1+0x1ee8], R20 ;  /* 0x001ee81401007387 */ /* 0x0005e20000100800 */
[----:B------:R-:W-:Y:S01]  /*2bb0*/  IMAD R18, R3, R2, R18 ;  /* 0x0000000203127224 */ /* 0x000fe200078e0212 */
[----:B------:R-:W-:Y:S01]  /*2bc0*/  IABS R147, R19 ;  /* 0x0000001300937213 */ /* 0x000fe20000000000 */
[----:B------:R-:W-:Y:S01]  /*2bd0*/  IMAD.HI.U32 R2, R214, R219, RZ ;  /* 0x000000dbd6027227 */ /* 0x000fe200078e00ff */
[----:B------:R3:W-:Y:S01]  /*2be0*/  STL [R1+0x1efc], R19 ;  /* 0x001efc1301007387 */ /* 0x0007e20000100800 */
[----:B------:R-:W-:-:S02]  /*2bf0*/  IABS R25, R10 ;  /* 0x0000000a00197213 */ /* 0x000fc40000000000 */
[C---:B-1----:R-:W-:Y:S01]  /*2c00*/  IADD3 R21, R202.reuse, 0x81, RZ ;  /* 0x00000081ca157810 */ /* 0x042fe20007ffe0ff */
[----:B------:R1:W-:Y:S01]  /*2c10*/  STL [R1+0x1f18], R10 ;  /* 0x001f180a01007387 */ /* 0x0003e20000100800 */
[----:B------:R-:W-:Y:S01]  /*2c20*/  IMAD.MOV R2, RZ, RZ, -R2 ;  /* 0x000000ffff027224 */ /* 0x000fe200078e0a02 */
[----:B--2---:R-:W-:Y:S01]  /*2c30*/  IADD3 R20, R202, 0x82, RZ ;  /* 0x00000082ca147810 */ /* 0x004fe20007ffe0ff */
[----:B------:R-:W-:Y:S01]  /*2c40*/  IMAD.HI.U32 R4, R214, R223, RZ ;  /* 0x000000dfd6047227 */ /* 0x000fe200078e00ff */
[----:B------:R2:W-:Y:S01]  /*2c50*/  STL [R1+0x1f1c], R8 ;  /* 0x001f1c0801007387 */ /* 0x0005e20000100800 */
[----:B------:R-:W-:Y:S02]  /*2c60*/  IABS R26, R21 ;  /* 0x00000015001a7213 */ /* 0x000fe40000000000 */
[C---:B---3--:R-:W-:Y:S01]  /*2c70*/  IADD3 R19, R202.reuse, 0x83, RZ ;  /* 0x00000083ca137810 */ /* 0x048fe20007ffe0ff */
[----:B------:R3:W-:Y:S01]  /*2c80*/  STL [R1+0x1ee4], R21 ;  /* 0x001ee41501007387 */ /* 0x0007e20000100800 */
[C---:B------:R-:W-:Y:S01]  /*2c90*/  IMAD R219, R3.reuse, R2, R219 ;  /* 0x0000000203db7224 */ /* 0x040fe200078e02db */
[----:B-1----:R-:W-:Y:S01]  /*2ca0*/  IADD3 R10, R202, 0x84, RZ ;  /* 0x00000084ca0a7810 */ /* 0x002fe20007ffe0ff */
[----:B------:R-:W-:Y:S01]  /*2cb0*/  IMAD.MOV R4, RZ, RZ, -R4 ;  /* 0x000000ffff047224 */ /* 0x000fe200078e0a04 */
[----:B------:R1:W-:Y:S01]  /*2cc0*/  STL [R1+0x1ef8], R20 ;  /* 0x001ef81401007387 */ /* 0x0003e20000100800 */
[----:B------:R-:W-:Y:S01]  /*2cd0*/  IABS R35, R20 ;  /* 0x0000001400237213 */ /* 0x000fe20000000000 */
[----:B------:R-:W-:Y:S01]  /*2ce0*/  IMAD.HI.U32 R5, R214, R145, RZ ;  /* 0x00000091d6057227 */ /* 0x000fe200078e00ff */
[C---:B--2---:R-:W-:Y:S01]  /*2cf0*/  IADD3 R8, R202.reuse, 0x85, RZ ;  /* 0x00000085ca087810 */ /* 0x044fe20007ffe0ff */
[----:B------:R2:W-:Y:S01]  /*2d00*/  STL [R1+0x1f14], R19 ;  /* 0x001f141301007387 */ /* 0x0005e20000100800 */
[----:B------:R-:W-:Y:S01]  /*2d10*/  IABS R27, R19 ;  /* 0x00000013001b7213 */ /* 0x000fe20000000000 */
[----:B------:R-:W-:Y:S01]  /*2d20*/  IMAD R223, R3, R4, R223 ;  /* 0x0000000403df7224 */ /* 0x000fe200078e02df */
[----:B------:R-:W-:Y:S01]  /*2d30*/  IABS R31, R8 ;  /* 0x00000008001f7213 */ /* 0x000fe20000000000 */
[----:B------:R4:W-:Y:S01]  /*2d40*/  STL [R1+0x1f2c], R10 ;  /* 0x001f2c0a01007387 */ /* 0x0009e20000100800 */
[C---:B---3--:R-:W-:Y:S01]  /*2d50*/  IADD3 R21, R202.reuse, 0x86, RZ ;  /* 0x00000086ca157810 */ /* 0x048fe20007ffe0ff */
[----:B------:R-:W-:Y:S01]  /*2d60*/  IMAD.MOV R5, RZ, RZ, -R5 ;  /* 0x000000ffff057224 */ /* 0x000fe200078e0a05 */
[----:B-1----:R-:W-:Y:S01]  /*2d70*/  IADD3 R20, R202, 0x87, RZ ;  /* 0x00000087ca147810 */ /* 0x002fe20007ffe0ff */
[----:B------:R1:W-:Y:S01]  /*2d80*/  STL [R1+0x1f30], R8 ;  /* 0x001f300801007387 */ /* 0x0003e20000100800 */
[----:B------:R-:W-:Y:S01]  /*2d90*/  IMAD.HI.U32 R2, R214, R31, RZ ;  /* 0x0000001fd6027227 */ /* 0x000fe200078e00ff */
[----:B------:R-:W-:-:S02]  /*2da0*/  IABS R29, R10 ;  /* 0x0000000a001d7213 */ /* 0x000fc40000000000 */
[C---:B--2---:R-:W-:Y:S01]  /*2db0*/  IADD3 R19, R202.reuse, 0x88, RZ ;  /* 0x00000088ca137810 */ /* 0x044fe20007ffe0ff */
[----:B------:R-:W-:Y:S01]  /*2dc0*/  IMAD.MOV R2, RZ, RZ, -R2 ;  /* 0x000000ffff027224 */ /* 0x000fe200078e0a02 */
[C---:B----4-:R-:W-:Y:S01]  /*2dd0*/  IADD3 R10, R202.reuse, 0x89, RZ ;  /* 0x00000089ca0a7810 */ /* 0x050fe20007ffe0ff */
[----:B------:R2:W-:Y:S01]  /*2de0*/  STL [R1+0x1ef4], R21 ;  /* 0x001ef41501007387 */ /* 0x0005e20000100800 */
[----:B------:R-:W-:Y:S01]  /*2df0*/  IABS R33, R21 ;  /* 0x0000001500217213 */ /* 0x000fe20000000000 */
[C---:B------:R-:W-:Y:S01]  /*2e00*/  IMAD R31, R3.reuse, R2, R31 ;  /* 0x00000002031f7224 */ /* 0x040fe200078e021f */
[----:B-1----:R-:W-:Y:S01]  /*2e10*/  IADD3 R8, R202, 0x8a, RZ ;  /* 0x0000008aca087810 */ /* 0x002fe20007ffe0ff */
[----:B------:R1:W-:Y:S01]  /*2e20*/  STL [R1+0x1f10], R20 ;  /* 0x001f101401007387 */ /* 0x0003e20000100800 */
[----:B------:R-:W-:Y:S01]  /*2e30*/  IABS R233, R20 ;  /* 0x0000001400e97213 */ /* 0x000fe20000000000 */
[C---:B------:R-:W-:Y:S01]  /*2e40*/  IMAD R145, R3.reuse, R5, R145 ;  /* 0x0000000503917224 */ /* 0x040fe200078e0291 */
[----:B------:R-:W-:Y:S01]  /*2e50*/  IABS R41, R8 ;  /* 0x0000000800297213 */ /* 0x000fe20000000000 */
[----:B------:R3:W-:Y:S01]  /*2e60*/  STL [R1+0x1f28], R19 ;  /* 0x001f281301007387 */ /* 0x0007e20000100800 */
[----:B------:R-:W-:Y:S01]  /*2e70*/  IABS R37, R19 ;  /* 0x0000001300257213 */ /* 0x000fe20000000000 */
[----:B------:R-:W-:Y:S01]  /*2e80*/  IMAD.HI.U32 R5, R214, R147, RZ ;  /* 0x00000093d6057227 */ /* 0x000fe200078e00ff */
[----:B--2---:R-:W-:Y:S01]  /*2e90*/  IADD3 R21, R202, 0x8b, RZ ;  /* 0x0000008bca157810 */ /* 0x004fe20007ffe0ff */
[----:B------:R2:W-:Y:S01]  /*2ea0*/  STL [R1+0x1f40], R10 ;  /* 0x001f400a01007387 */ /* 0x0005e20000100800 */
[----:B------:R-:W-:Y:S01]  /*2eb0*/  IABS R39, R10 ;  /* 0x0000000a00277213 */ /* 0x000fe20000000000 */
[----:B------:R-:W-:Y:S01]  /*2ec0*/  IMAD.HI.U32 R2, R214, R41, RZ ;  /* 0x00000029d6027227 */ /* 0x000fe200078e00ff */
[C---:B-1----:R-:W-:Y:S01]  /*2ed0*/  IADD3 R20, R202.reuse, 0x8c, RZ ;  /* 0x0000008cca147810 */ /* 0x042fe20007ffe0ff */
[----:B------:R1:W-:Y:S01]  /*2ee0*/  STL [R1+0x1f44], R8 ;  /* 0x001f440801007387 */ /* 0x0003e20000100800 */
[----:B------:R-:W-:Y:S01]  /*2ef0*/  IABS R43, R21 ;  /* 0x00000015002b7213 */ /* 0x000fe20000000000 */
[----:B------:R-:W-:Y:S01]  /*2f00*/  IMAD.MOV R2, RZ, RZ, -R2 ;  /* 0x000000ffff027224 */ /* 0x000fe200078e0a02 */
[C---:B---3--:R-:W-:Y:S01]  /*2f10*/  IADD3 R19, R202.reuse, 0x8d, RZ ;  /* 0x0000008dca137810 */ /* 0x048fe20007ffe0ff */
[----:B------:R3:W-:Y:S01]  /*2f20*/  STL [R1+0x1f0c], R21 ;  /* 0x001f0c1501007387 */ /* 0x0007e20000100800 */
[C---:B------:R-:W-:Y:S01]  /*2f30*/  IADD3 R22, R202.reuse, 0x90, RZ ;  /* 0x00000090ca167810 */ /* 0x040fe20007ffe0ff */
[C---:B------:R-:W-:Y:S01]  /*2f40*/  IMAD R41, R3.reuse, R2, R41 ;  /* 0x0000000203297224 */ /* 0x040fe200078e0229 */
[C---:B--2---:R-:W-:Y:S01]  /*2f50*/  IADD3 R10, R202.reuse, 0x8e, RZ ;  /* 0x0000008eca0a7810 */ /* 0x044fe20007ffe0ff */
[----:B------:R2:W-:Y:S01]  /*2f60*/  STL [R1+0x1f24], R20 ;  /* 0x001f241401007387 */ /* 0x0005e20000100800 */
[----:B------:R-:W-:Y:S01]  /*2f70*/  IABS R45, R20 ;  /* 0x00000014002d7213 */ /* 0x000fe20000000000 */
[----:B------:R-:W-:Y:S01]  /*2f80*/  IMAD.MOV R5, RZ, RZ, -R5 ;  /* 0x000000ffff057224 */ /* 0x000fe200078e0a05 */
[C---:B-1----:R-:W-:Y:S01]  /*2f90*/  IADD3 R8, R202.reuse, 0x8f, RZ ;  /* 0x0000008fca087810 */ /* 0x042fe20007ffe0ff */
[----:B------:R-:W-:Y:S01]  /*2fa0*/  STL [R1+0x1f3c], R19 ;  /* 0x001f3c1301007387 */ /* 0x000fe20000100800 */
[----:B------:R-:W-:Y:S01]  /*2fb0*/  IABS R49, R10 ;  /* 0x0000000a00317213 */ /* 0x000fe20000000000 */
[----:B------:R-:W-:Y:S01]  /*2fc0*/  IMAD R147, R3, R5, R147 ;  /* 0x0000000503937224 */ /* 0x000fe200078e0293 */
[----:B------:R-:W-:Y:S01]  /*2fd0*/  IABS R51, R8 ;  /* 0x0000000800337213 */ /* 0x000fe20000000000 */
[----:B------:R1:W-:Y:S01]  /*2fe0*/  STL [R1+0x1f54], R10 ;  /* 0x001f540a01007387 */ /* 0x0003e20000100800 */
[----:B---3--:R-:W-:Y:S01]  /*2ff0*/  IADD3 R21, R202, 0x91, RZ ;  /* 0x00000091ca157810 */ /* 0x008fe20007ffe0ff */
[----:B------:R-:W-:Y:S01]  /*3000*/  IMAD.HI.U32 R5, R214, R27, RZ ;  /* 0x0000001bd6057227 */ /* 0x000fe200078e00ff */
[----:B--2---:R-:W-:Y:S01]  /*3010*/  IADD3 R20, R202, 0x92, RZ ;  /* 0x00000092ca147810 */ /* 0x004fe20007ffe0ff */
[----:B------:R2:W-:Y:S01]  /*3020*/  STL [R1+0x1f58], R8 ;  /* 0x001f580801007387 */ /* 0x0005e20000100800 */
[----:B------:R-:W-:Y:S01]  /*3030*/  IABS R53, R22 ;  /* 0x0000001600357213 */ /* 0x000fe20000000000 */
[----:B------:R-:W-:Y:S01]  /*3040*/  IMAD.HI.U32 R2, R214, R51, RZ ;  /* 0x00000033d6027227 */ /* 0x000fe200078e00ff */
[----:B------:R-:W-:Y:S01]  /*3050*/  IABS R55, R21 ;  /* 0x0000001500377213 */ /* 0x000fe20000000000 */
[----:B------:R3:W-:Y:S01]  /*3060*/  STL [R1+0x1f20], R22 ;  /* 0x001f201601007387 */ /* 0x0007e20000100800 */
[----:B------:R-:W-:-:S02]  /*3070*/  IABS R57, R20 ;  /* 0x0000001400397213 */ /* 0x000fc40000000000 */
[----:B-1----:R-:W-:Y:S01]  /*3080*/  IADD3 R10, R202, 0x93, RZ ;  /* 0x00000093ca0a7810 */ /* 0x002fe20007ffe0ff */
[----:B------:R1:W-:Y:S01]  /*3090*/  STL [R1+0x1f38], R21 ;  /* 0x001f381501007387 */ /* 0x0003e20000100800 */
[----:B------:R-:W-:Y:S02]  /*30a0*/  IADD3 R2, -R2, RZ, RZ ;  /* 0x000000ff02027210 */ /* 0x000fe40007ffe1ff */
[C---:B--2---:R-:W-:Y:S01]  /*30b0*/  IADD3 R8, R202.reuse, 0x94, RZ ;  /* 0x00000094ca087810 */ /* 0x044fe20007ffe0ff */
[----:B------:R2:W-:Y:S01]  /*30c0*/  STL [R1+0x1f50], R20 ;  /* 0x001f501401007387 */ /* 0x0005e20000100800 */
[----:B------:R-:W-:Y:S01]  /*30d0*/  IABS R61, R10 ;  /* 0x0000000a003d7213 */ /* 0x000fe20000000000 */
[----:B------:R-:W-:Y:S01]  /*30e0*/  IMAD R51, R3, R2, R51 ;  /* 0x0000000203337224 */ /* 0x000fe200078e0233 */
[----:B------:R-:W-:Y:S01]  /*30f0*/  IABS R71, R8 ;  /* 0x0000000800477213 */ /* 0x000fe20000000000 */
[----:B------:R4:W-:Y:S01]  /*3100*/  STL [R1+0x1f7c], R10 ;  /* 0x001f7c0a01007387 */ /* 0x0009e20000100800 */
[----:B---3--:R-:W-:-:S02]  /*3110*/  IADD3 R22, R202, 0x95, RZ ;  /* 0x00000095ca167810 */ /* 0x008fc40007ffe0ff */
[----:B-1----:R-:W-:Y:S01]  /*3120*/  IADD3 R21, R202, 0x96, RZ ;  /* 0x00000096ca157810 */ /* 0x002fe20007ffe0ff */
[----:B------:R1:W-:Y:S01]  /*3130*/  STL [R1+0x1f84], R8 ;  /* 0x001f840801007387 */ /* 0x0003e20000100800 */
[----:B------:R-:W-:Y:S01]  /*3140*/  IMAD.HI.U32 R2, R214, R71, RZ ;  /* 0x00000047d6027227 */ /* 0x000fe200078e00ff */
[C---:B--2---:R-:W-:Y:S02]  /*3150*/  IADD3 R20, R202.reuse, 0x97, RZ ;  /* 0x00000097ca147810 */ /* 0x044fe40007ffe0ff */
[----:B------:R2:W-:Y:S01]  /*3160*/  STL [R1+0x1f34], R22 ;  /* 0x001f341601007387 */ /* 0x0005e20000100800 */
[----:B------:R-:W-:Y:S01]  /*3170*/  IMAD.MOV R2, RZ, RZ, -R2 ;  /* 0x000000ffff027224 */ /* 0x000fe200078e0a02 */
[C---:B----4-:R-:W-:Y:S02]  /*3180*/  IADD3 R10, R202.reuse, 0x98, RZ ;  /* 0x00000098ca0a7810 */ /* 0x050fe40007ffe0ff */
[----:B------:R3:W-:Y:S01]  /*3190*/  STL [R1+0x1f4c], R21 ;  /* 0x001f4c1501007387 */ /* 0x0007e20000100800 */
[----:B------:R-:W-:Y:S01]  /*31a0*/  IABS R63, R22 ;  /* 0x00000016003f7213 */ /* 0x000fe20000000000 */
[----:B------:R-:W-:Y:S01]  /*31b0*/  IMAD R71, R3, R2, R71 ;  /* 0x0000000203477224 */ /* 0x000fe200078e0247 */
[----:B-1----:R-:W-:Y:S01]  /*31c0*/  IADD3 R8, R202, 0x99, RZ ;  /* 0x00000099ca087810 */ /* 0x002fe20007ffe0ff */
[----:B------:R1:W-:Y:S01]  /*31d0*/  STL [R1+0x1f78], R20 ;  /* 0x001f781401007387 */ /* 0x0003e20000100800 */
[----:B------:R-:W-:-:S02]  /*31e0*/  IABS R65, R21 ;  /* 0x0000001500417213 */ /* 0x000fc40000000000 */
[----:B------:R-:W-:Y:S01]  /*31f0*/  IABS R153, R8 ;  /* 0x0000000800997213 */ /* 0x000fe20000000000 */
[----:B------:R4:W-:Y:S01]  /*3200*/  STL [R1+0x1f90], R10 ;  /* 0x001f900a01007387 */ /* 0x0009e20000100800 */
[----:B--2---:R-:W-:Y:S02]  /*3210*/  IADD3 R22, R202, 0x9a, RZ ;  /* 0x0000009aca167810 */ /* 0x004fe40007ffe0ff */
[----:B------:R-:W-:Y:S01]  /*3220*/  IABS R67, R20 ;  /* 0x0000001400437213 */ /* 0x000fe20000000000 */
[----:B------:R2:W-:Y:S01]  /*3230*/  STL [R1+0x1fa0], R8 ;  /* 0x001fa00801007387 */ /* 0x0005e20000100800 */
[----:B------:R-:W-:Y:S01]  /*3240*/  IMAD.HI.U32 R2, R214, R153, RZ ;  /* 0x00000099d6027227 */ /* 0x000fe200078e00ff */
[C---:B---3--:R-:W-:Y:S02]  /*3250*/  IADD3 R21, R202.reuse, 0x9b, RZ ;  /* 0x0000009bca157810 */ /* 0x048fe40007ffe0ff */
[----:B------:R-:W-:Y:S01]  /*3260*/  IABS R69, R10 ;  /* 0x0000000a00457213 */ /* 0x000fe20000000000 */
[----:B------:R-:W-:Y:S01]  /*3270*/  IMAD.MOV R2, RZ, RZ, -R2 ;  /* 0x000000ffff027224 */ /* 0x000fe200078e0a02 */
[C---:B-1----:R-:W-:Y:S01]  /*3280*/  IADD3 R20, R202.reuse, 0x9c, RZ ;  /* 0x0000009cca147810 */ /* 0x042fe20007ffe0ff */
[----:B------:R1:W-:Y:S01]  /*3290*/  STL [R1+0x1f48], R22 ;  /* 0x001f481601007387 */ /* 0x0003e20000100800 */
[C---:B----4-:R-:W-:Y:S01]  /*32a0*/  IADD3 R10, R202.reuse, 0x9d, RZ ;  /* 0x0000009dca0a7810 */ /* 0x050fe20007ffe0ff */
[----:B------:R-:W-:Y:S01]  /*32b0*/  IMAD R153, R3, R2, R153 ;  /* 0x0000000203997224 */ /* 0x000fe200078e0299 */
[----:B--2---:R-:W-:Y:S01]  /*32c0*/  IADD3 R8, R202, 0x9e, RZ ;  /* 0x0000009eca087810 */ /* 0x004fe20007ffe0ff */
[----:B------:R-:W-:Y:S01]  /*32d0*/  STL [R1+0x1f74], R21 ;  /* 0x001f741501007387 */ /* 0x000fe20000100800 */
[----:B------:R-:W-:-:S02]  /*32e0*/  IABS R77, R20 ;  /* 0x00000014004d7213 */ /* 0x000fc40000000000 */
[----:B------:R-:W-:Y:S01]  /*32f0*/  IABS R81, R8 ;  /* 0x0000000800517213 */ /* 0x000fe20000000000 */
[----:B------:R2:W-:Y:S01]  /*3300*/  STL [R1+0x1f8c], R20 ;  /* 0x001f8c1401007387 */ /* 0x0005e20000100800 */
[----:B------:R-:W-:Y:S02]  /*3310*/  IABS R73, R22 ;  /* 0x0000001600497213 */ /* 0x000fe40000000000 */
[----:B------:R-:W-:Y:S01]  /*3320*/  IABS R75, R21 ;  /* 0x00000015004b7213 */ /* 0x000fe20000000000 */
[----:B------:R3:W-:Y:S01]  /*3330*/  STL [R1+0x1fb4], R10 ;  /* 0x001fb40a01007387 */ /* 0x0007e20000100800 */
[----:B------:R-:W-:Y:S01]  /*3340*/  IMAD.HI.U32 R2, R214, R81, RZ ;  /* 0x00000051d6027227 */ /* 0x000fe200078e00ff */
[C---:B-1----:R-:W-:Y:S02]  /*3350*/  IADD3 R22, R202.reuse, 0xa0, RZ ;  /* 0x000000a0ca167810 */ /* 0x042fe40007ffe0ff */
[----:B------:R1:W-:Y:S01]  /*3360*/  STL [R1+0x1fb8], R8 ;  /* 0x001fb80801007387 */ /* 0x0003e20000100800 */
[----:B------:R-:W-:Y:S01]  /*3370*/  IABS R79, R10 ;  /* 0x0000000a004f7213 */ /* 0x000fe20000000000 */
[----:B------:R-:W-:Y:S01]  /*3380*/  IMAD.MOV R2, RZ, RZ, -R2 ;  /* 0x000000ffff027224 */ /* 0x000fe200078e0a02 */
[----:B--2---:R-:W-:-:S02]  /*3390*/  IADD3 R20, R202, 0x9f, RZ ;  /* 0x0000009fca147810 */ /* 0x004fc40007ffe0ff */
[C---:B------:R-:W-:Y:S01]  /*33a0*/  IADD3 R21, R202.reuse, 0xa1, RZ ;  /* 0x000000a1ca157810 */ /* 0x040fe20007ffe0ff */
[----:B------:R-:W-:Y:S01]  /*33b0*/  IMAD R81, R3, R2, R81 ;  /* 0x0000000203517224 */ /* 0x000fe200078e0251 */
[C---:B---3--:R-:W-:Y:S01]  /*33c0*/  IADD3 R10, R202.reuse, 0xa2, RZ ;  /* 0x000000a2ca0a7810 */ /* 0x048fe20007ffe0ff */
[----:B------:R-:W-:Y:S01]  /*33d0*/  STL [R1+0x1f70], R20 ;  /* 0x001f701401007387 */ /* 0x000fe20000100800 */
[----:B------:R-:W-:Y:S02]  /*33e0*/  IABS R85, R22 ;  /* 0x0000001600557213 */ /* 0x000fe40000000000 */
[C---:B-1----:R-:W-:Y:S01]  /*33f0*/  IADD3 R8, R202.reuse, 0xa3, RZ ;  /* 0x000000a3ca087810 */ /* 0x042fe20007ffe0ff */
[----:B------:R1:W-:Y:S01]  /*3400*/  STL [R1+0x1f88], R22 ;  /* 0x001f881601007387 */ /* 0x0003e20000100800 */
[----:B------:R-:W-:Y:S02]  /*3410*/  IADD3 R23, R202, 0xa4, RZ ;  /* 0x000000a4ca177810 */ /* 0x000fe40007ffe0ff */
[----:B------:R-:W-:Y:S01]  /*3420*/  IABS R91, R8 ;  /* 0x00000008005b7213 */ /* 0x000fe20000000000 */
[----:B------:R2:W-:Y:S01]  /*3430*/  STL [R1+0x1fb0], R21 ;  /* 0x001fb01501007387 */ /* 0x0005e20000100800 */
[----:B------:R-:W-:-:S02]  /*3440*/  IABS R87, R21 ;  /* 0x0000001500577213 */ /* 0x000fc40000000000 */
[----:B------:R-:W-:Y:S01]  /*3450*/  IABS R89, R10 ;  /* 0x0000000a00597213 */ /* 0x000fe20000000000 */
[----:B------:R3:W-:Y:S01]  /*3460*/  STL [R1+0x1fd8], R10 ;  /* 0x001fd80a01007387 */ /* 0x0007e20000100800 */
[----:B------:R-:W-:Y:S01]  /*3470*/  IMAD.HI.U32 R2, R214, R91, RZ ;  /* 0x0000005bd6027227 */ /* 0x000fe200078e00ff */
[C---:B-1----:R-:W-:Y:S02]  /*3480*/  IADD3 R22, R202.reuse, 0xa5, RZ ;  /* 0x000000a5ca167810 */ /* 0x042fe40007ffe0ff */
[----:B------:R1:W-:Y:S01]  /*3490*/  STL [R1+0x1fe0], R8 ;  /* 0x001fe00801007387 */ /* 0x0003e20000100800 */
[----:B------:R-:W-:Y:S02]  /*34a0*/  IABS R93, R23 ;  /* 0x00000017005d7213 */ /* 0x000fe40000000000 */
[----:B--2---:R-:W-:Y:S01]  /*34b0*/  IADD3 R21, R202, 0xa6, RZ ;  /* 0x000000a6ca157810 */ /* 0x004fe20007ffe0ff */
[----:B------:R2:W-:Y:S01]  /*34c0*/  STL [R1+0x1f80], R23 ;  /* 0x001f801701007387 */ /* 0x0005e20000100800 */
[----:B------:R-:W-:-:S02]  /*34d0*/  IADD3 R2, -R2, RZ, RZ ;  /* 0x000000ff02027210 */ /* 0x000fc40007ffe1ff */
[C---:B---3--:R-:W-:Y:S01]  /*34e0*/  IADD3 R10, R202.reuse, 0xa7, RZ ;  /* 0x000000a7ca0a7810 */ /* 0x048fe20007ffe0ff */
[----:B------:R3:W-:Y:S01]  /*34f0*/  STL [R1+0x1fac], R22 ;  /* 0x001fac1601007387 */ /* 0x0007e20000100800 */
[----:B------:R-:W-:Y:S01]  /*3500*/  IABS R97, R22 ;  /* 0x0000001600617213 */ /* 0x000fe20000000000 */
[----:B------:R-:W-:Y:S01]  /*3510*/  IMAD R91, R3, R2, R91 ;  /* 0x00000002035b7224 */ /* 0x000fe200078e025b */
[C---:B-1----:R-:W-:Y:S01]  /*3520*/  IADD3 R8, R202.reuse, 0xa8, RZ ;  /* 0x000000a8ca087810 */ /* 0x042fe20007ffe0ff */
[----:B------:R1:W-:Y:S01]  /*3530*/  STL [R1+0x1fd4], R21 ;  /* 0x001fd41501007387 */ /* 0x0003e20000100800 */
[----:B------:R-:W-:Y:S02]  /*3540*/  IABS R106, R21 ;  /* 0x00000015006a7213 */ /* 0x000fe40000000000 */
[----:B------:R-:W-:Y:S01]  /*3550*/  IABS R100, R8 ;  /* 0x0000000800647213 */ /* 0x000fe20000000000 */
[----:B------:R4:W-:Y:S01]  /*3560*/  STL [R1+0x1fec], R10 ;  /* 0x001fec0a01007387 */ /* 0x0009e20000100800 */
[----:B--2---:R-:W-:-:S02]  /*3570*/  IADD3 R23, R202, 0xa9, RZ ;  /* 0x000000a9ca177810 */ /* 0x004fc40007ffe0ff */
[----:B---3--:R-:W-:Y:S01]  /*3580*/  IADD3 R22, R202, 0xaa, RZ ;  /* 0x000000aaca167810 */ /* 0x008fe20007ffe0ff */
[----:B------:R2:W-:Y:S01]  /*3590*/  STL [R1+0x1ff8], R8 ;  /* 0x001ff80801007387 */ /* 0x0005e20000100800 */
[----:B------:R-:W-:Y:S01]  /*35a0*/  IMAD.HI.U32 R2, R214, R100, RZ ;  /* 0x00000064d6027227 */ /* 0x000fe200078e00ff */
[----:B------:R-:W-:Y:S02]  /*35b0*/  IABS R99, R10 ;  /* 0x0000000a00637213 */ /* 0x000fe40000000000 */
[C---:B-1----:R-:W-:Y:S01]  /*35c0*/  IADD3 R21, R202.reuse, 0xab, RZ ;  /* 0x000000abca157810 */ /* 0x042fe20007ffe0ff */
[----:B------:R-:W-:Y:S01]  /*35d0*/  IMAD.MOV R2, RZ, RZ, -R2 ;  /* 0x000000ffff027224 */ /* 0x000fe200078e0a02 */
[C---:B----4-:R-:W-:Y:S01]  /*35e0*/  IADD3 R10, R202.reuse, 0xac, RZ ;  /* 0x000000acca0a7810 */ /* 0x050fe20007ffe0ff */
[----:B------:R1:W-:Y:S01]  /*35f0*/  STL [R1+0x1f6c], R23 ;  /* 0x001f6c1701007387 */ /* 0x0003e20000100800 */
[----:B------:R-:W-:Y:S01]  /*3600*/  IABS R102, R23 ;  /* 0x0000001700667213 */ /* 0x000fe20000000000 */
[----:B------:R-:W-:Y:S01]  /*3610*/  IMAD R100, R3, R2, R100 ;  /* 0x0000000203647224 */ /* 0x000fe200078e0264 */
[----:B--2---:R-:W-:Y:S01]  /*3620*/  IADD3 R8, R202, 0xad, RZ ;  /* 0x000000adca087810 */ /* 0x004fe20007ffe0ff */
[----:B------:R2:W-:Y:S01]  /*3630*/  STL [R1+0x1fa8], R22 ;  /* 0x001fa81601007387 */ /* 0x0005e20000100800 */
[----:B------:R-:W-:-:S02]  /*3640*/  IABS R104, R22 ;  /* 0x0000001600687213 */ /* 0x000fc40000000000 */
[----:B------:R-:W-:Y:S01]  /*3650*/  IABS R110, R8 ;  /* 0x00000008006e7213 */ /* 0x000fe20000000000 */
[----:B------:R3:W-:Y:S01]  /*3660*/  STL [R1+0x1fd0], R21 ;  /* 0x001fd01501007387 */ /* 0x0007e20000100800 */
[----:B------:R-:W-:Y:S02]  /*3670*/  IABS R117, R21 ;  /* 0x0000001500757213 */ /* 0x000fe40000000000 */
[----:B-1----:R-:W-:Y:S01]  /*3680*/  IADD3 R23, R202, 0xae, RZ ;  /* 0x000000aeca177810 */ /* 0x002fe20007ffe0ff */
[----:B------:R1:W-:Y:S01]  /*3690*/  STL [R1+0x1ff4], R10 ;  /* 0x001ff40a01007387 */ /* 0x0003e20000100800 */
[----:B------:R-:W-:Y:S01]  /*36a0*/  IMAD.HI.U32 R2, R214, R110, RZ ;  /* 0x0000006ed6027227 */ /* 0x000fe200078e00ff */
[C---:B--2---:R-:W-:Y:S02]  /*36b0*/  IADD3 R22, R202.reuse, 0xaf, RZ ;  /* 0x000000afca167810 */ /* 0x044fe40007ffe0ff */
[----:B------:R2:W-:Y:S01]  /*36c0*/  STL [R1+0x2008], R8 ;  /* 0x0020080801007387 */ /* 0x0005e20000100800 */
[----:B------:R-:W-:Y:S01]  /*36d0*/  IABS R108, R10 ;  /* 0x0000000a006c7213 */ /* 0x000fe20000000000 */
[----:B------:R-:W-:Y:S01]  /*36e0*/  IMAD.MOV R2, RZ, RZ, -R2 ;  /* 0x000000ffff027224 */ /* 0x000fe200078e0a02 */
[C---:B---3--:R-:W-:Y:S01]  /*36f0*/  IADD3 R21, R202.reuse, 0xb0, RZ ;  /* 0x000000b0ca157810 */ /* 0x048fe20007ffe0ff */
[----:B------:R3:W-:Y:S01]  /*3700*/  STL [R1+0x1f68], R23 ;  /* 0x001f681701007387 */ /* 0x0007e20000100800 */
[----:B------:R-:W-:Y:S01]  /*3710*/  IABS R112, R23 ;  /* 0x0000001700707213 */ /* 0x000fe20000000000 */
[----:B------:R-:W-:Y:S01]  /*3720*/  IMAD R110, R3, R2, R110 ;  /* 0x00000002036e7224 */ /* 0x000fe200078e026e */
[C---:B-1----:R-:W-:Y:S01]  /*3730*/  IADD3 R10, R202.reuse, 0xb1, RZ ;  /* 0x000000b1ca0a7810 */ /* 0x042fe20007ffe0ff */
[----:B------:R-:W-:Y:S01]  /*3740*/  STL [R1+0x1fa4], R22 ;  /* 0x001fa41601007387 */ /* 0x000fe20000100800 */
[----:B------:R-:W-:-:S02]  /*3750*/  IADD3 R82, R202, 0xb3, RZ ;  /* 0x000000b3ca527810 */ /* 0x000fc40007ffe0ff */
[C---:B--2---:R-:W-:Y:S01]  /*3760*/  IADD3 R8, R202.reuse, 0xb2, RZ ;  /* 0x000000b2ca087810 */ /* 0x044fe20007ffe0ff */
[----:B------:R1:W-:Y:S01]  /*3770*/  STL [R1+0x1fcc], R21 ;  /* 0x001fcc1501007387 */ /* 0x0003e20000100800 */
[----:B------:R-:W-:Y:S02]  /*3780*/  IABS R114, R22 ;  /* 0x0000001600727213 */ /* 0x000fe40000000000 */
[----:B------:R-:W-:Y:S01]  /*3790*/  IABS R120, R8 ;  /* 0x0000000800787213 */ /* 0x000fe20000000000 */
[----:B------:R2:W-:Y:S01]  /*37a0*/  STL [R1+0x1ff0], R10 ;  /* 0x001ff00a01007387 */ /* 0x0005e20000100800 */
[----:B------:R-:W-:Y:S02]  /*37b0*/  IABS R116, R21 ;  /* 0x0000001500747213 */ /* 0x000fe40000000000 */
[----:B---3--:R-:W-:Y:S01]  /*37c0*/  IADD3 R23, R202, 0xb4, RZ ;  /* 0x000000b4ca177810 */ /* 0x008fe20007ffe0ff */
[----:B------:R3:W-:Y:S01]  /*37d0*/  STL [R1+0x2004], R8 ;  /* 0x0020040801007387 */ /* 0x0007e20000100800 */
[----:B------:R-:W-:Y:S01]  /*37e0*/  IMAD.HI.U32 R2, R214, R120, RZ ;  /* 0x00000078d6027227 */ /* 0x000fe200078e00ff */
[----:B-1----:R-:W-:-:S02]  /*37f0*/  IABS R21, R10 ;  /* 0x0000000a00157213 */ /* 0x002fc40000000000 */
[C---:B------:R-:W-:Y:S01]  /*3800*/  IADD3 R22, R202.reuse, 0xb5, RZ ;  /* 0x000000b5ca167810 */ /* 0x040fe20007ffe0ff */
[----:B------:R-:W-:Y:S01]  /*3810*/  IMAD.MOV R2, RZ, RZ, -R2 ;  /* 0x000000ffff027224 */ /* 0x000fe200078e0a02 */
[----:B--2---:R-:W-:Y:S01]  /*3820*/  IADD3 R10, R202, 0xb6, RZ ;  /* 0x000000b6ca0a7810 */ /* 0x004fe20007ffe0ff */
[----:B------:R1:W-:Y:S01]  /*3830*/  STL [R1+0x1f64], R82 ;  /* 0x001f645201007387 */ /* 0x0003e20000100800 */
[----:B------:R-:W-:Y:S01]  /*3840*/  IADD3 R6, -R6, RZ, RZ ;  /* 0x000000ff06067210 */ /* 0x000fe20007ffe1ff */
[C---:B------:R-:W-:Y:S01]  /*3850*/  IMAD R120, R3.reuse, R2, R120 ;  /* 0x0000000203787224 */ /* 0x040fe200078e0278 */
[----:B---3--:R-:W-:Y:S01]  /*3860*/  IADD3 R8, R202, 0xb7, RZ ;  /* 0x000000b7ca087810 */ /* 0x008fe20007ffe0ff */
[----:B------:R2:W-:Y:S01]  /*3870*/  STL [R1+0x1f9c], R23 ;  /* 0x001f9c1701007387 */ /* 0x0005e20000100800 */
[----:B------:R-:W-:Y:S01]  /*3880*/  IABS R122, R82 ;  /* 0x00000052007a7213 */ /* 0x000fe20000000000 */
[----:B------:R-:W-:Y:S01]  /*3890*/  IMAD R157, R3, R6, R157 ;  /* 0x00000006039d7224 */ /* 0x000fe200078e029d */
[----:B------:R-:W-:Y:S01]  /*38a0*/  IABS R132, R8 ;  /* 0x0000000800847213 */ /* 0x000fe20000000000 */
[----:B------:R3:W-:Y:S01]  /*38b0*/  STL [R1+0x1fc8], R22 ;  /* 0x001fc81601007387 */ /* 0x0007e20000100800 */
[----:B------:R-:W-:Y:S01]  /*38c0*/  IABS R124, R23 ;  /* 0x00000017007c7213 */ /* 0x000fe20000000000 */
[----:B------:R-:W-:Y:S01]  /*38d0*/  IMAD.HI.U32 R6, R214, R32, RZ ;  /* 0x00000020d6067227 */ /* 0x000fe200078e00ff */
[----:B-1----:R-:W-:Y:S01]  /*38e0*/  IADD3 R82, R202, 0xb8, RZ ;  /* 0x000000b8ca527810 */ /* 0x002fe20007ffe0ff */
[----:B------:R1:W-:Y:S01]  /*38f0*/  STL [R1+0x1fe8], R10 ;  /* 0x001fe80a01007387 */ /* 0x0003e20000100800 */
[----:B------:R-:W-:Y:S01]  /*3900*/  IABS R126, R22 ;  /* 0x00000016007e7213 */ /* 0x000fe20000000000 */
[----:B------:R-:W-:Y:S01]  /*3910*/  IMAD.HI.U32 R2, R214, R132, RZ ;  /* 0x00000084d6027227 */ /* 0x000fe200078e00ff */
[----:B--2---:R-:W-:Y:S01]  /*3920*/  IADD3 R23, R202, 0xb9, RZ ;  /* 0x000000b9ca177810 */ /* 0x004fe20007ffe0ff */
[----:B------:R2:W-:Y:S01]  /*3930*/  STL [R1+0x2000], R8 ;  /* 0x0020000801007387 */ /* 0x0005e20000100800 */
[----:B------:R-:W-:-:S02]  /*3940*/  IABS R128, R10 ;  /* 0x0000000a00807213 */ /* 0x000fc40000000000 */
[----:B---3--:R-:W-:Y:S01]  /*3950*/  IADD3 R22, R202, 0xba, RZ ;  /* 0x000000baca167810 */ /* 0x008fe20007ffe0ff */
[----:B------:R3:W-:Y:S01]  /*3960*/  STL [R1+0x1f60], R82 ;  /* 0x001f605201007387 */ /* 0x0007e20000100800 */
[----:B------:R-:W-:Y:S02]  /*3970*/  IADD3 R2, -R2, RZ, RZ ;  /* 0x000000ff02027210 */ /* 0x000fe40007ffe1ff */
[C---:B-1----:R-:W-:Y:S01]  /*3980*/  IADD3 R10, R202.reuse, 0xbb, RZ ;  /* 0x000000bbca0a7810 */ /* 0x042fe20007ffe0ff */
[----:B------:R1:W-:Y:S01]  /*3990*/  STL [R1+0x1f98], R23 ;  /* 0x001f981701007387 */ /* 0x0003e20000100800 */
[----:B------:R-:W-:Y:S01]  /*39a0*/  IABS R12, R12 ;  /* 0x0000000c000c7213 */ /* 0x000fe20000000000 */
[----:B------:R-:W-:Y:S01]  /*39b0*/  IMAD R132, R3, R2, R132 ;  /* 0x0000000203847224 */ /* 0x000fe200078e0284 */
[----:B--2---:R-:W-:Y:S01]  /*39c0*/  IADD3 R8, R202, 0xbc, RZ ;  /* 0x000000bcca087810 */ /* 0x004fe20007ffe0ff */
[----:B------:R2:W-:Y:S01]  /*39d0*/  STL [R1+0x1fc4], R22 ;  /* 0x001fc41601007387 */ /* 0x0005e20000100800 */
[----:B------:R-:W-:Y:S01]  /*39e0*/  IABS R142, R82 ;  /* 0x00000052008e7213 */ /* 0x000fe20000000000 */
[----:B------:R-:W-:Y:S01]  /*39f0*/  IMAD.HI.U32 R4, R214, R12, RZ ;  /* 0x0000000cd6047227 */ /* 0x000fe200078e00ff */
[----:B------:R-:W-:Y:S01]  /*3a00*/  IABS R140, R8 ;  /* 0x00000008008c7213 */ /* 0x000fe20000000000 */
[----:B------:R-:W-:Y:S01]  /*3a10*/  STL [R1+0x1fe4], R10 ;  /* 0x001fe40a01007387 */ /* 0x000fe20000100800 */
[----:B------:R-:W-:-:S02]  /*3a20*/  IADD3 R6, -R6, RZ, RZ ;  /* 0x000000ff06067210 */ /* 0x000fc40007ffe1ff */
[----:B------:R-:W-:Y:S01]  /*3a30*/  IABS R134, R23 ;  /* 0x0000001700867213 */ /* 0x000fe20000000000 */
[----:B------:R4:W-:Y:S01]  /*3a40*/  STL [R1+0x1ffc], R8 ;  /* 0x001ffc0801007387 */ /* 0x0009e20000100800 */
[----:B---3--:R-:W-:Y:S01]  /*3a50*/  IADD3 R82, R202, 0xbd, RZ ;  /* 0x000000bdca527810 */ /* 0x008fe20007ffe0ff */
[----:B------:R-:W-:Y:S01]  /*3a60*/  IMAD.HI.U32 R2, R214, R140, RZ ;  /* 0x0000008cd6027227 */ /* 0x000fe200078e00ff */
[----:B------:R-:W-:Y:S02]  /*3a70*/  IABS R136, R22 ;  /* 0x0000001600887213 */ /* 0x000fe40000000000 */
[C---:B-1----:R-:W-:Y:S01]  /*3a80*/  IADD3 R23, R202.reuse, 0xbe, RZ ;  /* 0x000000beca177810 */ /* 0x042fe20007ffe0ff */
[C---:B------:R-:W-:Y:S01]  /*3a90*/  IMAD R32, R3.reuse, R6, R32 ;  /* 0x0000000603207224 */ /* 0x040fe200078e0220 */
[----:B------:R-:W-:Y:S01]  /*3aa0*/  IABS R138, R10 ;  /* 0x0000000a008a7213 */ /* 0x000fe20000000000 */
[----:B------:R-:W-:Y:S01]  /*3ab0*/  IMAD.MOV R2, RZ, RZ, -R2 ;  /* 0x000000ffff027224 */ /* 0x000fe200078e0a02 */
[C---:B--2---:R-:W-:Y:S01]  /*3ac0*/  IADD3 R22, R202.reuse, 0xbf, RZ ;  /* 0x000000bfca167810 */ /* 0x044fe20007ffe0ff */
[----:B------:R1:W-:Y:S01]  /*3ad0*/  STL [R1+0x1f5c], R82 ;  /* 0x001f5c5201007387 */ /* 0x0003e20000100800 */
[----:B----4-:R-:W-:Y:S01]  /*3ae0*/  IADD3 R8, R202, 0xc1, RZ ;  /* 0x000000c1ca087810 */ /* 0x010fe20007ffe0ff */
[----:B------:R-:W-:Y:S01]  /*3af0*/  IMAD.HI.U32 R6, R214, R161, RZ ;  /* 0x000000a1d6067227 */ /* 0x000fe200078e00ff */
[----:B------:R-:W-:Y:S01]  /*3b00*/  IADD3 R10, R202, 0xc0, RZ ;  /* 0x000000c0ca0a7810 */ /* 0x000fe20007ffe0ff */
[----:B------:R-:W-:Y:S01]  /*3b10*/  STL [R1+0x1f94], R23 ;  /* 0x001f941701007387 */ /* 0x000fe20000100800 */
[----:B------:R-:W-:Y:S01]  /*3b20*/  IABS R150, R8 ;  /* 0x0000000800967213 */ /* 0x000fe20000000000 */
[C---:B------:R-:W-:Y:S01]  /*3b30*/  IMAD R140, R3.reuse, R2, R140 ;  /* 0x00000002038c7224 */ /* 0x040fe200078e028c */
[----:B------:R-:W-:Y:S01]  /*3b40*/  IADD3 R4, -R4, RZ, RZ ;  /* 0x000000ff04047210 */ /* 0x000fe20007ffe1ff */
[----:B------:R2:W-:Y:S01]  /*3b50*/  STL [R1+0x1fc0], R22 ;  /* 0x001fc01601007387 */ /* 0x0005e20000100800 */
[----:B------:R-:W-:Y:S01]  /*3b60*/  IABS R135, R82 ;  /* 0x0000005200877213 */ /* 0x000fe20000000000 */
[----:B------:R-:W-:Y:S01]  /*3b70*/  IMAD.MOV R6, RZ, RZ, -R6 ;  /* 0x000000ffff067224 */ /* 0x000fe200078e0a06 */
[----:B------:R-:W-:Y:S01]  /*3b80*/  IABS R146, R22 ;  /* 0x0000001600927213 */ /* 0x000fe20000000000 */
[----:B------:R3:W-:Y:S01]  /*3b90*/  STL [R1+0x1fdc], R10 ;  /* 0x001fdc0a01007387 */ /* 0x0007e20000100800 */
[----:B-1----:R-:W-:Y:S01]  /*3ba0*/  IADD3 R82, R202, 0xc2, RZ ;  /* 0x000000c2ca527810 */ /* 0x002fe20007ffe0ff */
[----:B------:R-:W-:Y:S01]  /*3bb0*/  IMAD.HI.U32 R2, R214, R150, RZ ;  /* 0x00000096d6027227 */ /* 0x000fe200078e00ff */
[----:B------:R-:W-:Y:S01]  /*3bc0*/  IABS R144, R23 ;  /* 0x0000001700907213 */ /* 0x000fe20000000000 */
[----:B------:R1:W-:Y:S01]  /*3bd0*/  STL [R1+0x1fbc], R8 ;  /* 0x001fbc0801007387 */ /* 0x0003e20000100800 */
[----:B------:R-:W-:Y:S01]  /*3be0*/  IABS R148, R10 ;  /* 0x0000000a00947213 */ /* 0x000fe20000000000 */
[C---:B------:R-:W-:Y:S01]  /*3bf0*/  IMAD R12, R3.reuse, R4, R12 ;  /* 0x00000004030c7224 */ /* 0x040fe200078e020c */
[----:B--2---:R-:W-:Y:S01]  /*3c00*/  IADD3 R22, R202, 0xc3, RZ ;  /* 0x000000c3ca167810 */ /* 0x004fe20007ffe0ff */
[----:B------:R-:W-:Y:S01]  /*3c10*/  IMAD.HI.U32 R4, R214, R165, RZ ;  /* 0x000000a5d6047227 */ /* 0x000fe200078e00ff */
[C---:B------:R-:W-:Y:S01]  /*3c20*/  IADD3 R23, R202.reuse, 0xc4, RZ ;  /* 0x000000c4ca177810 */ /* 0x040fe20007ffe0ff */
[----:B------:R2:W-:Y:S01]  /*3c30*/  STL [R1+0x1f08], R82 ;  /* 0x001f085201007387 */ /* 0x0005e20000100800 */
[C---:B---3--:R-:W-:Y:S01]  /*3c40*/  IADD3 R10, R202.reuse, 0xc5, RZ ;  /* 0x000000c5ca0a7810 */ /* 0x048fe20007ffe0ff */
[----:B------:R-:W-:Y:S01]  /*3c50*/  IMAD R161, R3, R6, R161 ;  /* 0x0000000603a17224 */ /* 0x000fe200078e02a1 */
[----:B------:R-:W-:Y:S01]  /*3c60*/  IABS R152, R82 ;  /* 0x0000005200987213 */ /* 0x000fe20000000000 */
[----:B------:R-:W-:Y:S01]  /*3c70*/  IMAD.MOV R2, RZ, RZ, -R2 ;  /* 0x000000ffff027224 */ /* 0x000fe200078e0a02 */
[----:B-1----:R-:W-:Y:S01]  /*3c80*/  IADD3 R8, R202, 0xc6, RZ ;  /* 0x000000c6ca087810 */ /* 0x002fe20007ffe0ff */
[----:B------:R-:W-:Y:S01]  /*3c90*/  IMAD.HI.U32 R6, R214, R42, RZ ;  /* 0x0000002ad6067227 */ /* 0x000fe200078e00ff */
[----:B------:R-:W-:Y:S01]  /*3ca0*/  STL [R1+0x1ef0], R22 ;  /* 0x001ef01601007387 */ /* 0x000fe20000100800 */
[----:B------:R-:W-:-:S02]  /*3cb0*/  IADD3 R95, R202, 0xc7, RZ ;  /* 0x000000c7ca5f7810 */ /* 0x000fc40007ffe0ff */
[----:B------:R-:W-:Y:S01]  /*3cc0*/  IABS R160, R8 ;  /* 0x0000000800a07213 */ /* 0x000fe20000000000 */
[----:B------:R1:W-:Y:S01]  /*3cd0*/  STL [R1+0x1eec], R23 ;  /* 0x001eec1701007387 */ /* 0x0003e20000100800 */
[----:B------:R-:W-:Y:S01]  /*3ce0*/  IMAD.MOV R4, RZ, RZ, -R4 ;  /* 0x000000ffff047224 */ /* 0x000fe200078e0a04 */
[----:B------:R-:W-:Y:S01]  /*3cf0*/  IABS R156, R23 ;  /* 0x00000017009c7213 */ /* 0x000fe20000000000 */
[----:B------:R-:W-:Y:S01]  /*3d00*/  IMAD R150, R3, R2, R150 ;  /* 0x0000000203967224 */ /* 0x000fe200078e0296 */
[----:B------:R3:W-:Y:S01]  /*3d10*/  STL [R1+0x1ee0], R10 ;  /* 0x001ee00a01007387 */ /* 0x0007e20000100800 */
[----:B------:R-:W-:Y:S01]  /*3d20*/  IMAD.MOV R6, RZ, RZ, -R6 ;  /* 0x000000ffff067224 */ /* 0x000fe200078e0a06 */
[----:B--2---:R-:W-:Y:S01]  /*3d30*/  IADD3 R82, R202, 0xc8, RZ ;  /* 0x000000c8ca527810 */ /* 0x004fe20007ffe0ff */
[----:B------:R-:W-:Y:S01]  /*3d40*/  IMAD.HI.U32 R2, R214, R160, RZ ;  /* 0x000000a0d6027227 */ /* 0x000fe200078e00ff */
[----:B------:R2:W-:Y:S01]  /*3d50*/  STL [R1+0x1ed4], R8 ;  /* 0x001ed40801007387 */ /* 0x0005e20000100800 */
[----:B------:R-:W-:-:S02]  /*3d60*/  IABS R158, R10 ;  /* 0x0000000a009e7213 */ /* 0x000fc40000000000 */
[C---:B------:R-:W-:Y:S01]  /*3d70*/  IMAD R165, R3.reuse, R4, R165 ;  /* 0x0000000403a57224 */ /* 0x040fe200078e02a5 */
[----:B-1----:R-:W-:Y:S01]  /*3d80*/  IADD3 R23, R202, 0xc9, RZ ;  /* 0x000000c9ca177810 */ /* 0x002fe20007ffe0ff */
[----:B------:R-:W-:Y:S01]  /*3d90*/  IMAD.HI.U32 R4, R214, R50, RZ ;  /* 0x00000032d6047227 */ /* 0x000fe200078e00ff */
[C---:B---3--:R-:W-:Y:S01]  /*3da0*/  IADD3 R10, R202.reuse, 0xca, RZ ;  /* 0x000000caca0a7810 */ /* 0x048fe20007ffe0ff */
[----:B------:R1:W-:Y:S01]  /*3db0*/  STL [R1+0x1ec0], R95 ;  /* 0x001ec05f01007387 */ /* 0x0003e20000100800 */
[----:B------:R-:W-:Y:S01]  /*3dc0*/  IABS R162, R95 ;  /* 0x0000005f00a27213 */ /* 0x000fe20000000000 */
[----:B------:R-:W-:Y:S01]  /*3dd0*/  IMAD R42, R3, R6, R42 ;  /* 0x00000006032a7224 */ /* 0x000fe200078e022a */
[----:B--2---:R-:W-:Y:S01]  /*3de0*/  IADD3 R8, R202, 0xcb, RZ ;  /* 0x000000cbca087810 */ /* 0x004fe20007ffe0ff */
[----:B------:R-:W-:Y:S01]  /*3df0*/  IMAD.MOV R2, RZ, RZ, -R2 ;  /* 0x000000ffff027224 */ /* 0x000fe200078e0a02 */
[----:B------:R2:W-:Y:S01]  /*3e00*/  STL [R1+0x1ebc], R82 ;  /* 0x001ebc5201007387 */ /* 0x0005e20000100800 */
[----:B------:R-:W-:Y:S01]  /*3e10*/  IMAD.HI.U32 R6, R214, R52, RZ ;  /* 0x00000034d6067227 */ /* 0x000fe200078e00ff */
[----:B------:R-:W-:-:S02]  /*3e20*/  IABS R170, R8 ;  /* 0x0000000800aa7213 */ /* 0x000fc40000000000 */
[----:B------:R3:W-:Y:S01]  /*3e30*/  STL [R1+0x1eb8], R23 ;  /* 0x001eb81701007387 */ /* 0x0007e20000100800 */
[----:B------:R-:W-:Y:S01]  /*3e40*/  IMAD.MOV R4, RZ, RZ, -R4 ;  /* 0x000000ffff047224 */ /* 0x000fe200078e0a04 */
[----:B------:R-:W-:Y:S01]  /*3e50*/  IABS R164, R82 ;  /* 0x0000005200a47213 */ /* 0x000fe20000000000 */
[C---:B------:R-:W-:Y:S01]  /*3e60*/  IMAD R160, R3.reuse, R2, R160 ;  /* 0x0000000203a07224 */ /* 0x040fe200078e02a0 */
[----:B------:R-:W-:Y:S01]  /*3e70*/  STL [R1+0x1eb4], R10 ;  /* 0x001eb40a01007387 */ /* 0x000fe20000100800 */
[----:B------:R-:W-:Y:S01]  /*3e80*/  IMAD.MOV R6, RZ, RZ, -R6 ;  /* 0x000000ffff067224 */ /* 0x000fe200078e0a06 */
[----:B-1----:R-:W-:Y:S01]  /*3e90*/  IADD3 R95, R202, 0xcc, RZ ;  /* 0x000000ccca5f7810 */ /* 0x002fe20007ffe0ff */
[----:B------:R-:W-:Y:S01]  /*3ea0*/  IMAD.HI.U32 R2, R214, R170, RZ ;  /* 0x000000aad6027227 */ /* 0x000fe200078e00ff */
[----:B------:R1:W-:Y:S01]  /*3eb0*/  STL [R1+0x1eb0], R8 ;  /* 0x001eb00801007387 */ /* 0x0003e20000100800 */
[----:B------:R-:W-:Y:S02]  /*3ec0*/  IABS R168, R23 ;  /* 0x0000001700a87213 */ /* 0x000fe40000000000 */
[C---:B------:R-:W-:Y:S01]  /*3ed0*/  IMAD R50, R3.reuse, R4, R50 ;  /* 0x0000000403327224 */ /* 0x040fe200078e0232 */
[----:B--2---:R-:W-:Y:S01]  /*3ee0*/  IADD3 R82, R202, 0xcd, RZ ;  /* 0x000000cdca527810 */ /* 0x004fe20007ffe0ff */
[----:B------:R-:W-:Y:S01]  /*3ef0*/  IMAD.HI.U32 R4, R214, R40, RZ ;  /* 0x00000028d6047227 */ /* 0x000fe200078e00ff */
[----:B------:R-:W-:Y:S01]  /*3f00*/  IABS R178, R10 ;  /* 0x0000000a00b27213 */ /* 0x000fe20000000000 */
[----:B------:R-:W-:Y:S01]  /*3f10*/  STL [R1+0x1e98], R95 ;  /* 0x001e985f01007387 */ /* 0x000fe20000100800 */
[C---:B---3--:R-:W-:Y:S01]  /*3f20*/  IADD3 R23, R202.reuse, 0xce, RZ ;  /* 0x000000ceca177810 */ /* 0x048fe20007ffe0ff */
[C---:B------:R-:W-:Y:S01]  /*3f30*/  IMAD R52, R3.reuse, R6, R52 ;  /* 0x0000000603347224 */ /* 0x040fe200078e0234 */
[----:B-1----:R-:W-:Y:S01]  /*3f40*/  IADD3 R8, R202, 0xd0, RZ ;  /* 0x000000d0ca087810 */ /* 0x002fe20007ffe0ff */
[----:B------:R-:W-:Y:S01]  /*3f50*/  IMAD.HI.U32 R6, R214, R244, RZ ;  /* 0x000000f4d6067227 */ /* 0x000fe200078e00ff */
[----:B------:R-:W-:Y:S01]  /*3f60*/  IADD3 R10, R202, 0xcf, RZ ;  /* 0x000000cfca0a7810 */ /* 0x000fe20007ffe0ff */
[----:B------:R1:W-:Y:S01]  /*3f70*/  STL [R1+0x1e94], R82 ;  /* 0x001e945201007387 */ /* 0x0003e20000100800 */
[----:B------:R-:W-:Y:S01]  /*3f80*/  IADD3 R2, -R2, RZ, RZ ;  /* 0x000000ff02027210 */ /* 0x000fe20007ffe1ff */
[----:B------:R-:W-:Y:S01]  /*3f90*/  IMAD.MOV R4, RZ, RZ, -R4 ;  /* 0x000000ffff047224 */ /* 0x000fe200078e0a04 */
[----:B------:R-:W-:Y:S01]  /*3fa0*/  IABS R180, R8 ;  /* 0x0000000800b47213 */ /* 0x000fe20000000000 */
[----:B------:R2:W-:Y:S01]  /*3fb0*/  STL [R1+0x1e90], R23 ;  /* 0x001e901701007387 */ /* 0x0005e20000100800 */
[----:B------:R-:W-:Y:S01]  /*3fc0*/  IABS R174, R82 ;  /* 0x0000005200ae7213 */ /* 0x000fe20000000000 */
[C---:B------:R-:W-:Y:S01]  /*3fd0*/  IMAD R170, R3.reuse, R2, R170 ;  /* 0x0000000203aa7224 */ /* 0x040fe200078e02aa */
[C---:B------:R-:W-:Y:S01]  /*3fe0*/  IADD3 R130, R202.reuse, 0xd1, RZ ;  /* 0x000000d1ca827810 */ /* 0x040fe20007ffe0ff */
[----:B------:R3:W-:Y:S01]  /*3ff0*/  STL [R1+0x1e8c], R10 ;  /* 0x001e8c0a01007387 */ /* 0x0007e20000100800 */
[----:B------:R-:W-:Y:S01]  /*4000*/  IABS R176, R23 ;  /* 0x0000001700b07213 */ /* 0x000fe20000000000 */
[C---:B------:R-:W-:Y:S01]  /*4010*/  IMAD R40, R3.reuse, R4, R40 ;  /* 0x0000000403287224 */ /* 0x040fe200078e0228 */
[----:B-1----:R-:W-:Y:S01]  /*4020*/  IADD3 R82, R202, 0xd2, RZ ;  /* 0x000000d2ca527810 */ /* 0x002fe20007ffe0ff */
[----:B------:R1:W-:Y:S01]  /*4030*/  STL [R1+0x1e88], R8 ;  /* 0x001e880801007387 */ /* 0x0003e20000100800 */
[----:B------:R-:W-:Y:S01]  /*4040*/  IADD3 R6, -R6, RZ, RZ ;  /* 0x000000ff06067210 */ /* 0x000fe20007ffe1ff */
[----:B------:R-:W-:Y:S01]  /*4050*/  IMAD.HI.U32 R2, R214, R180, RZ ;  /* 0x000000b4d6027227 */ /* 0x000fe200078e00ff */
[----:B--2---:R-:W-:Y:S01]  /*4060*/  IADD3 R23, R202, 0xd3, RZ ;  /* 0x000000d3ca177810 */ /* 0x004fe20007ffe0ff */
[----:B------:R-:W-:Y:S01]  /*4070*/  STL [R1+0x1e70], R130 ;  /* 0x001e708201007387 */ /* 0x000fe20000100800 */
[----:B------:R-:W-:Y:S01]  /*4080*/  IABS R172, R95 ;  /* 0x0000005f00ac7213 */ /* 0x000fe20000000000 */
[----:B------:R-:W-:Y:S01]  /*4090*/  IMAD.HI.U32 R4, R214, R60, RZ ;  /* 0x0000003cd6047227 */ /* 0x000fe200078e00ff */
[----:B------:R-:W-:Y:S01]  /*40a0*/  IABS R95, R10 ;  /* 0x0000000a005f7213 */ /* 0x000fe20000000000 */
[----:B------:R-:W-:Y:S01]  /*40b0*/  STL [R1+0x1e6c], R82 ;  /* 0x001e6c5201007387 */ /* 0x000fe20000100800 */
[C---:B---3--:R-:W-:Y:S01]  /*40c0*/  IADD3 R10, R202.reuse, 0xd4, RZ ;  /* 0x000000d4ca0a7810 */ /* 0x048fe20007ffe0ff */
[----:B------:R-:W-:Y:S01]  /*40d0*/  IMAD R244, R3, R6, R244 ;  /* 0x0000000603f47224 */ /* 0x000fe200078e02f4 */
[----:B-1----:R-:W-:Y:S01]  /*40e0*/  IADD3 R8, R202, 0xd5, RZ ;  /* 0x000000d5ca087810 */ /* 0x002fe20007ffe0ff */
[----:B------:R1:W-:Y:S01]  /*40f0*/  STL [R1+0x1e68], R23 ;  /* 0x001e681701007387 */ /* 0x0003e20000100800 */
[----:B------:R-:W-:Y:S01]  /*4100*/  IABS R186, R23 ;  /* 0x0000001700ba7213 */ /* 0x000fe20000000000 */
[----:B------:R-:W-:Y:S01]  /*4110*/  IMAD.MOV R2, RZ, RZ, -R2 ;  /* 0x000000ffff027224 */ /* 0x000fe200078e0a02 */
[----:B------:R-:W-:Y:S01]  /*4120*/  IADD3 R4, -R4, RZ, RZ ;  /* 0x000000ff04047210 */ /* 0x000fe20007ffe1ff */
[----:B------:R-:W-:Y:S01]  /*4130*/  IMAD.HI.U32 R6, R214, R171, RZ ;  /* 0x000000abd6067227 */ /* 0x000fe200078e00ff */
[----:B------:R-:W-:Y:S01]  /*4140*/  STL [R1+0x1e64], R10 ;  /* 0x001e640a01007387 */ /* 0x000fe20000100800 */
[----:B------:R-:W-:-:S02]  /*4150*/  IABS R182, R130 ;  /* 0x0000008200b67213 */ /* 0x000fc40000000000 */
[C---:B------:R-:W-:Y:S01]  /*4160*/  IMAD R180, R3.reuse, R2, R180 ;  /* 0x0000000203b47224 */ /* 0x040fe200078e02b4 */
[----:B------:R2:W-:Y:S01]  /*4170*/  STL [R1+0x1e60], R8 ;  /* 0x001e600801007387 */ /* 0x0005e20000100800 */
[----:B-1----:R-:W-:Y:S01]  /*4180*/  IABS R23, R8 ;  /* 0x0000000800177213 */ /* 0x002fe20000000000 */
[----:B------:R-:W-:Y:S01]  /*4190*/  IMAD.MOV R6, RZ, RZ, -R6 ;  /* 0x000000ffff067224 */ /* 0x000fe200078e0a06 */
[----:B------:R-:W-:Y:S01]  /*41a0*/  IADD3 R151, R202, 0xd6, RZ ;  /* 0x000000d6ca977810 */ /* 0x000fe20007ffe0ff */
[C---:B------:R-:W-:Y:S01]  /*41b0*/  IMAD R60, R3.reuse, R4, R60 ;  /* 0x00000004033c7224 */ /* 0x040fe200078e023c */
[----:B------:R-:W-:Y:S01]  /*41c0*/  IABS R184, R82 ;  /* 0x0000005200b87213 */ /* 0x000fe20000000000 */
[----:B------:R-:W-:Y:S01]  /*41d0*/  IMAD.HI.U32 R2, R214, R23, RZ ;  /* 0x00000017d6027227 */ /* 0x000fe200078e00ff */
[----:B------:R-:W-:Y:S01]  /*41e0*/  IADD3 R130, R202, 0xd7, RZ ;  /* 0x000000d7ca827810 */ /* 0x000fe20007ffe0ff */
[----:B------:R-:W-:Y:S01]  /*41f0*/  STL [R1+0x1e48], R151 ;  /* 0x001e489701007387 */ /* 0x000fe20000100800 */
[----:B------:R-:W-:Y:S01]  /*4200*/  IABS R188, R10 ;  /* 0x0000000a00bc7213 */ /* 0x000fe20000000000 */
[----:B------:R-:W-:Y:S01]  /*4210*/  IMAD.HI.U32 R4, R214, R70, RZ ;  /* 0x00000046d6047227 */ /* 0x000fe200078e00ff */
[C---:B--2---:R-:W-:Y:S01]  /*4220*/  IADD3 R8, R202.reuse, 0xda, RZ ;  /* 0x000000daca087810 */ /* 0x044fe20007ffe0ff */
[----:B------:R1:W-:Y:S01]  /*4230*/  STL [R1+0x1e44], R130 ;  /* 0x001e448201007387 */ /* 0x0003e20000100800 */
[C---:B------:R-:W-:Y:S01]  /*4240*/  IADD3 R82, R202.reuse, 0xd8, RZ ;  /* 0x000000d8ca527810 */ /* 0x040fe20007ffe0ff */
[C---:B------:R-:W-:Y:S01]  /*4250*/  IMAD R171, R3.reuse, R6, R171 ;  /* 0x0000000603ab7224 */ /* 0x040fe200078e02ab */
[----:B------:R-:W-:Y:S01]  /*4260*/  IABS R200, R8 ;  /* 0x0000000800c87213 */ /* 0x000fe20000000000 */
[----:B------:R-:W-:Y:S01]  /*4270*/  IMAD.MOV R2, RZ, RZ, -R2 ;  /* 0x000000ffff027224 */ /* 0x000fe200078e0a02 */
[----:B------:R-:W-:Y:S01]  /*4280*/  IADD3 R10, R202, 0xd9, RZ ;  /* 0x000000d9ca0a7810 */ /* 0x000fe20007ffe0ff */
[----:B------:R-:W-:Y:S01]  /*4290*/  IMAD.HI.U32 R6, R214, R62, RZ ;  /* 0x0000003ed6067227 */ /* 0x000fe200078e00ff */
[----:B------:R-:W-:Y:S01]  /*42a0*/  IABS R194, R130 ;  /* 0x0000008200c27213 */ /* 0x000fe20000000000 */
[----:B------:R2:W-:Y:S01]  /*42b0*/  STL [R1+0x1e40], R82 ;  /* 0x001e405201007387 */ /* 0x0005e20000100800 */
[----:B------:R-:W-:Y:S01]  /*42c0*/  IABS R196, R82 ;  /* 0x0000005200c47213 */ /* 0x000fe20000000000 */
[----:B------:R-:W-:Y:S01]  /*42d0*/  IMAD.MOV R4, RZ, RZ, -R4 ;  /* 0x000000ffff047224 */ /* 0x000fe200078e0a04 */
[----:B-1----:R-:W-:Y:S01]  /*42e0*/  IADD3 R130, R202, 0xdb, RZ ;  /* 0x000000dbca827810 */ /* 0x002fe20007ffe0ff */
[----:B------:R-:W-:Y:S01]  /*42f0*/  IMAD R23, R3, R2, R23 ;  /* 0x0000000203177224 */ /* 0x000fe200078e0217 */
[----:B------:R1:W-:Y:S01]  /*4300*/  STL [R1+0x1e3c], R10 ;  /* 0x001e3c0a01007387 */ /* 0x0003e20000100800 */
[----:B------:R-:W-:Y:S01]  /*4310*/  IMAD.MOV R6, RZ, RZ, -R6 ;  /* 0x000000ffff067224 */ /* 0x000fe200078e0a06 */
[----:B------:R-:W-:Y:S01]  /*4320*/  IABS R198, R10 ;  /* 0x0000000a00c67213 */ /* 0x000fe20000000000 */
[----:B------:R-:W-:Y:S01]  /*4330*/  IMAD.HI.U32 R2, R214, R200, RZ ;  /* 0x000000c8d6027227 */ /* 0x000fe200078e00ff */
[----:B------:R3:W-:Y:S01]  /*4340*/  STL [R1+0x1e38], R8 ;  /* 0x001e380801007387 */ /* 0x0007e20000100800 */
[----:B--2---:R-:W-:-:S02]  /*4350*/  IADD3 R82, R202, 0xdc, RZ ;  /* 0x000000dcca527810 */ /* 0x004fc40007ffe0ff */
[C---:B------:R-:W-:Y:S01]  /*4360*/  IMAD R70, R3.reuse, R4, R70 ;  /* 0x0000000403467224 */ /* 0x040fe200078e0246 */
[----:B------:R-:W-:Y:S01]  /*4370*/  STL [R1+0x1e28], R130 ;  /* 0x001e288201007387 */ /* 0x000fe20000100800 */
[----:B------:R-:W-:Y:S01]  /*4380*/  IMAD.HI.U32 R4, R214, R245, RZ ;  /* 0x000000f5d6047227 */ /* 0x000fe200078e00ff */
[C---:B-1----:R-:W-:Y:S02]  /*4390*/  IADD3 R10, R202.reuse, 0xdd, RZ ;  /* 0x000000ddca0a7810 */ /* 0x042fe40007ffe0ff */
[----:B------:R-:W-:Y:S01]  /*43a0*/  STL [R1+0x1e1c], R82 ;  /* 0x001e1c5201007387 */ /* 0x000fe20000100800 */
[----:B------:R-:W-:Y:S01]  /*43b0*/  IMAD R62, R3, R6, R62 ;  /* 0x00000006033e7224 */ /* 0x000fe200078e023e */
[----:B---3--:R-:W-:Y:S01]  /*43c0*/  IADD3 R8, R202, 0xde, RZ ;  /* 0x000000deca087810 */ /* 0x008fe20007ffe0ff */
[----:B------:R-:W-:Y:S01]  /*43d0*/  IMAD.MOV R2, RZ, RZ, -R2 ;  /* 0x000000ffff027224 */ /* 0x000fe200078e0a02 */
[----:B------:R-:W-:Y:S01]  /*43e0*/  STL [R1+0x1e18], R10 ;  /* 0x001e180a01007387 */ /* 0x000fe20000100800 */
[----:B------:R-:W-:Y:S01]  /*43f0*/  IMAD.HI.U32 R6, R214, R229, RZ ;  /* 0x000000e5d6067227 */ /* 0x000fe200078e00ff */
[----:B------:R-:W-:-:S02]  /*4400*/  IABS R16, R16 ;  /* 0x0000001000107213 */ /* 0x000fc40000000000 */
[----:B------:R-:W-:Y:S01]  /*4410*/  STL [R1+0x1e14], R8 ;  /* 0x001e140801007387 */ /* 0x000fe20000100800 */
[----:B------:R-:W-:Y:S01]  /*4420*/  IMAD.MOV R4, RZ, RZ, -R4 ;  /* 0x000000ffff047224 */ /* 0x000fe200078e0a04 */
[----:B------:R-:W-:Y:S01]  /*4430*/  IABS R17, R17 ;  /* 0x0000001100117213 */ /* 0x000fe20000000000 */
[C---:B------:R-:W-:Y:S01]  /*4440*/  IMAD R200, R3.reuse, R2, R200 ;  /* 0x0000000203c87224 */ /* 0x040fe200078e02c8 */
[----:B------:R-:W-:Y:S01]  /*4450*/  IADD3 R2, R202, 0xdf, RZ ;  /* 0x000000dfca027810 */ /* 0x000fe20007ffe0ff */
[----:B------:R-:W-:Y:S01]  /*4460*/  IMAD.MOV R6, RZ, RZ, -R6 ;  /* 0x000000ffff067224 */ /* 0x000fe200078e0a06 */
[----:B------:R-:W-:Y:S01]  /*4470*/  IABS R221, R7 ;  /* 0x0000000700dd7213 */ /* 0x000fe20000000000 */
[----:B------:R-:W-:Y:S01]  /*4480*/  IMAD R245, R3, R4, R245 ;  /* 0x0000000403f57224 */ /* 0x000fe200078e02f5 */
[----:B------:R-:W-:Y:S01]  /*4490*/  IABS R210, R2 ;  /* 0x0000000200d27213 */ /* 0x000fe20000000000 */
[----:B------:R-:W-:Y:S01]  /*44a0*/  IMAD.HI.U32 R4, R214, R230, RZ ;  /* 0x000000e6d6047227 */ /* 0x000fe200078e00ff */
[----:B------:R1:W-:Y:S01]  /*44b0*/  STL [R1+0x1e10], R2 ;  /* 0x001e100201007387 */ /* 0x0003e20000100800 */
[----:B------:R-:W-:-:S02]  /*44c0*/  IADD3 R5, -R5, RZ, RZ ;  /* 0x000000ff05057210 */ /* 0x000fc40007ffe1ff */
[C---:B------:R-:W-:Y:S01]  /*44d0*/  IMAD R229, R3.reuse, R6, R229 ;  /* 0x0000000603e57224 */ /* 0x040fe200078e02e5 */
[----:B------:R-:W-:Y:S01]  /*44e0*/  IABS R19, R19 ;  /* 0x0000001300137213 */ /* 0x000fe20000000000 */
[----:B------:R-:W-:Y:S01]  /*44f0*/  IMAD.HI.U32 R6, R214, R72, RZ ;  /* 0x00000048d6067227 */ /* 0x000fe200078e00ff */
[----:B------:R-:W-:Y:S02]  /*4500*/  IABS R20, R20 ;  /* 0x0000001400147213 */ /* 0x000fe40000000000 */
[----:B------:R-:W-:Y:S01]  /*4510*/  IABS R22, R22 ;  /* 0x0000001600167213 */ /* 0x000fe20000000000 */
[----:B------:R-:W-:Y:S01]  /*4520*/  IMAD.MOV R4, RZ, RZ, -R4 ;  /* 0x000000ffff047224 */ /* 0x000fe200078e0a04 */
[----:B------:R-:W-:Y:S01]  /*4530*/  IADD3 R6, -R6, RZ, RZ ;  /* 0x000000ff06067210 */ /* 0x000fe20007ffe1ff */
[----:B-1----:R-:W-:Y:S01]  /*4540*/  IMAD.HI.U32 R2, R214, R210, RZ ;  /* 0x000000d2d6027227 */ /* 0x002fe200078e00ff */
[----:B------:R-:W-:Y:S02]  /*4550*/  IABS R192, R151 ;  /* 0x0000009700c07213 */ /* 0x000fe40000000000 */
[----:B------:R-:W-:Y:S01]  /*4560*/  IABS R208, R8 ;  /* 0x0000000800d07213 */ /* 0x000fe20000000000 */
[----:B------:R-:W-:Y:S01]  /*4570*/  IMAD R230, R3, R4, R230 ;  /* 0x0000000403e67224 */ /* 0x000fe200078e02e6 */
[----:B------:R-:W-:Y:S01]  /*4580*/  IADD3 R2, -R2, RZ, RZ ;  /* 0x000000ff02027210 */ /* 0x000fe20007ffe1ff */
[----:B------:R-:W-:Y:S01]  /*4590*/  IMAD.HI.U32 R4, R214, R80, RZ ;  /* 0x00000050d6047227 */ /* 0x000fe200078e00ff */
[----:B------:R-:W-:-:S02]  /*45a0*/  IABS R206, R10 ;  /* 0x0000000a00ce7213 */ /* 0x000fc40000000000 */
[----:B------:R-:W-:Y:S01]  /*45b0*/  IABS R204, R130 ;  /* 0x0000008200cc7213 */ /* 0x000fe20000000000 */
[----:B------:R-:W-:Y:S01]  /*45c0*/  IMAD R72, R3, R6, R72 ;  /* 0x0000000603487224 */ /* 0x000fe200078e0248 */
[----:B------:R-:W-:Y:S01]  /*45d0*/  IADD3 R4, -R4, RZ, RZ ;  /* 0x000000ff04047210 */ /* 0x000fe20007ffe1ff */
[----:B------:R-:W-:Y:S01]  /*45e0*/  IMAD.HI.U32 R6, R214, R181, RZ ;  /* 0x000000b5d6067227 */ /* 0x000fe200078e00ff */
[----:B------:R-:W-:-:S03]  /*45f0*/  IABS R202, R82 ;  /* 0x0000005200ca7213 */ /* 0x000fc60000000000 */
[C---:B------:R-:W-:Y:S02]  /*4600*/  IMAD R210, R3.reuse, R2, R210 ;  /* 0x0000000203d27224 */ /* 0x040fe400078e02d2 */
[----:B------:R-:W-:Y:S02]  /*4610*/  IMAD.MOV R6, RZ, RZ, -R6 ;  /* 0x000000ffff067224 */ /* 0x000fe400078e0a06 */
[----:B------:R-:W-:Y:S01]  /*4620*/  IMAD R80, R3, R4, R80 ;  /* 0x0000000403507224 */ /* 0x000fe200078e0250 */
[----:B------:R1:W-:Y:S01]  /*4630*/  STL [R1+0x2078], R210 ;  /* 0x002078d201007387 */ /* 0x0003e20000100800 */
[----:B------:R-:W-:-:S04]  /*4640*/  IMAD.HI.U32 R4, R214, R185, RZ ;  /* 0x000000b9d6047227 */ /* 0x000fc800078e00ff */
[C---:B------:R-:W-:Y:S02]  /*4650*/  IMAD R181, R3.reuse, R6, R181 ;  /* 0x0000000603b57224 */ /* 0x040fe400078e02b5 */
[----:B------:R-:W-:Y:S01]  /*4660*/  IMAD.HI.U32 R6, R214, R231, RZ ;  /* 0x000000e7d6067227 */ /* 0x000fe200078e00ff */
[----:B-1----:R-:W2:Y:S03]  /*4670*/  LDL R210, [R1+0xa5c] ;  /* 0x000a5c0001d27983 */ /* 0x002ea60000100800 */
[----:B------:R-:W-:Y:S02]  /*4680*/  IMAD.MOV R4, RZ, RZ, -R4 ;  /* 0x000000ffff047224 */ /* 0x000fe400078e0a04 */
[----:B------:R-:W-:Y:S02]  /*4690*/  IMAD.MOV R6, RZ, RZ, -R6 ;  /* 0x000000ffff067224 */ /* 0x000fe400078e0a06 */
[----:B------:R-:W-:-:S02]  /*46a0*/  IMAD R185, R3, R4, R185 ;  /* 0x0000000403b97224 */ /* 0x000fc400078e02b9 */
[----:B------:R-:W-:-:S04]  /*46b0*/  IMAD.HI.U32 R4, R214, R90, RZ ;  /* 0x0000005ad6047227 */ /* 0x000fc800078e00ff */
[----:B------:R-:W-:Y:S02]  /*46c0*/  IMAD R231, R3, R6, R231 ;  /* 0x0000000603e77224 */ /* 0x000fe400078e02e7 */
[----:B------:R-:W-:-:S04]  /*46d0*/  IMAD.HI.U32 R6, R214, R76, RZ ;  /* 0x0000004cd6067227 */ /* 0x000fc800078e00ff */
[----:B------:R-:W-:Y:S02]  /*46e0*/  IMAD.MOV R4, RZ, RZ, -R4 ;  /* 0x000000ffff047224 */ /* 0x000fe400078e0a04 */
[----:B------:R-:W-:Y:S02]  /*46f0*/  IMAD.MOV R6, RZ, RZ, -R6 ;  /* 0x000000ffff067224 */ /* 0x000fe400078e0a06 */
[----:B------:R-:W-:Y:S02]  /*4700*/  IMAD R90, R3, R4, R90 ;  /* 0x00000004035a7224 */ /* 0x000fe400078e025a */
[----:B------:R-:W-:-:S04]  /*4710*/  IMAD.HI.U32 R4, R214, R59, RZ ;  /* 0x0000003bd6047227 */ /* 0x000fc800078e00ff */
[----:B------:R-:W-:Y:S02]  /*4720*/  IMAD R76, R3, R6, R76 ;  /* 0x00000006034c7224 */ /* 0x000fe400078e024c */
[----:B------:R-:W-:-:S04]  /*4730*/  IMAD.HI.U32 R6, R214, R92, RZ ;  /* 0x0000005cd6067227 */ /* 0x000fc800078e00ff */
[----:B------:R-:W-:Y:S01]  /*4740*/  IMAD.MOV R4, RZ, RZ, -R4 ;  /* 0x000000ffff047224 */ /* 0x000fe200078e0a04 */
[----:B------:R-:W-:Y:S01]  /*4750*/  IADD3 R6, -R6, RZ, RZ ;  /* 0x000000ff06067210 */ /* 0x000fe20007ffe1ff */
[----:B------:R-:W-:-:S04]  /*4760*/  IMAD.HI.U32 R7, R214, R143, RZ ;  /* 0x0000008fd6077227 */ /* 0x000fc800078e00ff */
[----:B------:R-:W-:Y:S01]  /*4770*/  IMAD R59, R3, R4, R59 ;  /* 0x00000004033b7224 */ /* 0x000fe200078e023b */
[----:B------:R-:W-:Y:S01]  /*4780*/  IADD3 R7, -R7, RZ, RZ ;  /* 0x000000ff07077210 */ /* 0x000fe20007ffe1ff */
[----:B------:R-:W-:-:S04]  /*4790*/  IMAD.HI.U32 R4, R214, R193, RZ ;  /* 0x000000c1d6047227 */ /* 0x000fc800078e00ff */
[----:B------:R-:W-:Y:S01]  /*47a0*/  IMAD R92, R3, R6, R92 ;  /* 0x00000006035c7224 */ /* 0x000fe200078e025c */
[----:B------:R-:W-:Y:S01]  /*47b0*/  IADD3 R4, -R4, RZ, RZ ;  /* 0x000000ff04047210 */ /* 0x000fe20007ffe1ff */
[----:B------:R-:W-:-:S04]  /*47c0*/  IMAD.HI.U32 R6, R214, R191, RZ ;  /* 0x000000bfd6067227 */ /* 0x000fc800078e00ff */
[----:B------:R-:W-:Y:S02]  /*47d0*/  IMAD.MOV R6, RZ, RZ, -R6 ;  /* 0x000000ffff067224 */ /* 0x000fe400078e0a06 */
[----:B------:R-:W-:Y:S02]  /*47e0*/  IMAD R193, R3, R4, R193 ;  /* 0x0000000403c17224 */ /* 0x000fe400078e02c1 */
        /* <DEDUP_REMOVED lines=17> */
[C---:B------:R-:W-:Y:S02]  /*4900*/  IMAD R143, R3.reuse, R7, R143 ;  /* 0x00000007038f7224 */ /* 0x040fe400078e028f */
[----:B------:R-:W-:Y:S02]  /*4910*/  IMAD R238, R3, R4, R238 ;  /* 0x0000000403ee7224 */ /* 0x000fe400078e02ee */
        /* <DEDUP_REMOVED lines=38> */
[----:B------:R-:W-:Y:S01]  /*4b80*/  IMAD R213, R3, R6, R213 ;  /* 0x0000000603d57224 */ /* 0x000fe200078e02d5 */
[----:B------:R-:W-:Y:S01]  /*4b90*/  IADD3 R4, -R4, RZ, RZ ;  /* 0x000000ff04047210 */ /* 0x000fe20007ffe1ff */
[----:B------:R-:W-:-:S04]  /*4ba0*/  IMAD.HI.U32 R6, R214, R215, RZ ;  /* 0x000000d7d6067227 */ /* 0x000fc800078e00ff */
[----:B------:R-:W-:Y:S02]  /*4bb0*/  IMAD.MOV R6, RZ, RZ, -R6 ;  /* 0x000000ffff067224 */ /* 0x000fe400078e0a06 */
[----:B------:R-:W-:Y:S02]  /*4bc0*/  IMAD R25, R3, R4, R25 ;  /* 0x0000000403197224 */ /* 0x000fe400078e0219 */
[----:B------:R-:W-:Y:S02]  /*4bd0*/  IMAD.MOV R7, RZ, RZ, -R7 ;  /* 0x000000ffff077224 */ /* 0x000fe400078e0a07 */
[----:B------:R-:W-:-:S04]  /*4be0*/  IMAD.HI.U32 R4, R214, R29, RZ ;  /* 0x0000001dd6047227 */ /* 0x000fc800078e00ff */
[----:B------:R-:W-:Y:S02]  /*4bf0*/  IMAD R215, R3, R6, R215 ;  /* 0x0000000603d77224 */ /* 0x000fe400078e02d7 */
[----:B------:R-:W-:-:S04]  /*4c00*/  IMAD.HI.U32 R6, R214, R24, RZ ;  /* 0x00000018d6067227 */ /* 0x000fc800078e00ff */
[----:B------:R-:W-:Y:S02]  /*4c10*/  IMAD R217, R3, R7, R217 ;  /* 0x0000000703d97224 */ /* 0x000fe400078e02d9 */
[----:B------:R-:W-:Y:S02]  /*4c20*/  IMAD.MOV R4, RZ, RZ, -R4 ;  /* 0x000000ffff047224 */ /* 0x000fe400078e0a04 */
[----:B------:R-:W-:-:S04]  /*4c30*/  IMAD.HI.U32 R7, R214, R26, RZ ;  /* 0x0000001ad6077227 */ /* 0x000fc800078e00ff */
[----:B------:R-:W-:Y:S02]  /*4c40*/  IMAD.MOV R6, RZ, RZ, -R6 ;  /* 0x000000ffff067224 */ /* 0x000fe400078e0a06 */
[----:B------:R-:W-:Y:S02]  /*4c50*/  IMAD R29, R3, R4, R29 ;  /* 0x00000004031d7224 */ /* 0x000fe400078e021d */
[----:B------:R-:W-:Y:S02]  /*4c60*/  IMAD.MOV R7, RZ, RZ, -R7 ;  /* 0x000000ffff077224 */ /* 0x000fe400078e0a07 */
[----:B------:R-:W-:-:S04]  /*4c70*/  IMAD.HI.U32 R4, R214, R39, RZ ;  /* 0x00000027d6047227 */ /* 0x000fc800078e00ff */
[----:B------:R-:W-:Y:S02]  /*4c80*/  IMAD R24, R3, R6, R24 ;  /* 0x0000000603187224 */ /* 0x000fe400078e0218 */
[----:B------:R-:W-:-:S04]  /*4c90*/  IMAD.HI.U32 R6, R214, R35, RZ ;  /* 0x00000023d6067227 */ /* 0x000fc800078e00ff */
[C---:B------:R-:W-:Y:S02]  /*4ca0*/  IMAD R26, R3.reuse, R7, R26 ;  /* 0x00000007031a7224 */ /* 0x040fe400078e021a */
[----:B------:R-:W-:Y:S02]  /*4cb0*/  IMAD.MOV R4, RZ, RZ, -R4 ;  /* 0x000000ffff047224 */ /* 0x000fe400078e0a04 */
[----:B------:R-:W-:Y:S02]  /*4cc0*/  IMAD R27, R3, R5, R27 ;  /* 0x00000005031b7224 */ /* 0x000fe400078e021b */
[----:B------:R-:W-:-:S04]  /*4cd0*/  IMAD.HI.U32 R7, R214, R33, RZ ;  /* 0x00000021d6077227 */ /* 0x000fc800078e00ff */
[----:B------:R-:W-:Y:S02]  /*4ce0*/  IMAD.MOV R6, RZ, RZ, -R6 ;  /* 0x000000ffff067224 */ /* 0x000fe400078e0a06 */
[----:B------:R-:W-:-:S04]  /*4cf0*/  IMAD.HI.U32 R5, R214, R37, RZ ;  /* 0x00000025d6057227 */ /* 0x000fc800078e00ff */
[----:B------:R-:W-:Y:S02]  /*4d00*/  IMAD R39, R3, R4, R39 ;  /* 0x0000000403277224 */ /* 0x000fe400078e0227 */
[----:B------:R-:W-:Y:S02]  /*4d10*/  IMAD.MOV R7, RZ, RZ, -R7 ;  /* 0x000000ffff077224 */ /* 0x000fe400078e0a07 */
[----:B------:R-:W-:-:S04]  /*4d20*/  IMAD.HI.U32 R4, R214, R49, RZ ;  /* 0x00000031d6047227 */ /* 0x000fc800078e00ff */
[----:B------:R-:W-:Y:S02]  /*4d30*/  IMAD R35, R3, R6, R35 ;  /* 0x0000000603237224 */ /* 0x000fe400078e0223 */
[----:B------:R-:W-:Y:S02]  /*4d40*/  IMAD.MOV R5, RZ, RZ, -R5 ;  /* 0x000000ffff057224 */ /* 0x000fe400078e0a05 */
[----:B------:R-:W-:-:S04]  /*4d50*/  IMAD.HI.U32 R6, R214, R233, RZ ;  /* 0x000000e9d6067227 */ /* 0x000fc800078e00ff */
[C---:B------:R-:W-:Y:S01]  /*4d60*/  IMAD R33, R3.reuse, R7, R33 ;  /* 0x0000000703217224 */ /* 0x040fe200078e0221 */
[----:B------:R-:W-:Y:S01]  /*4d70*/  IADD3 R6, -R6, RZ, RZ ;  /* 0x000000ff06067210 */ /* 0x000fe20007ffe1ff */
[----:B------:R-:W-:Y:S02]  /*4d80*/  IMAD.MOV R4, RZ, RZ, -R4 ;  /* 0x000000ffff047224 */ /* 0x000fe400078e0a04 */
[----:B------:R-:W-:Y:S02]  /*4d90*/  IMAD R37, R3, R5, R37 ;  /* 0x0000000503257224 */ /* 0x000fe400078e0225 */
[----:B------:R-:W-:-:S04]  /*4da0*/  IMAD.HI.U32 R7, R214, R43, RZ ;  /* 0x0000002bd6077227 */ /* 0x000fc800078e00ff */
[----:B------:R-:W-:Y:S01]  /*4db0*/  IMAD.HI.U32 R5, R214, R19, RZ ;  /* 0x00000013d6057227 */ /* 0x000fe200078e00ff */
[----:B------:R-:W-:-:S03]  /*4dc0*/  IADD3 R7, -R7, RZ, RZ ;  /* 0x000000ff07077210 */ /* 0x000fc60007ffe1ff */
[----:B------:R-:W-:Y:S02]  /*4dd0*/  IMAD R49, R3, R4, R49 ;  /* 0x0000000403317224 */ /* 0x000fe400078e0231 */
[----:B------:R-:W-:-:S04]  /*4de0*/  IMAD.HI.U32 R4, R214, R61, RZ ;  /* 0x0000003dd6047227 */ /* 0x000fc800078e00ff */
[----:B------:R-:W-:Y:S01]  /*4df0*/  IMAD.MOV R5, RZ, RZ, -R5 ;  /* 0x000000ffff057224 */ /* 0x000fe200078e0a05 */
[----:B------:R-:W-:Y:S01]  /*4e00*/  IADD3 R4, -R4, RZ, RZ ;  /* 0x000000ff04047210 */ /* 0x000fe20007ffe1ff */
[----:B------:R-:W-:Y:S02]  /*4e10*/  IMAD R233, R3, R6, R233 ;  /* 0x0000000603e97224 */ /* 0x000fe400078e02e9 */
[----:B------:R-:W-:-:S04]  /*4e20*/  IMAD.HI.U32 R6, R214, R45, RZ ;  /* 0x0000002dd6067227 */ /* 0x000fc800078e00ff */
[C---:B------:R-:W-:Y:S02]  /*4e30*/  IMAD R19, R3.reuse, R5, R19 ;  /* 0x0000000503137224 */ /* 0x040fe400078e0213 */
[----:B------:R-:W-:Y:S02]  /*4e40*/  IMAD R43, R3, R7, R43 ;  /* 0x00000007032b7224 */ /* 0x000fe400078e022b */
[----:B------:R-:W-:-:S04]  /*4e50*/  IMAD.HI.U32 R5, R214, R57, RZ ;  /* 0x00000039d6057227 */ /* 0x000fc800078e00ff */
[----:B------:R-:W-:-:S04]  /*4e60*/  IMAD.HI.U32 R7, R214, R53, RZ ;  /* 0x00000035d6077227 */ /* 0x000fc800078e00ff */
[----:B------:R-:W-:Y:S02]  /*4e70*/  IMAD.MOV R6, RZ, RZ, -R6 ;  /* 0x000000ffff067224 */ /* 0x000fe400078e0a06 */
[----:B------:R-:W-:Y:S02]  /*4e80*/  IMAD.MOV R5, RZ, RZ, -R5 ;  /* 0x000000ffff057224 */ /* 0x000fe400078e0a05 */
[----:B------:R-:W-:Y:S02]  /*4e90*/  IMAD R61, R3, R4, R61 ;  /* 0x00000004033d7224 */ /* 0x000fe400078e023d */
[----:B------:R-:W-:Y:S02]  /*4ea0*/  IMAD.MOV R7, RZ, RZ, -R7 ;  /* 0x000000ffff077224 */ /* 0x000fe400078e0a07 */
[----:B------:R-:W-:-:S04]  /*4eb0*/  IMAD.HI.U32 R4, R214, R69, RZ ;  /* 0x00000045d6047227 */ /* 0x000fc800078e00ff */
[----:B------:R-:W-:Y:S02]  /*4ec0*/  IMAD R45, R3, R6, R45 ;  /* 0x00000006032d7224 */ /* 0x000fe400078e022d */
[----:B------:R-:W-:-:S04]  /*4ed0*/  IMAD.HI.U32 R6, R214, R55, RZ ;  /* 0x00000037d6067227 */ /* 0x000fc800078e00ff */
[C---:B------:R-:W-:Y:S02]  /*4ee0*/  IMAD R57, R3.reuse, R5, R57 ;  /* 0x0000000503397224 */ /* 0x040fe400078e0239 */
[----:B------:R-:W-:Y:S02]  /*4ef0*/  IMAD R53, R3, R7, R53 ;  /* 0x0000000703357224 */ /* 0x000fe400078e0235 */
[----:B------:R-:W-:-:S04]  /*4f00*/  IMAD.HI.U32 R5, R214, R67, RZ ;  /* 0x00000043d6057227 */ /* 0x000fc800078e00ff */
[----:B------:R-:W-:Y:S01]  /*4f10*/  IMAD.MOV R4, RZ, RZ, -R4 ;  /* 0x000000ffff047224 */ /* 0x000fe200078e0a04 */
        /* <DEDUP_REMOVED lines=155> */
[----:B------:R-:W-:Y:S01]  /*58d0*/  IMAD.HI.U32 R7, R214, R192, RZ ;  /* 0x000000c0d6077227 */ /* 0x000fe200078e00ff */
[----:B--2---:R-:W-:-:S03]  /*58e0*/  IADD3 R151, R210, 0xe0, RZ ;  /* 0x000000e0d2977810 */ /* 0x004fc60007ffe0ff */
[----:B------:R-:W-:Y:S02]  /*58f0*/  IMAD.MOV R6, RZ, RZ, -R6 ;  /* 0x000000ffff067224 */ /* 0x000fe400078e0a06 */
[----:B------:R-:W-:Y:S01]  /*5900*/  IMAD.HI.U32 R5, R214, R196, RZ ;  /* 0x000000c4d6057227 */ /* 0x000fe200078e00ff */
[----:B------:R-:W-:-:S03]  /*5910*/  IADD3 R10, R210, 0xe3, RZ ;  /* 0x000000e3d20a7810 */ /* 0x000fc60007ffe0ff */
[----:B------:R-:W-:Y:S02]  /*5920*/  IMAD R198, R3, R4, R198 ;  /* 0x0000000403c67224 */ /* 0x000fe400078e02c6 */
[----:B------:R-:W-:Y:S02]  /*5930*/  IMAD.MOV R7, RZ, RZ, -R7 ;  /* 0x000000ffff077224 */ /* 0x000fe400078e0a07 */
[----:B------:R-:W-:Y:S01]  /*5940*/  IMAD.HI.U32 R4, R214, R208, RZ ;  /* 0x000000d0d6047227 */ /* 0x000fe200078e00ff */
[----:B------:R-:W-:-:S03]  /*5950*/  IADD3 R8, R210, 0xe4, RZ ;  /* 0x000000e4d2087810 */ /* 0x000fc60007ffe0ff */
[C---:B------:R-:W-:Y:S02]  /*5960*/  IMAD R184, R3.reuse, R6, R184 ;  /* 0x0000000603b87224 */ /* 0x040fe400078e02b8 */
[----:B------:R-:W-:Y:S02]  /*5970*/  IMAD.MOV R5, RZ, RZ, -R5 ;  /* 0x000000ffff057224 */ /* 0x000fe400078e0a05 */
[----:B------:R-:W-:Y:S01]  /*5980*/  IMAD.HI.U32 R6, R214, R194, RZ ;  /* 0x000000c2d6067227 */ /* 0x000fe200078e00ff */
[----:B------:R-:W-:Y:S01]  /*5990*/  IABS R218, R10 ;  /* 0x0000000a00da7213 */ /* 0x000fe20000000000 */
[----:B------:R1:W-:Y:S01]  /*59a0*/  STL [R1+0x1e00], R151 ;  /* 0x001e009701007387 */ /* 0x0003e20000100800 */
[----:B------:R-:W-:Y:S01]  /*59b0*/  IABS R212, R151 ;  /* 0x0000009700d47213 */ /* 0x000fe20000000000 */
[C---:B------:R-:W-:Y:S02]  /*59c0*/  IMAD R192, R3.reuse, R7, R192 ;  /* 0x0000000703c07224 */ /* 0x040fe400078e02c0 */
[----:B------:R-:W-:Y:S01]  /*59d0*/  IMAD.MOV R4, RZ, RZ, -R4 ;  /* 0x000000ffff047224 */ /* 0x000fe200078e0a04 */
[----:B------:R-:W-:Y:S01]  /*59e0*/  IADD3 R82, R210, 0xe2, RZ ;  /* 0x000000e2d2527810 */ /* 0x000fe20007ffe0ff */
[----:B------:R-:W-:Y:S01]  /*59f0*/  IMAD R196, R3, R5, R196 ;  /* 0x0000000503c47224 */ /* 0x000fe200078e02c4 */
[----:B------:R-:W-:Y:S01]  /*5a00*/  IABS R220, R8 ;  /* 0x0000000800dc7213 */ /* 0x000fe20000000000 */
[----:B------:R-:W-:Y:S01]  /*5a10*/  IMAD.HI.U32 R7, R214, R204, RZ ;  /* 0x000000ccd6077227 */ /* 0x000fe200078e00ff */
[----:B------:R-:W-:Y:S01]  /*5a20*/  IADD3 R6, -R6, RZ, RZ ;  /* 0x000000ff06067210 */ /* 0x000fe20007ffe1ff */
[----:B-1----:R-:W1:Y:S02]  /*5a30*/  S2R R151, SR_TID.X ;  /* 0x0000000000977919 */ /* 0x002e640000002100 */
[----:B------:R-:W-:Y:S01]  /*5a40*/  IMAD.HI.U32 R5, R214, R206, RZ ;  /* 0x000000ced6057227 */ /* 0x000fe200078e00ff */
[----:B------:R-:W-:-:S02]  /*5a50*/  IADD3 R130, R210, 0xe1, RZ ;  /* 0x000000e1d2827810 */ /* 0x000fc40007ffe0ff */
[----:B------:R-:W-:Y:S01]  /*5a60*/  IADD3 R7, -R7, RZ, RZ ;  /* 0x000000ff07077210 */ /* 0x000fe20007ffe1ff */
[----:B------:R-:W-:Y:S01]  /*5a70*/  IMAD R208, R3, R4, R208 ;  /* 0x0000000403d07224 */ /* 0x000fe200078e02d0 */
[----:B------:R-:W-:Y:S01]  /*5a80*/  IABS R216, R82 ;  /* 0x0000005200d87213 */ /* 0x000fe20000000000 */
[C---:B------:R-:W-:Y:S01]  /*5a90*/  IMAD.HI.U32 R4, R214.reuse, R218, RZ ;  /* 0x000000dad6047227 */ /* 0x040fe200078e00ff */
[----:B------:R-:W-:Y:S03]  /*5aa0*/  STL [R1+0x1df4], R130 ;  /* 0x001df48201007387 */ /* 0x000fe60000100800 */
[----:B------:R-:W-:Y:S02]  /*5ab0*/  IMAD.MOV R5, RZ, RZ, -R5 ;  /* 0x000000ffff057224 */ /* 0x000fe400078e0a05 */
[----:B------:R-:W-:Y:S01]  /*5ac0*/  IMAD.HI.U32 R2, R214, R220, RZ ;  /* 0x000000dcd6027227 */ /* 0x000fe200078e00ff */
[----:B------:R2:W-:Y:S01]  /*5ad0*/  STL [R1+0x1df0], R82 ;  /* 0x001df05201007387 */ /* 0x0005e20000100800 */
[----:B------:R-:W-:-:S02]  /*5ae0*/  IADD3 R4, -R4, RZ, RZ ;  /* 0x000000ff04047210 */ /* 0x000fc40007ffe1ff */
[C---:B------:R-:W-:Y:S02]  /*5af0*/  IMAD R194, R3.reuse, R6, R194 ;  /* 0x0000000603c27224 */ /* 0x040fe400078e02c2 */
[----:B------:R-:W-:Y:S01]  /*5b00*/  IMAD.HI.U32 R6, R214, R202, RZ ;  /* 0x000000cad6067227 */ /* 0x000fe200078e00ff */
[----:B------:R3:W-:Y:S01]  /*5b10*/  STL [R1+0x1dec], R10 ;  /* 0x001dec0a01007387 */ /* 0x0007e20000100800 */
[C---:B------:R-:W-:Y:S02]  /*5b20*/  IADD3 R222, R210.reuse, 0xe5, RZ ;  /* 0x000000e5d2de7810 */ /* 0x040fe40007ffe0ff */
[C---:B------:R-:W-:Y:S01]  /*5b30*/  IMAD R206, R3.reuse, R5, R206 ;  /* 0x0000000503ce7224 */ /* 0x040fe200078e02ce */
[C---:B------:R-:W-:Y:S01]  /*5b40*/  IADD3 R155, R210.reuse, 0xe6, RZ ;  /* 0x000000e6d29b7810 */ /* 0x040fe20007ffe0ff */
[----:B------:R-:W-:Y:S01]  /*5b50*/  IMAD R204, R3, R7, R204 ;  /* 0x0000000703cc7224 */ /* 0x000fe200078e02cc */
[----:B--2---:R-:W-:Y:S01]  /*5b60*/  IADD3 R82, R210, 0xe7, RZ ;  /* 0x000000e7d2527810 */ /* 0x004fe20007ffe0ff */
[----:B------:R-:W-:Y:S01]  /*5b70*/  IMAD.HI.U32 R5, R214, R216, RZ ;  /* 0x000000d8d6057227 */ /* 0x000fe200078e00ff */
[----:B------:R-:W-:-:S02]  /*5b80*/  IABS R130, R130 ;  /* 0x0000008200827213 */ /* 0x000fc40000000000 */
[----:B---3--:R-:W-:Y:S01]  /*5b90*/  IADD3 R10, R210, 0xe8, RZ ;  /* 0x000000e8d20a7810 */ /* 0x008fe20007ffe0ff */
[----:B------:R-:W-:Y:S02]  /*5ba0*/  IMAD.MOV R2, RZ, RZ, -R2 ;  /* 0x000000ffff027224 */ /* 0x000fe400078e0a02 */
[----:B------:R-:W-:Y:S01]  /*5bb0*/  IMAD.HI.U32 R7, R214, R212, RZ ;  /* 0x000000d4d6077227 */ /* 0x000fe200078e00ff */
[----:B------:R2:W-:Y:S01]  /*5bc0*/  STL [R1+0x1de8], R8 ;  /* 0x001de80801007387 */ /* 0x0005e20000100800 */
[----:B------:R-:W-:Y:S02]  /*5bd0*/  IABS R224, R155 ;  /* 0x0000009b00e07213 */ /* 0x000fe40000000000 */
[----:B------:R-:W-:Y:S01]  /*5be0*/  IMAD.MOV R6, RZ, RZ, -R6 ;  /* 0x000000ffff067224 */ /* 0x000fe200078e0a06 */
[----:B------:R-:W-:Y:S01]  /*5bf0*/  STL [R1+0x1dd8], R222 ;  /* 0x001dd8de01007387 */ /* 0x000fe20000100800 */
[----:B------:R-:W-:Y:S02]  /*5c00*/  IMAD.MOV R5, RZ, RZ, -R5 ;  /* 0x000000ffff057224 */ /* 0x000fe400078e0a05 */
[C---:B------:R-:W-:Y:S01]  /*5c10*/  IMAD R218, R3.reuse, R4, R218 ;  /* 0x0000000403da7224 */ /* 0x040fe200078e02da */
[----:B------:R-:W-:Y:S01]  /*5c20*/  IABS R4, R10 ;  /* 0x0000000a00047213 */ /* 0x000fe20000000000 */
[C---:B------:R-:W-:Y:S01]  /*5c30*/  IMAD R220, R3.reuse, R2, R220 ;  /* 0x0000000203dc7224 */ /* 0x040fe200078e02dc */
[----:B--2---:R-:W-:Y:S01]  /*5c40*/  IADD3 R8, R210, 0xe9, RZ ;  /* 0x000000e9d2087810 */ /* 0x004fe20007ffe0ff */
[----:B------:R-:W-:Y:S01]  /*5c50*/  IMAD.MOV R7, RZ, RZ, -R7 ;  /* 0x000000ffff077224 */ /* 0x000fe200078e0a07 */
[----:B------:R-:W-:Y:S01]  /*5c60*/  IABS R2, R82 ;  /* 0x0000005200027213 */ /* 0x000fe20000000000 */
[----:B------:R-:W-:Y:S01]  /*5c70*/  IMAD R202, R3, R6, R202 ;  /* 0x0000000603ca7224 */ /* 0x000fe200078e02ca */
[----:B------:R-:W-:Y:S01]  /*5c80*/  STL [R1+0x1dd4], R155 ;  /* 0x001dd49b01007387 */ /* 0x000fe20000100800 */
[----:B------:R-:W-:-:S03]  /*5c90*/  IMAD.HI.U32 R6, R214, R130, RZ ;  /* 0x00000082d6067227 */ /* 0x000fc600078e00ff */
[----:B------:R-:W-:Y:S01]  /*5ca0*/  STL [R1+0x1dd0], R82 ;  /* 0x001dd05201007387 */ /* 0x000fe20000100800 */
[C---:B------:R-:W-:Y:S01]  /*5cb0*/  IMAD R216, R3.reuse, R5, R216 ;  /* 0x0000000503d87224 */ /* 0x040fe200078e02d8 */
[----:B------:R-:W-:Y:S01]  /*5cc0*/  IABS R5, R8 ;  /* 0x0000000800057213 */ /* 0x000fe20000000000 */
[----:B------:R-:W-:Y:S01]  /*5cd0*/  IMAD R212, R3, R7, R212 ;  /* 0x0000000703d47224 */ /* 0x000fe200078e02d4 */
[----:B------:R2:W-:Y:S01]  /*5ce0*/  STL [R1+0x1dc4], R10 ;  /* 0x001dc40a01007387 */ /* 0x0005e20000100800 */
[----:B------:R-:W-:-:S03]  /*5cf0*/  IMAD.HI.U32 R7, R214, R4, RZ ;  /* 0x00000004d6077227 */ /* 0x000fc600078e00ff */
[----:B------:R3:W-:Y:S01]  /*5d00*/  STL [R1+0x1dc0], R8 ;  /* 0x001dc00801007387 */ /* 0x0007e20000100800 */
[----:B------:R-:W-:Y:S02]  /*5d10*/  IMAD.MOV R6, RZ, RZ, -R6 ;  /* 0x000000ffff067224 */ /* 0x000fe400078e0a06 */
[----:B--2---:R-:W-:-:S04]  /*5d20*/  IMAD.HI.U32 R10, R214, R224, RZ ;  /* 0x000000e0d60a7227 */ /* 0x004fc800078e00ff */
[----:B---3--:R-:W-:Y:S01]  /*5d30*/  IMAD.HI.U32 R8, R214, R2, RZ ;  /* 0x00000002d6087227 */ /* 0x008fe200078e00ff */
[----:B-1----:R-:W-:-:S03]  /*5d40*/  LOP3.LUT R151, R151, 0x7f, RZ, 0xc0, !PT ;  /* 0x0000007f97977812 */ /* 0x002fc600078ec0ff */
[----:B------:R-:W-:Y:S01]  /*5d50*/  IMAD.MOV R10, RZ, RZ, -R10 ;  /* 0x000000ffff0a7224 */ /* 0x000fe200078e0a0a */
[----:B------:R-:W-:Y:S01]  /*5d60*/  IADD3 R8, -R8, RZ, RZ ;  /* 0x000000ff08087210 */ /* 0x000fe20007ffe1ff */
[----:B------:R-:W-:Y:S02]  /*5d70*/  IMAD.MOV R7, RZ, RZ, -R7 ;  /* 0x000000ffff077224 */ /* 0x000fe400078e0a07 */
[----:B------:R-:W-:Y:S02]  /*5d80*/  IMAD R130, R3, R6, R130 ;  /* 0x0000000603827224 */ /* 0x000fe400078e0282 */
[----:B------:R-:W-:-:S04]  /*5d90*/  IMAD.HI.U32 R6, R214, R5, RZ ;  /* 0x00000005d6067227 */ /* 0x000fc800078e00ff */
[C---:B------:R-:W-:Y:S01]  /*5da0*/  IMAD R224, R3.reuse, R10, R224 ;  /* 0x0000000a03e07224 */ /* 0x040fe200078e02e0 */
[C---:B------:R-:W-:Y:S01]  /*5db0*/  IADD3 R10, R210.reuse, 0xea, RZ ;  /* 0x000000ead20a7810 */ /* 0x040fe20007ffe0ff */
[C---:B------:R-:W-:Y:S01]  /*5dc0*/  IMAD R4, R3.reuse, R7, R4 ;  /* 0x0000000703047224 */ /* 0x040fe200078e0204 */
[C---:B------:R-:W-:Y:S01]  /*5dd0*/  IADD3 R7, R210.reuse, 0xeb, RZ ;  /* 0x000000ebd2077810 */ /* 0x040fe20007ffe0ff */
[----:B------:R-:W-:Y:S01]  /*5de0*/  IMAD.MOV R6, RZ, RZ, -R6 ;  /* 0x000000ffff067224 */ /* 0x000fe200078e0a06 */
[----:B------:R-:W-:Y:S01]  /*5df0*/  IABS R222, R222 ;  /* 0x000000de00de7213 */ /* 0x000fe20000000000 */
[C---:B------:R-:W-:Y:S01]  /*5e00*/  IMAD R2, R3.reuse, R8, R2 ;  /* 0x0000000803027224 */ /* 0x040fe200078e0202 */
[----:B------:R-:W-:Y:S01]  /*5e10*/  IADD3 R8, R210, 0xec, RZ ;  /* 0x000000ecd2087810 */ /* 0x000fe20007ffe0ff */
[----:B------:R-:W-:Y:S01]  /*5e20*/  IMAD R155, R0, 0x100, R151 ;  /* 0x00000100009b7824 */ /* 0x000fe200078e0297 */
[----:B------:R-:W-:Y:S01]  /*5e30*/  STL [R1+0x1db0], R10 ;  /* 0x001db00a01007387 */ /* 0x000fe20000100800 */
[----:B------:R-:W-:Y:S01]  /*5e40*/  IMAD R5, R3, R6, R5 ;  /* 0x0000000603057224 */ /* 0x000fe200078e0205 */
[----:B------:R-:W-:-:S02]  /*5e50*/  IABS R6, R10 ;  /* 0x0000000a00067213 */ /* 0x000fc40000000000 */
[----:B------:R1:W-:Y:S01]  /*5e60*/  STL [R1+0x1dac], R7 ;  /* 0x001dac0701007387 */ /* 0x0003e20000100800 */
[C---:B------:R-:W-:Y:S01]  /*5e70*/  IMAD.HI.U32 R82, R214.reuse, R222, RZ ;  /* 0x000000ded6527227 */ /* 0x040fe200078e00ff */
[----:B------:R-:W-:Y:S02]  /*5e80*/  IADD3 R151, R155, 0x80, RZ ;  /* 0x000000809b977810 */ /* 0x000fe40007ffe0ff */
[----:B------:R-:W-:Y:S04]  /*5e90*/  STL [R1+0xa58], R155 ;  /* 0x000a589b01007387 */ /* 0x000fe80000100800 */
[----:B------:R2:W-:Y:S01]  /*5ea0*/  STL [R1+0x1da8], R8 ;  /* 0x001da80801007387 */ /* 0x0005e20000100800 */
[----:B-1----:R-:W-:Y:S01]  /*5eb0*/  IABS R7, R7 ;  /* 0x0000000700077213 */ /* 0x002fe20000000000 */
[----:B------:R-:W-:Y:S01]  /*5ec0*/  IMAD.MOV R82, RZ, RZ, -R82 ;  /* 0x000000ffff527224 */ /* 0x000fe200078e0a52 */
[----:B------:R-:W-:Y:S01]  /*5ed0*/  IABS R10, R155 ;  /* 0x0000009b000a7213 */ /* 0x000fe20000000000 */
[----:B------:R-:W-:Y:S01]  /*5ee0*/  IMAD.HI.U32 R239, R214, R6, RZ ;  /* 0x00000006d6ef7227 */ /* 0x000fe200078e00ff */
[----:B------:R-:W-:-:S02]  /*5ef0*/  IABS R0, R151 ;  /* 0x0000009700007213 */ /* 0x000fc40000000000 */
[----:B--2---:R-:W-:Y:S01]  /*5f00*/  IABS R8, R8 ;  /* 0x0000000800087213 */ /* 0x004fe20000000000 */
[----:B------:R-:W-:Y:S01]  /*5f10*/  IMAD.HI.U32 R237, R214, R7, RZ ;  /* 0x00000007d6ed7227 */ /* 0x000fe200078e00ff */
[----:B------:R-:W-:-:S03]  /*5f20*/  IADD3 R239, -R239, RZ, RZ ;  /* 0x000000ffefef7210 */ /* 0x000fc60007ffe1ff */
[----:B------:R-:W-:-:S04]  /*5f30*/  IMAD.HI.U32 R235, R214, R8, RZ ;  /* 0x00000008d6eb7227 */ /* 0x000fc800078e00ff */
[----:B------:R-:W-:Y:S02]  /*5f40*/  IMAD R222, R3, R82, R222 ;  /* 0x0000005203de7224 */ /* 0x000fe400078e02de */
[----:B------:R-:W-:-:S04]  /*5f50*/  IMAD.HI.U32 R82, R9, R10, RZ ;  /* 0x0000000a09527227 */ /* 0x000fc800078e00ff */
[----:B------:R-:W-:-:S04]  /*5f60*/  IMAD.HI.U32 R9, R9, R0, RZ ;  /* 0x0000000009097227 */ /* 0x000fc800078e00ff */
[----:B------:R-:W-:Y:S02]  /*5f70*/  IMAD.MOV R237, RZ, RZ, -R237 ;  /* 0x000000ffffed7224 */ /* 0x000fe400078e0aed */
[----:B------:R-:W-:Y:S01]  /*5f80*/  IMAD.MOV R235, RZ, RZ, -R235 ;  /* 0x000000ffffeb7224 */ /* 0x000fe200078e0aeb */
[----:B------:R-:W-:Y:S01]  /*5f90*/  IADD3 R9, -R9, RZ, RZ ;  /* 0x000000ff09097210 */ /* 0x000fe20007ffe1ff */
[C---:B------:R-:W-:Y:S02]  /*5fa0*/  IMAD R6, R3.reuse, R239, R6 ;  /* 0x000000ef03067224 */ /* 0x040fe400078e0206 */
[C---:B------:R-:W-:Y:S02]  /*5fb0*/  IMAD R7, R3.reuse, R237, R7 ;  /* 0x000000ed03077224 */ /* 0x040fe400078e0207 */
[----:B------:R-:W-:Y:S01]  /*5fc0*/  IMAD R8, R3, R235, R8 ;  /* 0x000000eb03087224 */ /* 0x000fe200078e0208 */
[----:B------:R-:W-:Y:S01]  /*5fd0*/  IABS R3, c[0x0][0x178] ;  /* 0x00005e0000037a13 */ /* 0x000fe20000000000 */
[----:B------:R-:W-:Y:S01]  /*5fe0*/  IMAD.MOV R82, RZ, RZ, -R82 ;  /* 0x000000ffff527224 */ /* 0x000fe200078e0a52 */
[----:B------:R-:W-:-:S02]  /*5ff0*/  IADD3 R252, R210, 0xed, RZ ;  /* 0x000000edd2fc7810 */ /* 0x000fc40007ffe0ff */
[C---:B------:R-:W-:Y:S01]  /*6000*/  IADD3 R251, R210.reuse, 0xee, RZ ;  /* 0x000000eed2fb7810 */ /* 0x040fe20007ffe0ff */
[C---:B------:R-:W-:Y:S01]  /*6010*/  IMAD R10, R3.reuse, R82, R10 ;  /* 0x00000052030a7224 */ /* 0x040fe200078e020a */
[C---:B------:R-:W-:Y:S01]  /*6020*/  IADD3 R250, R210.reuse, 0xef, RZ ;  /* 0x000000efd2fa7810 */ /* 0x040fe20007ffe0ff */
[C---:B------:R-:W-:Y:S01]  /*6030*/  IMAD R0, R3.reuse, R9, R0 ;  /* 0x0000000903007224 */ /* 0x040fe200078e0200 */
[C---:B------:R-:W-:Y:S01]  /*6040*/  IADD3 R249, R210.reuse, 0xf0, RZ ;  /* 0x000000f0d2f97810 */ /* 0x040fe20007ffe0ff */
[----:B------:R-:W-:Y:S01]  /*6050*/  STL [R1+0xa60], R151 ;  /* 0x000a609701007387 */ /* 0x000fe20000100800 */
[----:B------:R-:W-:Y:S02]  /*6060*/  IADD3 R248, R210, 0xf1, RZ ;  /* 0x000000f1d2f87810 */ /* 0x000fe40007ffe0ff */
[C---:B------:R-:W-:Y:S01]  /*6070*/  ISETP.GT.U32.AND P0, PT, R3.reuse, R10, PT ;  /* 0x0000000a0300720c */ /* 0x040fe20003f04070 */
[----:B------:R-:W-:Y:S01]  /*6080*/  STL [R1+0x1d9c], R252 ;  /* 0x001d9cfc01007387 */ /* 0x000fe20000100800 */
[----:B------:R-:W-:-:S03]  /*6090*/  ISETP.GT.U32.AND P1, PT, R3, R0, PT ;  /* 0x000000000300720c */ /* 0x000fc60003f24070 */
[----:B------:R-:W-:Y:S01]  /*60a0*/  STL [R1+0x1d90], R251 ;  /* 0x001d90fb01007387 */ /* 0x000fe20000100800 */
[----:B------:R-:W-:-:S03]  /*60b0*/  ISETP.GE.AND P5, PT, R155, RZ, PT ;  /* 0x000000ff9b00720c */ /* 0x000fc60003fa6270 */
[----:B------:R-:W-:Y:S04]  /*60c0*/  STL [R1+0x1d8c], R250 ;  /* 0x001d8cfa01007387 */ /* 0x000fe80000100800 */
[----:B------:R1:W-:Y:S04]  /*60d0*/  STL [R1+0x1d84], R249 ;  /* 0x001d84f901007387 */ /* 0x0003e80000100800 */
[----:B------:R2:W-:Y:S04]  /*60e0*/  STL [R1+0x1d80], R248 ;  /* 0x001d80f801007387 */ /* 0x0005e80000100800 */
[----:B------:R-:W3:Y:S01]  /*60f0*/  LDL.LU R155, [R1+0x2080] ;  /* 0x00208000019b7983 */ /* 0x000ee20000300800 */
[----:B------:R-:W-:Y:S01]  /*6100*/  IABS R9, R252 ;  /* 0x000000fc00097213 */ /* 0x000fe20000000000 */
[----:B------:R-:W-:-:S02]  /*6110*/  @!P0 IMAD.IADD R10, R10, 0x1, -R3 ;  /* 0x000000010a0a8824 */ /* 0x000fc400078e0a03 */
[----:B------:R-:W-:Y:S01]  /*6120*/  @!P1 IMAD.IADD R0, R0, 0x1, -R3 ;  /* 0x0000000100009824 */ /* 0x000fe200078e0a03 */
[----:B------:R-:W-:Y:S01]  /*6130*/  IABS R237, R249 ;  /* 0x000000f900ed7213 */ /* 0x000fe20000000000 */
[C---:B-1----:R-:W-:Y:S01]  /*6140*/  IMAD.HI.U32 R249, R214.reuse, R9, RZ ;  /* 0x00000009d6f97227 */ /* 0x042fe200078e00ff */
[C---:B------:R-:W-:Y:S02]  /*6150*/  ISETP.GT.U32.AND P0, PT, R3.reuse, R10, PT ;  /* 0x0000000a0300720c */ /* 0x040fe40003f04070 */
[----:B------:R-:W-:Y:S02]  /*6160*/  ISETP.GT.U32.AND P1, PT, R3, R0, PT ;  /* 0x000000000300720c */ /* 0x000fe40003f24070 */
[----:B------:R-:W-:Y:S01]  /*6170*/  IABS R82, R251 ;  /* 0x000000fb00527213 */ /* 0x000fe20000000000 */
[----:B------:R-:W-:Y:S01]  /*6180*/  IMAD.HI.U32 R251, R214, R237, RZ ;  /* 0x000000edd6fb7227 */ /* 0x000fe200078e00ff */
[----:B------:R-:W-:-:S03]  /*6190*/  IABS R3, c[0x0][0x17c] ;  /* 0x00005f0000037a13 */ /* 0x000fc60000000000 */
[----:B------:R-:W-:Y:S02]  /*61a0*/  IMAD.MOV R249, RZ, RZ, -R249 ;  /* 0x000000fffff97224 */ /* 0x000fe400078e0af9 */
[----:B------:R-:W-:Y:S02]  /*61b0*/  IMAD.MOV R251, RZ, RZ, -R251 ;  /* 0x000000fffffb7224 */ /* 0x000fe400078e0afb */
[C---:B------:R-:W-:Y:S01]  /*61c0*/  IMAD R9, R3.reuse, R249, R9 ;  /* 0x000000f903097224 */ /* 0x040fe200078e0209 */
[----:B------:R-:W-:Y:S01]  /*61d0*/  IABS R249, c[0x0][0x178] ;  /* 0x00005e0000f97a13 */ /* 0x000fe20000000000 */
[----:B------:R-:W-:Y:S01]  /*61e0*/  IMAD R237, R3, R251, R237 ;  /* 0x000000fb03ed7224 */ /* 0x000fe200078e02ed */
[----:B------:R-:W-:Y:S02]  /*61f0*/  ISETP.GE.AND P3, PT, R151, RZ, PT ;  /* 0x000000ff9700720c */ /* 0x000fe40003f66270 */
[----:B------:R-:W4:Y:S01]  /*6200*/  LDL.LU R151, [R1+0x207c] ;  /* 0x00207c0001977983 */ /* 0x000f220000300800 */
[----:B------:R-:W-:Y:S01]  /*6210*/  @!P0 IADD3 R10, R10, -R249, RZ ;  /* 0x800000f90a0a8210 */ /* 0x000fe20007ffe0ff */
[----:B------:R-:W-:-:S02]  /*6220*/  @!P1 IMAD.IADD R0, R0, 0x1, -R249 ;  /* 0x0000000100009824 */ /* 0x000fc400078e0af9 */
[----:B------:R-:W4:Y:S04]  /*6230*/  LDL R251, [R1+0x200c] ;  /* 0x00200c0001fb7983 */ /* 0x000f280000100800 */
[----:B------:R-:W4:Y:S01]  /*6240*/  LDL R249, [R1+0x1c18] ;  /* 0x001c180001f97983 */ /* 0x000f220000100800 */
[----:B------:R-:W-:Y:S01]  /*6250*/  IABS R235, R250 ;  /* 0x000000fa00eb7213 */ /* 0x000fe20000000000 */
[----:B------:R-:W-:Y:S01]  /*6260*/  IMAD.HI.U32 R250, R214, R82, RZ ;  /* 0x00000052d6fa7227 */ /* 0x000fe200078e00ff */
[C---:B------:R-:W-:Y:S02]  /*6270*/  ISETP.GT.U32.AND P4, PT, R3.reuse, R166, PT ;  /* 0x000000a60300720c */ /* 0x040fe40003f84070 */
[----:B------:R-:W-:Y:S02]  /*6280*/  IABS R239, R248 ;  /* 0x000000f800ef7213 */ /* 0x000fe40000000000 */
[----:B------:R-:W-:Y:S01]  /*6290*/  IADD3 R250, -R250, RZ, RZ ;  /* 0x000000fffafa7210 */ /* 0x000fe20007ffe1ff */
[----:B--2---:R-:W-:Y:S01]  /*62a0*/  IMAD.HI.U32 R248, R214, R235, RZ ;  /* 0x000000ebd6f87227 */ /* 0x004fe200078e00ff */
[----:B------:R-:W-:-:S03]  /*62b0*/  ISETP.GT.U32.AND P2, PT, R3, R11, PT ;  /* 0x0000000b0300720c */ /* 0x000fc60003f44070 */
[C---:B------:R-:W-:Y:S02]  /*62c0*/  IMAD R82, R3.reuse, R250, R82 ;  /* 0x000000fa03527224 */ /* 0x040fe400078e0252 */
[----:B------:R-:W2:Y:S01]  /*62d0*/  LDL R250, [R1+0x1b4c] ;  /* 0x001b4c0001fa7983 */ /* 0x000ea20000100800 */
[----:B------:R-:W-:Y:S02]  /*62e0*/  IMAD.MOV R248, RZ, RZ, -R248 ;  /* 0x000000fffff87224 */ /* 0x000fe400078e0af8 */
[----:B------:R-:W-:Y:S01]  /*62f0*/  @!P4 IMAD.IADD R166, R166, 0x1, -R3 ;  /* 0x00000001a6a6c824 */ /* 0x000fe200078e0a03 */
[----:B------:R-:W-:Y:S01]  /*6300*/  ISETP.NE.AND P1, PT, RZ, c[0x0][0x178], PT ;  /* 0x00005e00ff007a0c */ /* 0x000fe20003f25270 */
[C---:B------:R-:W-:Y:S01]  /*6310*/  IMAD R235, R3.reuse, R248, R235 ;  /* 0x000000f803eb7224 */ /* 0x040fe200078e02eb */
[----:B------:R-:W-:Y:S02]  /*6320*/  LOP3.LUT R248, RZ, c[0x0][0x178], RZ, 0x33, !PT ;  /* 0x00005e00fff87a12 */ /* 0x000fe400078e33ff */
[----:B------:R-:W-:Y:S01]  /*6330*/  @!P5 IADD3 R10, -R10, RZ, RZ ;  /* 0x000000ff0a0ad210 */ /* 0x000fe20007ffe1ff */
[----:B------:R-:W-:Y:S01]  /*6340*/  @!P3 IMAD.MOV R0, RZ, RZ, -R0 ;  /* 0x000000ffff00b224 */ /* 0x000fe200078e0a00 */
[----:B------:R-:W-:-:S02]  /*6350*/  ISETP.GT.U32.AND P4, PT, R3, R166, PT ;  /* 0x000000a60300720c */ /* 0x000fc40003f84070 */
[----:B------:R-:W-:Y:S01]  /*6360*/  SEL R10, R248, R10, !P1 ;  /* 0x0000000af80a7207 */ /* 0x000fe20004800000 */
[----:B------:R-:W-:Y:S01]  /*6370*/  IMAD.HI.U32 R252, R214, R239, RZ ;  /* 0x000000efd6fc7227 */ /* 0x000fe200078e00ff */
[----:B------:R-:W-:Y:S02]  /*6380*/  SEL R0, R248, R0, !P1 ;  /* 0x00000000f8007207 */ /* 0x000fe40004800000 */
[----:B------:R-:W2:Y:S01]  /*6390*/  LDL R248, [R1+0x1c1c] ;  /* 0x001c1c0001f87983 */ /* 0x000ea20000100800 */
[----:B------:R-:W-:-:S03]  /*63a0*/  @!P2 IMAD.IADD R11, R11, 0x1, -R3 ;  /* 0x000000010b0ba824 */ /* 0x000fc600078e0a03 */
[----:B------:R1:W-:Y:S01]  /*63b0*/  STL [R1+0x1c], R10 ;  /* 0x00001c0a01007387 */ /* 0x0003e20000100800 */
[----:B------:R-:W-:Y:S01]  /*63c0*/  IMAD.MOV R252, RZ, RZ, -R252 ;  /* 0x000000fffffc7224 */ /* 0x000fe200078e0afc */
[C---:B------:R-:W-:Y:S02]  /*63d0*/  ISETP.GT.U32.AND P2, PT, R3.reuse, R11, PT ;  /* 0x0000000b0300720c */ /* 0x040fe40003f44070 */
[----:B------:R1:W-:Y:S02]  /*63e0*/  STL [R1+0x20], R0 ;  /* 0x0000200001007387 */ /* 0x0003e40000100800 */
[----:B-1----:R-:W-:Y:S01]  /*63f0*/  IADD3 R10, R210, 0xf2, RZ ;  /* 0x000000f2d20a7810 */ /* 0x002fe20007ffe0ff */
[----:B------:R-:W-:Y:S01]  /*6400*/  @!P4 IMAD.IADD R166, R166, 0x1, -R3 ;  /* 0x00000001a6a6c824 */ /* 0x000fe200078e0a03 */
[----:B------:R-:W-:Y:S01]  /*6410*/  ISETP.GE.AND P4, PT, R210, RZ, PT ;  /* 0x000000ffd200720c */ /* 0x000fe20003f86270 */
[C---:B------:R-:W-:Y:S02]  /*6420*/  IMAD R239, R3.reuse, R252, R239 ;  /* 0x000000fc03ef7224 */ /* 0x040fe400078e02ef */
[----:B------:R-:W-:Y:S01]  /*6430*/  STL [R1+0x1d70], R10 ;  /* 0x001d700a01007387 */ /* 0x000fe20000100800 */
[----:B------:R-:W-:-:S03]  /*6440*/  ISETP.GT.U32.AND P1, PT, R3, R30, PT ;  /* 0x0000001e0300720c */ /* 0x000fc60003f24070 */
[----:B------:R-:W2:Y:S04]  /*6450*/  LDL R0, [R1+0x1c20] ;  /* 0x001c200001007983 */ /* 0x000ea80000100800 */
[----:B------:R-:W2:Y:S01]  /*6460*/  LDL R252, [R1+0x1c24] ;  /* 0x001c240001fc7983 */ /* 0x000ea20000100800 */
[----:B------:R-:W-:-:S04]  /*6470*/  @!P2 IMAD.IADD R11, R11, 0x1, -R3 ;  /* 0x000000010b0ba824 */ /* 0x000fc800078e0a03 */
[----:B------:R-:W-:Y:S01]  /*6480*/  @!P4 IMAD.MOV R11, RZ, RZ, -R11 ;  /* 0x000000ffff0bc224 */ /* 0x000fe200078e0a0b */
[----:B------:R-:W-:Y:S02]  /*6490*/  @!P1 IADD3 R30, R30, -R3, RZ ;  /* 0x800000031e1e9210 */ /* 0x000fe40007ffe0ff */
[----:B---3--:R-:W-:-:S13]  /*64a0*/  ISETP.GT.U32.AND P6, PT, R3, R155, PT ;  /* 0x0000009b0300720c */ /* 0x008fda0003fc4070 */
[----:B------:R-:W-:Y:S01]  /*64b0*/  @!P6 IMAD.IADD R155, R155, 0x1, -R3 ;  /* 0x000000019b9be824 */ /* 0x000fe200078e0a03 */
[----:B------:R-:W-:-:S13]  /*64c0*/  ISETP.GT.U32.AND P6, PT, R3, R32, PT ;  /* 0x000000200300720c */ /* 0x000fda0003fc4070 */
[----:B------:R-:W-:Y:S01]  /*64d0*/  @!P6 IMAD.IADD R32, R32, 0x1, -R3 ;  /* 0x000000012020e824 */ /* 0x000fe200078e0a03 */
[----:B----4-:R-:W-:Y:S02]  /*64e0*/  ISETP.GE.AND P1, PT, R251, RZ, PT ;  /* 0x000000fffb00720c */ /* 0x010fe40003f26270 */
[----:B------:R-:W3:Y:S01]  /*64f0*/  LDL R251, [R1+0x1c34] ;  /* 0x001c340001fb7983 */ /* 0x000ee20000100800 */
[----:B------:R-:W-:-:S03]  /*6500*/  ISETP.GE.AND P6, PT, R249, RZ, PT ;  /* 0x000000fff900720c */ /* 0x000fc60003fc6270 */
[----:B------:R1:W-:Y:S04]  /*6510*/  STL [R1+0x18], R11 ;  /* 0x0000180b01007387 */ /* 0x0003e80000100800 */
[----:B------:R-:W4:Y:S01]  /*6520*/  LDL R249, [R1+0x1c2c] ;  /* 0x001c2c0001f97983 */ /* 0x000f220000100800 */
[C---:B------:R-:W-:Y:S02]  /*6530*/  ISETP.GT.U32.AND P0, PT, R3.reuse, R151, PT ;  /* 0x000000970300720c */ /* 0x040fe40003f04070 */
[C---:B------:R-:W-:Y:S02]  /*6540*/  ISETP.GT.U32.AND P3, PT, R3.reuse, R34, PT ;  /* 0x000000220300720c */ /* 0x040fe40003f64070 */
[----:B------:R-:W-:-:S09]  /*6550*/  ISETP.GT.U32.AND P5, PT, R3, R157, PT ;  /* 0x0000009d0300720c */ /* 0x000fd20003fa4070 */
[----:B------:R-:W-:Y:S02]  /*6560*/  @!P0 IADD3 R151, R151, -R3, RZ ;  /* 0x8000000397978210 */ /* 0x000fe40007ffe0ff */
[--C-:B------:R-:W-:Y:S02]  /*6570*/  @!P3 IMAD.IADD R34, R34, 0x1, -R3.reuse ;  /* 0x000000012222b824 */ /* 0x100fe400078e0a03 */
[C---:B------:R-:W-:Y:S02]  /*6580*/  ISETP.GT.U32.AND P3, PT, R3.reuse, R151, PT ;  /* 0x000000970300720c */ /* 0x040fe40003f64070 */
[C---:B------:R-:W-:Y:S02]  /*6590*/  ISETP.GT.U32.AND P2, PT, R3.reuse, R226, PT ;  /* 0x000000e20300720c */ /* 0x040fe40003f44070 */
[----:B------:R-:W-:Y:S01]  /*65a0*/  ISETP.GT.U32.AND P0, PT, R3, R159, PT ;  /* 0x0000009f0300720c */ /* 0x000fe20003f04070 */
[----:B------:R-:W-:Y:S01]  /*65b0*/  @!P5 IMAD.IADD R157, R157, 0x1, -R3 ;  /* 0x000000019d9dd824 */ /* 0x000fe200078e0a03 */
[----:B------:R-:W-:-:S07]  /*65c0*/  ISETP.GT.U32.AND P5, PT, R3, R155, PT ;  /* 0x0000009b0300720c */ /* 0x000fce0003fa4070 */
[--C-:B------:R-:W-:Y:S01]  /*65d0*/  @!P3 IMAD.IADD R151, R151, 0x1, -R3.reuse ;  /* 0x000000019797b824 */ /* 0x100fe200078e0a03 */
[----:B------:R-:W-:Y:S01]  /*65e0*/  ISETP.GT.U32.AND P3, PT, R3, R34, PT ;  /* 0x000000220300720c */ /* 0x000fe20003f64070 */
[--C-:B------:R-:W-:Y:S01]  /*65f0*/  @!P2 IMAD.IADD R226, R226, 0x1, -R3.reuse ;  /* 0x00000001e2e2a824 */ /* 0x100fe200078e0a03 */
[----:B--2---:R-:W-:Y:S01]  /*6600*/  ISETP.GE.AND P2, PT, R250, RZ, PT ;  /* 0x000000fffa00720c */ /* 0x004fe20003f46270 */
[----:B------:R-:W-:Y:S01]  /*6610*/  @!P0 IMAD.IADD R159, R159, 0x1, -R3 ;  /* 0x000000019f9f8824 */ /* 0x000fe200078e0a03 */
[----:B------:R-:W-:Y:S01]  /*6620*/  ISETP.GT.U32.AND P0, PT, R3, R157, PT ;  /* 0x0000009d0300720c */ /* 0x000fe20003f04070 */
[----:B------:R-:W-:Y:S01]  /*6630*/  @!P1 IMAD.MOV R166, RZ, RZ, -R166 ;  /* 0x000000ffffa69224 */ /* 0x000fe200078e0aa6 */
[----:B------:R-:W-:Y:S01]  /*6640*/  @!P5 IADD3 R155, R155, -R3, RZ ;  /* 0x800000039b9bd210 */ /* 0x000fe20007ffe0ff */
[----:B------:R-:W2:Y:S01]  /*6650*/  LDL R250, [R1+0x1c30] ;  /* 0x001c300001fa7983 */ /* 0x000ea20000100800 */
[----:B------:R-:W-:Y:S02]  /*6660*/  ISETP.GT.U32.AND P5, PT, R3, R159, PT ;  /* 0x0000009f0300720c */ /* 0x000fe40003fa4070 */
[----:B-1----:R-:W-:-:S03]  /*6670*/  MOV R11, R151 ;  /* 0x00000097000b7202 */ /* 0x002fc60000000f00 */
[----:B------:R-:W-:Y:S02]  /*6680*/  @!P3 IADD3 R34, R34, -R3, RZ ;  /* 0x800000032222b210 */ /* 0x000fe40007ffe0ff */
[C---:B------:R-:W-:Y:S01]  /*6690*/  ISETP.GT.U32.AND P3, PT, R3.reuse, R223, PT ;  /* 0x000000df0300720c */ /* 0x040fe20003f64070 */
[----:B------:R-:W-:Y:S01]  /*66a0*/  @!P2 IMAD.MOV R155, RZ, RZ, -R155 ;  /* 0x000000ffff9ba224 */ /* 0x000fe200078e0a9b */
[----:B------:R-:W-:Y:S01]  /*66b0*/  ISETP.GT.U32.AND P2, PT, R3, R32, PT ;  /* 0x000000200300720c */ /* 0x000fe20003f44070 */
[----:B------:R-:W-:Y:S01]  /*66c0*/  @!P0 IMAD.IADD R157, R157, 0x1, -R3 ;  /* 0x000000019d9d8824 */ /* 0x000fe200078e0a03 */
[----:B------:R-:W-:Y:S01]  /*66d0*/  ISETP.GE.AND P0, PT, R248, RZ, PT ;  /* 0x000000fff800720c */ /* 0x000fe20003f06270 */
[----:B------:R-:W-:Y:S01]  /*66e0*/  @!P6 IMAD.MOV R11, RZ, RZ, -R11 ;  /* 0x000000ffff0be224 */ /* 0x000fe200078e0a0b */
[----:B------:R-:W-:Y:S01]  /*66f0*/  ISETP.GT.U32.AND P4, PT, R3, R30, PT ;  /* 0x0000001e0300720c */ /* 0x000fe20003f84070 */
[----:B------:R-:W-:Y:S01]  /*6700*/  STL [R1+0x14], R166 ;  /* 0x000014a601007387 */ /* 0x000fe20000100800 */
[----:B------:R-:W-:-:S02]  /*6710*/  @!P5 IADD3 R159, R159, -R3, RZ ;  /* 0x800000039f9fd210 */ /* 0x000fc40007ffe0ff */
[----:B------:R-:W-:Y:S01]  /*6720*/  ISETP.GE.AND P5, PT, R0, RZ, PT ;  /* 0x000000ff0000720c */ /* 0x000fe20003fa6270 */
[----:B------:R-:W-:Y:S02]  /*6730*/  STL [R1+0x10], R155 ;  /* 0x0000109b01007387 */ /* 0x000fe40000100800 */
[--C-:B------:R-:W-:Y:S02]  /*6740*/  @!P3 IMAD.IADD R223, R223, 0x1, -R3.reuse ;  /* 0x00000001dfdfb824 */ /* 0x100fe400078e0a03 */
[----:B------:R1:W-:Y:S01]  /*6750*/  STL [R1+0xc], R11 ;  /* 0x00000c0b01007387 */ /* 0x0003e20000100800 */
[----:B------:R-:W-:Y:S01]  /*6760*/  ISETP.GE.AND P3, PT, R252, RZ, PT ;  /* 0x000000fffc00720c */ /* 0x000fe20003f66270 */
[--C-:B------:R-:W-:Y:S01]  /*6770*/  @!P2 IMAD.IADD R32, R32, 0x1, -R3.reuse ;  /* 0x000000012020a824 */ /* 0x100fe200078e0a03 */
[----:B------:R-:W-:Y:S01]  /*6780*/  ISETP.GT.U32.AND P2, PT, R3, R38, PT ;  /* 0x000000260300720c */ /* 0x000fe20003f44070 */
[----:B------:R-:W-:Y:S02]  /*6790*/  @!P4 IMAD.IADD R30, R30, 0x1, -R3 ;  /* 0x000000011e1ec824 */ /* 0x000fe400078e0a03 */
[----:B-1----:R-:W-:-:S04]  /*67a0*/  IMAD.MOV.U32 R11, RZ, RZ, R157 ;  /* 0x000000ffff0b7224 */ /* 0x002fc800078e009d */
[----:B------:R-:W-:Y:S02]  /*67b0*/  @!P0 IMAD.MOV R11, RZ, RZ, -R11 ;  /* 0x000000ffff0b8224 */ /* 0x000fe400078e0a0b */
[----:B------:R-:W-:-:S03]  /*67c0*/  @!P5 IMAD.MOV R34, RZ, RZ, -R34 ;  /* 0x000000ffff22d224 */ /* 0x000fc600078e0a22 */
[----:B------:R1:W-:Y:S01]  /*67d0*/  STL [R1+0x8], R11 ;  /* 0x0000080b01007387 */ /* 0x0003e20000100800 */
[----:B------:R-:W-:Y:S02]  /*67e0*/  @!P2 IMAD.IADD R38, R38, 0x1, -R3 ;  /* 0x000000012626a824 */ /* 0x000fe400078e0a03 */
[----:B-1----:R-:W-:Y:S01]  /*67f0*/  IMAD.MOV.U32 R11, RZ, RZ, R30 ;  /* 0x000000ffff0b7224 */ /* 0x002fe200078e001e */
[----:B------:R-:W-:Y:S03]  /*6800*/  STL [R1+0x4], R34 ;  /* 0x0000042201007387 */ /* 0x000fe60000100800 */
[----:B------:R-:W-:Y:S01]  /*6810*/  @!P3 IMAD.MOV R11, RZ, RZ, -R11 ;  /* 0x000000ffff0bb224 */ /* 0x000fe200078e0a0b */
[----:B------:R-:W2:Y:S04]  /*6820*/  LDL R151, [R1+0x1c28] ;  /* 0x001c280001977983 */ /* 0x000ea80000100800 */
[----:B------:R-:W2:Y:S04]  /*6830*/  LDL R155, [R1+0x1c38] ;  /* 0x001c3800019b7983 */ /* 0x000ea80000100800 */
[----:B------:R-:W2:Y:S04]  /*6840*/  LDL R166, [R1+0x1c3c] ;  /* 0x001c3c0001a67983 */ /* 0x000ea80000100800 */
[----:B------:R1:W-:Y:S04]  /*6850*/  STL [R1], R11 ;  /* 0x0000000b01007387 */ /* 0x0003e80000100800 */
[----:B------:R-:W2:Y:S01]  /*6860*/  LDL R248, [R1+0x1c44] ;  /* 0x001c440001f87983 */ /* 0x000ea20000100800 */
[----:B------:R-:W-:-:S02]  /*6870*/  ISETP.GT.U32.AND P1, PT, R3, R226, PT ;  /* 0x000000e20300720c */ /* 0x000fc40003f24070 */
[C---:B------:R-:W-:Y:S02]  /*6880*/  ISETP.GT.U32.AND P4, PT, R3.reuse, R36, PT ;  /* 0x000000240300720c */ /* 0x040fe40003f84070 */
[----:B------:R-:W-:Y:S01]  /*6890*/  ISETP.GT.U32.AND P6, PT, R3, R242, PT ;  /* 0x000000f20300720c */ /* 0x000fe20003fc4070 */
[----:B-1----:R-:W2:Y:S01]  /*68a0*/  LDL R11, [R1+0x1c40] ;  /* 0x001c4000010b7983 */ /* 0x002ea20000100800 */
[----:B----4-:R-:W-:-:S03]  /*68b0*/  ISETP.GE.AND P2, PT, R249, RZ, PT ;  /* 0x000000fff900720c */ /* 0x010fc60003f46270 */
[----:B------:R-:W4:Y:S04]  /*68c0*/  LDL R249, [R1+0x1c48] ;  /* 0x001c480001f97983 */ /* 0x000f280000100800 */
[--C-:B------:R-:W-:Y:S01]  /*68d0*/  @!P1 IMAD.IADD R226, R226, 0x1, -R3.reuse ;  /* 0x00000001e2e29824 */ /* 0x100fe200078e0a03 */
[----:B------:R-:W-:Y:S01]  /*68e0*/  ISETP.GT.U32.AND P1, PT, R3, R161, PT ;  /* 0x000000a10300720c */ /* 0x000fe20003f24070 */
[--C-:B------:R-:W-:Y:S01]  /*68f0*/  @!P4 IMAD.IADD R36, R36, 0x1, -R3.reuse ;  /* 0x000000012424c824 */ /* 0x100fe200078e0a03 */
[----:B---3--:R-:W-:Y:S02]  /*6900*/  ISETP.GE.AND P4, PT, R251, RZ, PT ;  /* 0x000000fffb00720c */ /* 0x008fe40003f86270 */
[----:B------:R-:W-:Y:S01]  /*6910*/  MOV R252, R226 ;  /* 0x000000e200fc7202 */ /* 0x000fe20000000f00 */
[----:B------:R-:W-:-:S08]  /*6920*/  @!P6 IMAD.IADD R242, R242, 0x1, -R3 ;  /* 0x00000001f2f2e824 */ /* 0x000fd000078e0a03 */
[----:B------:R-:W-:Y:S02]  /*6930*/  @!P1 IADD3 R161, R161, -R3, RZ ;  /* 0x80000003a1a19210 */ /* 0x000fe40007ffe0ff */
[----:B------:R-:W-:Y:S02]  /*6940*/  @!P4 IMAD.MOV R252, RZ, RZ, -R252 ;  /* 0x000000fffffcc224 */ /* 0x000fe400078e0afc */
[C---:B------:R-:W-:Y:S02]  /*6950*/  ISETP.GT.U32.AND P4, PT, R3.reuse, R161, PT ;  /* 0x000000a10300720c */ /* 0x040fe40003f84070 */
[C---:B------:R-:W-:Y:S02]  /*6960*/  ISETP.GT.U32.AND P0, PT, R3.reuse, R242, PT ;  /* 0x000000f20300720c */ /* 0x040fe40003f04070 */
[----:B------:R-:W-:Y:S01]  /*6970*/  ISETP.GT.U32.AND P3, PT, R3, R36, PT ;  /* 0x000000240300720c */ /* 0x000fe20003f64070 */
[----:B------:R-:W-:-:S08]  /*6980*/  IMAD.MOV.U32 R251, RZ, RZ, R32 ;  /* 0x000000fffffb7224 */ /* 0x000fd000078e0020 */
[--C-:B------:R-:W-:Y:S01]  /*6990*/  @!P4 IMAD.IADD R161, R161, 0x1, -R3.reuse ;  /* 0x00000001a1a1c824 */ /* 0x100fe200078e0a03 */
[----:B--2---:R-:W-:Y:S02]  /*69a0*/  ISETP.GE.AND P1, PT, R250, RZ, PT ;  /* 0x000000fffa00720c */ /* 0x004fe40003f26270 */
[C---:B------:R-:W-:Y:S02]  /*69b0*/  ISETP.GT.U32.AND P4, PT, R3.reuse, R44, PT ;  /* 0x0000002c0300720c */ /* 0x040fe40003f84070 */
[----:B------:R-:W-:Y:S01]  /*69c0*/  MOV R250, R159 ;  /* 0x0000009f00fa7202 */ /* 0x000fe20000000f00 */
[----:B------:R-:W-:Y:S01]  /*69d0*/  @!P0 IMAD.IADD R242, R242, 0x1, -R3 ;  /* 0x00000001f2f28824 */ /* 0x000fe200078e0a03 */
[----:B------:R-:W-:-:S03]  /*69e0*/  ISETP.GT.U32.AND P0, PT, R3, R163, PT ;  /* 0x000000a30300720c */ /* 0x000fc60003f04070 */
[----:B------:R-:W-:-:S04]  /*69f0*/  @!P2 IMAD.MOV R250, RZ, RZ, -R250 ;  /* 0x000000fffffaa224 */ /* 0x000fc800078e0afa */
[----:B------:R-:W-:Y:S01]  /*6a00*/  @!P1 IMAD.MOV R251, RZ, RZ, -R251 ;  /* 0x000000fffffb9224 */ /* 0x000fe200078e0afb */
[----:B------:R-:W-:Y:S01]  /*6a10*/  STL [R1+0x2064], R252 ;  /* 0x002064fc01007387 */ /* 0x000fe20000100800 */
[----:B------:R-:W-:-:S03]  /*6a20*/  @!P4 IMAD.IADD R44, R44, 0x1, -R3 ;  /* 0x000000012c2cc824 */ /* 0x000fc600078e0a03 */
[----:B------:R-:W-:Y:S01]  /*6a30*/  STL [R1+0x2068], R251 ;  /* 0x002068fb01007387 */ /* 0x000fe20000100800 */
[--C-:B------:R-:W-:Y:S01]  /*6a40*/  @!P3 IMAD.IADD R36, R36, 0x1, -R3.reuse ;  /* 0x000000012424b824 */ /* 0x100fe200078e0a03 */
[----:B------:R-:W-:Y:S02]  /*6a50*/  ISETP.GT.U32.AND P3, PT, R3, R225, PT ;  /* 0x000000e10300720c */ /* 0x000fe40003f64070 */
[----:B------:R-:W-:Y:S01]  /*6a60*/  STL [R1+0x206c], R250 ;  /* 0x00206cfa01007387 */ /* 0x000fe20000100800 */
[----:B------:R-:W-:-:S10]  /*6a70*/  @!P0 IMAD.IADD R163, R163, 0x1, -R3 ;  /* 0x00000001a3a38824 */ /* 0x000fd400078e0a03 */
[----:B------:R-:W-:Y:S02]  /*6a80*/  @!P3 IADD3 R225, R225, -R3, RZ ;  /* 0x80000003e1e1b210 */ /* 0x000fe40007ffe0ff */
[----:B------:R-:W-:Y:S02]  /*6a90*/  ISETP.GE.AND P0, PT, R166, RZ, PT ;  /* 0x000000ffa600720c */ /* 0x000fe40003f06270 */
[----:B------:R-:W2:Y:S01]  /*6aa0*/  LDL R166, [R1+0x1c54] ;  /* 0x001c540001a67983 */ /* 0x000ea20000100800 */
[----:B------:R-:W-:-:S03]  /*6ab0*/  ISETP.GE.AND P3, PT, R248, RZ, PT ;  /* 0x000000fff800720c */ /* 0x000fc60003f66270 */
[----:B------:R-:W3:Y:S01]  /*6ac0*/  LDL R248, [R1+0x1c5c] ;  /* 0x001c5c0001f87983 */ /* 0x000ee20000100800 */
[----:B----4-:R-:W-:-:S03]  /*6ad0*/  ISETP.GE.AND P4, PT, R249, RZ, PT ;  /* 0x000000fff900720c */ /* 0x010fc60003f86270 */
[----:B------:R-:W4:Y:S01]  /*6ae0*/  LDL R249, [R1+0x1c60] ;  /* 0x001c600001f97983 */ /* 0x000f220000100800 */
[C---:B------:R-:W-:Y:S02]  /*6af0*/  ISETP.GT.U32.AND P6, PT, R3.reuse, R149, PT ;  /* 0x000000950300720c */ /* 0x040fe40003fc4070 */
[----:B------:R-:W-:-:S11]  /*6b00*/  ISETP.GT.U32.AND P5, PT, R3, R223, PT ;  /* 0x000000df0300720c */ /* 0x000fd60003fa4070 */
[----:B------:R-:W-:-:S04]  /*6b10*/  @!P6 IADD3 R149, R149, -R3, RZ ;  /* 0x800000039595e210 */ /* 0x000fc80007ffe0ff */
[C---:B------:R-:W-:Y:S02]  /*6b20*/  ISETP.GT.U32.AND P6, PT, R3.reuse, R149, PT ;  /* 0x000000950300720c */ /* 0x040fe40003fc4070 */
[C---:B------:R-:W-:Y:S02]  /*6b30*/  ISETP.GT.U32.AND P1, PT, R3.reuse, R38, PT ;  /* 0x000000260300720c */ /* 0x040fe40003f24070 */
[----:B------:R-:W-:Y:S02]  /*6b40*/  ISETP.GT.U32.AND P2, PT, R3, R12, PT ;  /* 0x0000000c0300720c */ /* 0x000fe40003f44070 */
[----:B------:R-:W-:Y:S02]  /*6b50*/  @!P5 IADD3 R223, R223, -R3, RZ ;  /* 0x80000003dfdfd210 */ /* 0x000fe40007ffe0ff */
[----:B------:R-:W-:-:S05]  /*6b60*/  ISETP.GT.U32.AND P5, PT, R3, R42, PT ;  /* 0x0000002a0300720c */ /* 0x000fca0003fa4070 */
[----:B------:R-:W-:Y:S02]  /*6b70*/  @!P6 IADD3 R149, R149, -R3, RZ ;  /* 0x800000039595e210 */ /* 0x000fe40007ffe0ff */
[----:B------:R-:W-:Y:S01]  /*6b80*/  ISETP.GE.AND P6, PT, R151, RZ, PT ;  /* 0x000000ff9700720c */ /* 0x000fe20003fc6270 */
[--C-:B------:R-:W-:Y:S01]  /*6b90*/  @!P1 IMAD.IADD R38, R38, 0x1, -R3.reuse ;  /* 0x0000000126269824 */ /* 0x100fe200078e0a03 */
[----:B------:R-:W-:Y:S01]  /*6ba0*/  ISETP.GT.U32.AND P1, PT, R3, R165, PT ;  /* 0x000000a50300720c */ /* 0x000fe20003f24070 */
[--C-:B------:R-:W-:Y:S01]  /*6bb0*/  @!P2 IMAD.IADD R12, R12, 0x1, -R3.reuse ;  /* 0x000000010c0ca824 */ /* 0x100fe200078e0a03 */
[----:B------:R-:W-:Y:S01]  /*6bc0*/  ISETP.GE.AND P2, PT, R155, RZ, PT ;  /* 0x000000ff9b00720c */ /* 0x000fe20003f46270 */
[----:B------:R-:W4:Y:S04]  /*6bd0*/  LDL R151, [R1+0x1c4c] ;  /* 0x001c4c0001977983 */ /* 0x000f280000100800 */
[----:B------:R-:W4:Y:S01]  /*6be0*/  LDL R155, [R1+0x1c50] ;  /* 0x001c5000019b7983 */ /* 0x000f220000100800 */
[----:B------:R-:W-:-:S03]  /*6bf0*/  @!P5 IMAD.IADD R42, R42, 0x1, -R3 ;  /* 0x000000012a2ad824 */ /* 0x000fc600078e0a03 */
[----:B------:R-:W-:Y:S01]  /*6c00*/  @!P6 IMAD.MOV R242, RZ, RZ, -R242 ;  /* 0x000000fffff2e224 */ /* 0x000fe200078e0af2 */
[----:B------:R-:W-:Y:S02]  /*6c10*/  ISETP.GT.U32.AND P6, PT, R3, R225, PT ;  /* 0x000000e10300720c */ /* 0x000fe40003fc4070 */
[----:B------:R-:W-:Y:S02]  /*6c20*/  ISETP.GE.AND P5, PT, R11, RZ, PT ;  /* 0x000000ff0b00720c */ /* 0x000fe40003fa6270 */
[----:B------:R-:W4:Y:S01]  /*6c30*/  LDL R11, [R1+0x1c58] ;  /* 0x001c5800010b7983 */ /* 0x000f220000100800 */
[----:B------:R-:W-:Y:S01]  /*6c40*/  @!P1 IMAD.IADD R165, R165, 0x1, -R3 ;  /* 0x00000001a5a59824 */ /* 0x000fe200078e0a03 */
[C---:B------:R-:W-:Y:S02]  /*6c50*/  ISETP.GT.U32.AND P1, PT, R3.reuse, R12, PT ;  /* 0x0000000c0300720c */ /* 0x040fe40003f24070 */
[----:B------:R-:W-:Y:S01]  /*6c60*/  IABS R10, R10 ;  /* 0x0000000a000a7213 */ /* 0x000fe20000000000 */
[----:B------:R-:W-:Y:S01]  /*6c70*/  @!P0 IMAD.MOV R36, RZ, RZ, -R36 ;  /* 0x000000ffff248224 */ /* 0x000fe200078e0a24 */
[----:B------:R-:W-:-:S03]  /*6c80*/  ISETP.GT.U32.AND P0, PT, R3, R42, PT ;  /* 0x0000002a0300720c */ /* 0x000fc60003f04070 */
[----:B------:R-:W-:Y:S01]  /*6c90*/  @!P6 IADD3 R225, R225, -R3, RZ ;  /* 0x80000003e1e1e210 */ /* 0x000fe20007ffe0ff */
[----:B------:R-:W-:Y:S01]  /*6ca0*/  IMAD.HI.U32 R0, R214, R10, RZ ;  /* 0x0000000ad6007227 */ /* 0x000fe200078e00ff */
[----:B------:R-:W-:-:S03]  /*6cb0*/  ISETP.GT.U32.AND P6, PT, R3, R50, PT ;  /* 0x000000320300720c */ /* 0x000fc60003fc4070 */
[----:B------:R-:W-:Y:S02]  /*6cc0*/  IMAD.MOV R0, RZ, RZ, -R0 ;  /* 0x000000ffff007224 */ /* 0x000fe400078e0a00 */
[--C-:B------:R-:W-:Y:S01]  /*6cd0*/  @!P1 IMAD.IADD R12, R12, 0x1, -R3.reuse ;  /* 0x000000010c0c9824 */ /* 0x100fe200078e0a03 */
[C---:B------:R-:W-:Y:S01]  /*6ce0*/  ISETP.GT.U32.AND P1, PT, R3.reuse, R52, PT ;  /* 0x000000340300720c */ /* 0x040fe20003f24070 */
[----:B------:R-:W-:Y:S01]  /*6cf0*/  IMAD R10, R3, R0, R10 ;  /* 0x00000000030a7224 */ /* 0x000fe200078e020a */
[----:B------:R-:W-:Y:S02]  /*6d00*/  @!P2 IADD3 R223, -R223, RZ, RZ ;  /* 0x000000ffdfdfa210 */ /* 0x000fe40007ffe1ff */
[----:B------:R-:W-:Y:S01]  /*6d10*/  IADD3 R0, R210, 0xf3, RZ ;  /* 0x000000f3d2007810 */ /* 0x000fe20007ffe0ff */
[----:B------:R-:W-:Y:S02]  /*6d20*/  STL [R1+0x2070], R242 ;  /* 0x002070f201007387 */ /* 0x000fe40000100800 */
[----:B------:R-:W-:-:S02]  /*6d30*/  @!P6 IMAD.IADD R50, R50, 0x1, -R3 ;  /* 0x000000013232e824 */ /* 0x000fc400078e0a03 */
[----:B------:R-:W-:Y:S01]  /*6d40*/  STL [R1+0x2074], R223 ;  /* 0x002074df01007387 */ /* 0x000fe20000100800 */
[----:B------:R-:W-:Y:S01]  /*6d50*/  @!P0 IMAD.IADD R42, R42, 0x1, -R3 ;  /* 0x000000012a2a8824 */ /* 0x000fe200078e0a03 */
[C---:B------:R-:W-:Y:S02]  /*6d60*/  ISETP.GT.U32.AND P0, PT, R3.reuse, R167, PT ;  /* 0x000000a70300720c */ /* 0x040fe40003f04070 */
[----:B------:R1:W-:Y:S01]  /*6d70*/  STL [R1+0x1d5c], R0 ;  /* 0x001d5c0001007387 */ /* 0x0003e20000100800 */
[----:B------:R-:W-:Y:S02]  /*6d80*/  @!P1 IADD3 R52, R52, -R3, RZ ;  /* 0x8000000334349210 */ /* 0x000fe40007ffe0ff */
[----:B------:R-:W-:Y:S01]  /*6d90*/  ISETP.GT.U32.AND P2, PT, R3, R163, PT ;  /* 0x000000a30300720c */ /* 0x000fe20003f44070 */
[----:B------:R-:W-:Y:S01]  /*6da0*/  @!P5 IMAD.MOV R161, RZ, RZ, -R161 ;  /* 0x000000ffffa1d224 */ /* 0x000fe200078e0aa1 */
[----:B------:R-:W-:Y:S01]  /*6db0*/  @!P4 IADD3 R149, -R149, RZ, RZ ;  /* 0x000000ff9595c210 */ /* 0x000fe20007ffe1ff */
[----:B------:R-:W-:Y:S01]  /*6dc0*/  @!P3 IMAD.MOV R38, RZ, RZ, -R38 ;  /* 0x000000ffff26b224 */ /* 0x000fe200078e0a26 */
[----:B------:R-:W4:Y:S04]  /*6dd0*/  LDL R157, [R1+0x1c7c] ;  /* 0x001c7c00019d7983 */ /* 0x000f280000100800 */
[----:B------:R-:W-:Y:S01]  /*6de0*/  @!P0 IMAD.IADD R167, R167, 0x1, -R3 ;  /* 0x00000001a7a78824 */ /* 0x000fe200078e0a03 */
[----:B--2---:R-:W-:-:S02]  /*6df0*/  ISETP.GE.AND P1, PT, R166, RZ, PT ;  /* 0x000000ffa600720c */ /* 0x004fc40003f26270 */
[----:B------:R-:W2:Y:S01]  /*6e00*/  LDL R166, [R1+0x1c70] ;  /* 0x001c700001a67983 */ /* 0x000ea20000100800 */
[----:B---3--:R-:W-:-:S03]  /*6e10*/  ISETP.GE.AND P0, PT, R248, RZ, PT ;  /* 0x000000fff800720c */ /* 0x008fc60003f06270 */
[----:B------:R-:W3:Y:S01]  /*6e20*/  LDL R248, [R1+0x1c74] ;  /* 0x001c740001f87983 */ /* 0x000ee20000100800 */
[----:B----4-:R-:W-:-:S03]  /*6e30*/  ISETP.GE.AND P6, PT, R249, RZ, PT ;  /* 0x000000fff900720c */ /* 0x010fc60003fc6270 */
[----:B------:R-:W4:Y:S01]  /*6e40*/  LDL R249, [R1+0x1c78] ;  /* 0x001c780001f97983 */ /* 0x000f220000100800 */
[C---:B------:R-:W-:Y:S02]  /*6e50*/  ISETP.GT.U32.AND P5, PT, R3.reuse, R165, PT ;  /* 0x000000a50300720c */ /* 0x040fe40003fa4070 */
[C---:B------:R-:W-:Y:S02]  /*6e60*/  ISETP.GT.U32.AND P4, PT, R3.reuse, R47, PT ;  /* 0x0000002f0300720c */ /* 0x040fe40003f84070 */
[----:B------:R-:W-:Y:S01]  /*6e70*/  ISETP.GT.U32.AND P3, PT, R3, R44, PT ;  /* 0x0000002c0300720c */ /* 0x000fe20003f64070 */
[----:B------:R-:W-:Y:S01]  /*6e80*/  @!P2 IMAD.IADD R163, R163, 0x1, -R3 ;  /* 0x00000001a3a3a824 */ /* 0x000fe200078e0a03 */
[----:B------:R-:W-:-:S07]  /*6e90*/  ISETP.GT.U32.AND P2, PT, R3, R48, PT ;  /* 0x000000300300720c */ /* 0x000fce0003f44070 */
[--C-:B------:R-:W-:Y:S02]  /*6ea0*/  @!P5 IMAD.IADD R165, R165, 0x1, -R3.reuse ;  /* 0x00000001a5a5d824 */ /* 0x100fe400078e0a03 */
[--C-:B------:R-:W-:Y:S02]  /*6eb0*/  @!P4 IMAD.IADD R47, R47, 0x1, -R3.reuse ;  /* 0x000000012f2fc824 */ /* 0x100fe400078e0a03 */
[--C-:B------:R-:W-:Y:S02]  /*6ec0*/  @!P3 IMAD.IADD R44, R44, 0x1, -R3.reuse ;  /* 0x000000012c2cb824 */ /* 0x100fe400078e0a03 */
[----:B------:R-:W-:Y:S02]  /*6ed0*/  @!P2 IMAD.IADD R48, R48, 0x1, -R3 ;  /* 0x000000013030a824 */ /* 0x000fe400078e0a03 */
[----:B------:R-:W-:Y:S01]  /*6ee0*/  @!P0 IMAD.MOV R44, RZ, RZ, -R44 ;  /* 0x000000ffff2c8224 */ /* 0x000fe200078e0a2c */
[----:B------:R-:W-:Y:S02]  /*6ef0*/  ISETP.GT.U32.AND P0, PT, R3, R50, PT ;  /* 0x000000320300720c */ /* 0x000fe40003f04070 */
[----:B------:R-:W-:-:S02]  /*6f00*/  ISETP.GE.AND P5, PT, R151, RZ, PT ;  /* 0x000000ff9700720c */ /* 0x000fc40003fa6270 */
[----:B------:R-:W4:Y:S01]  /*6f10*/  LDL R151, [R1+0x1c68] ;  /* 0x001c680001977983 */ /* 0x000f220000100800 */
[----:B------:R-:W-:-:S03]  /*6f20*/  ISETP.GE.AND P4, PT, R155, RZ, PT ;  /* 0x000000ff9b00720c */ /* 0x000fc60003f86270 */
[----:B------:R-:W4:Y:S01]  /*6f30*/  LDL R155, [R1+0x1c6c] ;  /* 0x001c6c00019b7983 */ /* 0x000f220000100800 */
[----:B------:R-:W-:Y:S01]  /*6f40*/  @!P1 IMAD.MOV R42, RZ, RZ, -R42 ;  /* 0x000000ffff2a9224 */ /* 0x000fe200078e0a2a */
[----:B------:R-:W-:Y:S02]  /*6f50*/  ISETP.GT.U32.AND P1, PT, R3, R48, PT ;  /* 0x000000300300720c */ /* 0x000fe40003f24070 */
[----:B------:R-:W-:Y:S01]  /*6f60*/  ISETP.GE.AND P2, PT, R11, RZ, PT ;  /* 0x000000ff0b00720c */ /* 0x000fe20003f46270 */
[--C-:B------:R-:W-:Y:S01]  /*6f70*/  @!P0 IMAD.IADD R50, R50, 0x1, -R3.reuse ;  /* 0x0000000132328824 */ /* 0x100fe200078e0a03 */
[----:B------:R-:W-:Y:S01]  /*6f80*/  ISETP.GT.U32.AND P0, PT, R3, R56, PT ;  /* 0x000000380300720c */ /* 0x000fe20003f04070 */
[----:B------:R-:W4:Y:S08]  /*6f90*/  LDL R11, [R1+0x1c64] ;  /* 0x001c6400010b7983 */ /* 0x000f300000100800 */
[----:B------:R-:W-:-:S02]  /*6fa0*/  @!P1 IMAD.IADD R48, R48, 0x1, -R3 ;  /* 0x0000000130309824 */ /* 0x000fc400078e0a03 */
[----:B------:R-:W-:Y:S02]  /*6fb0*/  @!P2 IADD3 R225, -R225, RZ, RZ ;  /* 0x000000ffe1e1a210 */ /* 0x000fe40007ffe1ff */
[C---:B------:R-:W-:Y:S02]  /*6fc0*/  ISETP.GT.U32.AND P2, PT, R3.reuse, R167, PT ;  /* 0x000000a70300720c */ /* 0x040fe40003f44070 */
[----:B------:R-:W-:Y:S01]  /*6fd0*/  ISETP.GT.U32.AND P1, PT, R3, R54, PT ;  /* 0x000000360300720c */ /* 0x000fe20003f24070 */
[----:B------:R-:W-:-:S10]  /*6fe0*/  @!P0 IMAD.IADD R56, R56, 0x1, -R3 ;  /* 0x0000000138388824 */ /* 0x000fd400078e0a03 */
[--C-:B------:R-:W-:Y:S01]  /*6ff0*/  @!P2 IMAD.IADD R167, R167, 0x1, -R3.reuse ;  /* 0x00000001a7a7a824 */ /* 0x100fe200078e0a03 */
[----:B------:R-:W-:Y:S01]  /*7000*/  ISETP.GT.U32.AND P2, PT, R3, R40, PT ;  /* 0x000000280300720c */ /* 0x000fe20003f44070 */
[----:B------:R-:W-:-:S12]  /*7010*/  @!P1 IMAD.IADD R54, R54, 0x1, -R3 ;  /* 0x0000000136369824 */ /* 0x000fd800078e0a03 */
[----:B------:R-:W-:Y:S02]  /*7020*/  @!P2 IADD3 R40, R40, -R3, RZ ;  /* 0x800000032828a210 */ /* 0x000fe40007ffe0ff */
[----:B--2---:R-:W-:Y:S02]  /*7030*/  ISETP.GE.AND P1, PT, R166, RZ, PT ;  /* 0x000000ffa600720c */ /* 0x004fe40003f26270 */
[----:B------:R-:W2:Y:S01]  /*7040*/  LDL R166, [R1+0x1c88] ;  /* 0x001c880001a67983 */ /* 0x000ea20000100800 */
[----:B---3--:R-:W-:-:S03]  /*7050*/  ISETP.GE.AND P2, PT, R248, RZ, PT ;  /* 0x000000fff800720c */ /* 0x008fc60003f46270 */
[----:B------:R-:W3:Y:S01]  /*7060*/  LDL R248, [R1+0x1c8c] ;  /* 0x001c8c0001f87983 */ /* 0x000ee20000100800 */
[----:B----4-:R-:W-:-:S03]  /*7070*/  ISETP.GE.AND P0, PT, R249, RZ, PT ;  /* 0x000000fff900720c */ /* 0x010fc60003f06270 */
[----:B------:R-:W4:Y:S01]  /*7080*/  LDL R249, [R1+0x1c90] ;  /* 0x001c900001f97983 */ /* 0x000f220000100800 */
[C---:B------:R-:W-:Y:S01]  /*7090*/  ISETP.GT.U32.AND P3, PT, R3.reuse, R227, PT ;  /* 0x000000e30300720c */ /* 0x040fe20003f64070 */
[----:B------:R-:W-:Y:S01]  /*70a0*/  @!P4 IMAD.MOV R163, RZ, RZ, -R163 ;  /* 0x000000ffffa3c224 */ /* 0x000fe200078e0aa3 */
[----:B------:R-:W-:Y:S01]  /*70b0*/  ISETP.GT.U32.AND P4, PT, R3, R52, PT ;  /* 0x000000340300720c */ /* 0x000fe20003f84070 */
[----:B------:R-:W-:-:S10]  /*70c0*/  @!P5 IMAD.MOV R12, RZ, RZ, -R12 ;  /* 0x000000ffff0cd224 */ /* 0x000fd400078e0a0c */
[-C--:B------:R-:W-:Y:S02]  /*70d0*/  @!P3 IADD3 R227, R227, -R3.reuse, RZ ;  /* 0x80000003e3e3b210 */ /* 0x080fe40007ffe0ff */
[----:B------:R-:W-:Y:S02]  /*70e0*/  @!P4 IADD3 R52, R52, -R3, RZ ;  /* 0x800000033434c210 */ /* 0x000fe40007ffe0ff */
[C---:B------:R-:W-:Y:S02]  /*70f0*/  ISETP.GT.U32.AND P5, PT, R3.reuse, R227, PT ;  /* 0x000000e30300720c */ /* 0x040fe40003fa4070 */
[C---:B------:R-:W-:Y:S01]  /*7100*/  ISETP.GT.U32.AND P4, PT, R3.reuse, R169, PT ;  /* 0x000000a90300720c */ /* 0x040fe20003f84070 */
[----:B------:R-:W-:Y:S01]  /*7110*/  @!P1 IMAD.MOV R167, RZ, RZ, -R167 ;  /* 0x000000ffffa79224 */ /* 0x000fe200078e0aa7 */
[----:B------:R-:W-:-:S09]  /*7120*/  ISETP.GT.U32.AND P1, PT, R3, R40, PT ;  /* 0x000000280300720c */ /* 0x000fd20003f24070 */
[----:B------:R-:W-:Y:S02]  /*7130*/  @!P5 IADD3 R227, R227, -R3, RZ ;  /* 0x80000003e3e3d210 */ /* 0x000fe40007ffe0ff */
[----:B------:R-:W-:Y:S01]  /*7140*/  @!P4 IMAD.IADD R169, R169, 0x1, -R3 ;  /* 0x00000001a9a9c824 */ /* 0x000fe200078e0a03 */
[----:B------:R-:W-:Y:S02]  /*7150*/  ISETP.GE.AND P5, PT, R151, RZ, PT ;  /* 0x000000ff9700720c */ /* 0x000fe40003fa6270 */
[----:B------:R-:W4:Y:S01]  /*7160*/  LDL R151, [R1+0x1c80] ;  /* 0x001c800001977983 */ /* 0x000f220000100800 */
[----:B------:R-:W-:-:S03]  /*7170*/  ISETP.GE.AND P4, PT, R155, RZ, PT ;  /* 0x000000ff9b00720c */ /* 0x000fc60003f86270 */
[----:B------:R-:W4:Y:S07]  /*7180*/  LDL R155, [R1+0x1c84] ;  /* 0x001c8400019b7983 */ /* 0x000f2e0000100800 */
[----:B------:R-:W-:Y:S01]  /*7190*/  @!P5 IMAD.MOV R52, RZ, RZ, -R52 ;  /* 0x000000ffff34d224 */ /* 0x000fe200078e0a34 */
[C---:B------:R-:W-:Y:S01]  /*71a0*/  ISETP.GT.U32.AND P5, PT, R3.reuse, R169, PT ;  /* 0x000000a90300720c */ /* 0x040fe20003fa4070 */
[----:B------:R-:W-:Y:S01]  /*71b0*/  @!P1 IMAD.IADD R40, R40, 0x1, -R3 ;  /* 0x0000000128289824 */ /* 0x000fe200078e0a03 */
[C---:B------:R-:W-:Y:S01]  /*71c0*/  ISETP.GT.U32.AND P1, PT, R3.reuse, R62, PT ;  /* 0x0000003e0300720c */ /* 0x040fe20003f24070 */
[----:B------:R-:W-:Y:S01]  /*71d0*/  @!P4 IMAD.MOV R48, RZ, RZ, -R48 ;  /* 0x000000ffff30c224 */ /* 0x000fe200078e0a30 */
[----:B------:R-:W-:-:S09]  /*71e0*/  ISETP.GT.U32.AND P4, PT, R3, R54, PT ;  /* 0x000000360300720c */ /* 0x000fd20003f84070 */
[----:B------:R-:W-:Y:S01]  /*71f0*/  @!P5 IMAD.IADD R169, R169, 0x1, -R3 ;  /* 0x00000001a9a9d824 */ /* 0x000fe200078e0a03 */
[C---:B------:R-:W-:Y:S02]  /*7200*/  ISETP.GT.U32.AND P5, PT, R3.reuse, R60, PT ;  /* 0x0000003c0300720c */ /* 0x040fe40003fa4070 */
[-C--:B------:R-:W-:Y:S02]  /*7210*/  @!P1 IADD3 R62, R62, -R3.reuse, RZ ;  /* 0x800000033e3e9210 */ /* 0x080fe40007ffe0ff */
[----:B------:R-:W-:Y:S02]  /*7220*/  @!P4 IADD3 R54, R54, -R3, RZ ;  /* 0x800000033636c210 */ /* 0x000fe40007ffe0ff */
[----:B------:R-:W-:-:S07]  /*7230*/  ISETP.GT.U32.AND P4, PT, R3, R173, PT ;  /* 0x000000ad0300720c */ /* 0x000fce0003f84070 */
[----:B------:R-:W-:-:S06]  /*7240*/  @!P5 IMAD.IADD R60, R60, 0x1, -R3 ;  /* 0x000000013c3cd824 */ /* 0x000fcc00078e0a03 */
[----:B------:R-:W-:Y:S01]  /*7250*/  @!P4 IMAD.IADD R173, R173, 0x1, -R3 ;  /* 0x00000001adadc824 */ /* 0x000fe200078e0a03 */
        /* <DEDUP_REMOVED lines=8> */
[----:B------:R-:W-:-:S11]  /*72e0*/  ISETP.GT.U32.AND P6, PT, R3, R244, PT ;  /* 0x000000f40300720c */ /* 0x000fd60003fc4070 */
[--C-:B------:R-:W-:Y:S01]  /*72f0*/  @!P3 IMAD.IADD R47, R47, 0x1, -R3.reuse ;  /* 0x000000012f2fb824 */ /* 0x100fe200078e0a03 */
[----:B------:R-:W-:Y:S01]  /*7300*/  ISETP.GE.AND P3, PT, R11, RZ, PT ;  /* 0x000000ff0b00720c */ /* 0x000fe20003f66270 */
[----:B------:R-:W-:Y:S01]  /*7310*/  @!P6 IMAD.IADD R244, R244, 0x1, -R3 ;  /* 0x00000001f4f4e824 */ /* 0x000fe200078e0a03 */
[----:B------:R-:W-:-:S11]  /*7320*/  ISETP.GT.U32.AND P6, PT, R3, R171, PT ;  /* 0x000000ab0300720c */ /* 0x000fd60003fc4070 */
[----:B------:R-:W-:Y:S02]  /*7330*/  @!P3 IADD3 R47, -R47, RZ, RZ ;  /* 0x000000ff2f2fb210 */ /* 0x000fe40007ffe1ff */
[----:B------:R-:W-:Y:S01]  /*7340*/  ISETP.GT.U32.AND P3, PT, R3, R244, PT ;  /* 0x000000f40300720c */ /* 0x000fe20003f64070 */
[----:B------:R-:W-:-:S05]  /*7350*/  @!P6 IMAD.IADD R171, R171, 0x1, -R3 ;  /* 0x00000001ababe824 */ /* 0x000fca00078e0a03 */
[C---:B------:R-:W-:Y:S01]  /*7360*/  ISETP.GT.U32.AND P6, PT, R3.reuse, R171, PT ;  /* 0x000000ab0300720c */ /* 0x040fe20003fc4070 */
[----:B------:R-:W-:Y:S01]  /*7370*/  @!P0 IMAD.MOV R227, RZ, RZ, -R227 ;  /* 0x000000ffffe38224 */ /* 0x000fe200078e0ae3 */
[----:B------:R-:W-:-:S05]  /*7380*/  ISETP.GT.U32.AND P0, PT, R3, R13, PT ;  /* 0x0000000d0300720c */ /* 0x000fca0003f04070 */
[----:B------:R-:W-:Y:S01]  /*7390*/  @!P3 IMAD.IADD R244, R244, 0x1, -R3 ;  /* 0x00000001f4f4b824 */ /* 0x000fe200078e0a03 */
[----:B------:R-:W-:-:S05]  /*73a0*/  ISETP.GT.U32.AND P3, PT, R3, R228, PT ;  /* 0x000000e40300720c */ /* 0x000fca0003f64070 */
[--C-:B------:R-:W-:Y:S01]  /*73b0*/  @!P6 IMAD.IADD R171, R171, 0x1, -R3.reuse ;  /* 0x00000001ababe824 */ /* 0x100fe200078e0a03 */
[----:B------:R-:W-:Y:S02]  /*73c0*/  ISETP.GE.AND P6, PT, R157, RZ, PT ;  /* 0x000000ff9d00720c */ /* 0x000fe40003fc6270 */
[----:B------:R-:W4:Y:S01]  /*73d0*/  LDL R157, [R1+0x1c94] ;  /* 0x001c9400019d7983 */ /* 0x000f220000100800 */
[----:B------:R-:W-:Y:S02]  /*73e0*/  @!P0 IADD3 R13, R13, -R3, RZ ;  /* 0x800000030d0d8210 */ /* 0x000fe40007ffe0ff */
[----:B------:R-:W-:Y:S02]  /*73f0*/  ISETP.GE.AND P0, PT, R151, RZ, PT ;  /* 0x000000ff9700720c */ /* 0x000fe40003f06270 */
[----:B------:R-:W-:Y:S01]  /*7400*/  @!P3 IMAD.IADD R228, R228, 0x1, -R3 ;  /* 0x00000001e4e4b824 */ /* 0x000fe200078e0a03 */
[----:B------:R-:W-:Y:S01]  /*7410*/  ISETP.GE.AND P3, PT, R155, RZ, PT ;  /* 0x000000ff9b00720c */ /* 0x000fe20003f66270 */
[----:B------:R-:W4:Y:S04]  /*7420*/  LDL R151, [R1+0x1c98] ;  /* 0x001c980001977983 */ /* 0x000f280000100800 */
[----:B------:R-:W4:Y:S01]  /*7430*/  LDL R155, [R1+0x1c9c] ;  /* 0x001c9c00019b7983 */ /* 0x000f220000100800 */
[----:B------:R-:W-:Y:S01]  /*7440*/  @!P6 IMAD.MOV R244, RZ, RZ, -R244 ;  /* 0x000000fffff4e224 */ /* 0x000fe200078e0af4 */
[----:B------:R-:W-:-:S03]  /*7450*/  ISETP.GT.U32.AND P6, PT, R3, R173, PT ;  /* 0x000000ad0300720c */ /* 0x000fc60003fc4070 */
[----:B------:R-:W-:Y:S01]  /*7460*/  @!P0 IMAD.MOV R169, RZ, RZ, -R169 ;  /* 0x000000ffffa98224 */ /* 0x000fe200078e0aa9 */
[----:B------:R-:W-:Y:S02]  /*7470*/  ISETP.GT.U32.AND P0, PT, R3, R228, PT ;  /* 0x000000e40300720c */ /* 0x000fe40003f04070 */
[----:B------:R-:W-:Y:S02]  /*7480*/  IABS R11, R0 ;  /* 0x00000000000b7213 */ /* 0x000fe40000000000 */
[----:B------:R-:W-:-:S03]  /*7490*/  @!P3 IADD3 R54, -R54, RZ, RZ ;  /* 0x000000ff3636b210 */ /* 0x000fc60007ffe1ff */
[----:B-1----:R-:W-:Y:S01]  /*74a0*/  IMAD.HI.U32 R0, R214, R11, RZ ;  /* 0x0000000bd6007227 */ /* 0x002fe200078e00ff */
[----:B------:R-:W-:-:S03]  /*74b0*/  ISETP.GT.U32.AND P3, PT, R3, R60, PT ;  /* 0x0000003c0300720c */ /* 0x000fc60003f64070 */
[--C-:B------:R-:W-:Y:S01]  /*74c0*/  @!P6 IMAD.IADD R173, R173, 0x1, -R3.reuse ;  /* 0x00000001adade824 */ /* 0x100fe200078e0a03 */
[C---:B------:R-:W-:Y:S01]  /*74d0*/  ISETP.GT.U32.AND P6, PT, R3.reuse, R68, PT ;  /* 0x000000440300720c */ /* 0x040fe20003fc4070 */
[----:B------:R-:W-:Y:S02]  /*74e0*/  IMAD.MOV R0, RZ, RZ, -R0 ;  /* 0x000000ffff007224 */ /* 0x000fe400078e0a00 */
[----:B------:R-:W-:Y:S01]  /*74f0*/  @!P0 IMAD.IADD R228, R228, 0x1, -R3 ;  /* 0x00000001e4e48824 */ /* 0x000fe200078e0a03 */
[C---:B------:R-:W-:Y:S01]  /*7500*/  ISETP.GT.U32.AND P0, PT, R3.reuse, R66, PT ;  /* 0x000000420300720c */ /* 0x040fe20003f04070 */
[----:B------:R-:W-:Y:S01]  /*7510*/  IMAD R11, R3, R0, R11 ;  /* 0x00000000030b7224 */ /* 0x000fe200078e020b */
[----:B------:R-:W-:-:S03]  /*7520*/  IADD3 R0, R210, 0xf4, RZ ;  /* 0x000000f4d2007810 */ /* 0x000fc60007ffe0ff */
[--C-:B------:R-:W-:Y:S02]  /*7530*/  @!P3 IMAD.IADD R60, R60, 0x1, -R3.reuse ;  /* 0x000000013c3cb824 */ /* 0x100fe400078e0a03 */
[----:B------:R1:W-:Y:S02]  /*7540*/  STL [R1+0x1d4c], R0 ;  /* 0x001d4c0001007387 */ /* 0x0003e40000100800 */
[----:B------:R-:W-:Y:S01]  /*7550*/  @!P6 IMAD.IADD R68, R68, 0x1, -R3 ;  /* 0x000000014444e824 */ /* 0x000fe200078e0a03 */
[----:B------:R-:W-:-:S03]  /*7560*/  ISETP.GT.U32.AND P3, PT, R3, R229, PT ;  /* 0x000000e50300720c */ /* 0x000fc60003f64070 */
[----:B------:R-:W-:Y:S02]  /*7570*/  @!P0 IADD3 R66, R66, -R3, RZ ;  /* 0x8000000342428210 */ /* 0x000fe40007ffe0ff */
[----:B--2---:R-:W-:Y:S02]  /*7580*/  ISETP.GE.AND P0, PT, R166, RZ, PT ;  /* 0x000000ffa600720c */ /* 0x004fe40003f06270 */
[----:B------:R-:W2:Y:S06]  /*7590*/  LDL R166, [R1+0x1cc0] ;  /* 0x001cc00001a67983 */ /* 0x000eac0000100800 */
[----:B------:R-:W-:Y:S01]  /*75a0*/  @!P3 IMAD.IADD R229, R229, 0x1, -R3 ;  /* 0x00000001e5e5b824 */ /* 0x000fe200078e0a03 */
[----:B---3--:R-:W-:-:S02]  /*75b0*/  ISETP.GE.AND P3, PT, R248, RZ, PT ;  /* 0x000000fff800720c */ /* 0x008fc40003f66270 */
[----:B------:R-:W3:Y:S01]  /*75c0*/  LDL R248, [R1+0x1cc4] ;  /* 0x001cc40001f87983 */ /* 0x000ee20000100800 */
[----:B----4-:R-:W-:-:S03]  /*75d0*/  ISETP.GE.AND P6, PT, R249, RZ, PT ;  /* 0x000000fff900720c */ /* 0x010fc60003fc6270 */
[----:B------:R-:W4:Y:S01]  /*75e0*/  LDL R249, [R1+0x1cc8] ;  /* 0x001cc80001f97983 */ /* 0x000f220000100800 */
[----:B------:R-:W-:Y:S02]  /*75f0*/  @!P2 IADD3 R50, -R50, RZ, RZ ;  /* 0x000000ff3232a210 */ /* 0x000fe40007ffe1ff */
[----:B------:R-:W-:-:S13]  /*7600*/  ISETP.GT.U32.AND P2, PT, R3, R56, PT ;  /* 0x000000380300720c */ /* 0x000fda0003f44070 */
[----:B------:R-:W-:Y:S01]  /*7610*/  @!P2 IMAD.IADD R56, R56, 0x1, -R3 ;  /* 0x000000013838a824 */ /* 0x000fe200078e0a03 */
[----:B------:R-:W-:Y:S01]  /*7620*/  ISETP.GT.U32.AND P2, PT, R3, R190, PT ;  /* 0x000000be0300720c */ /* 0x000fe20003f44070 */
[----:B------:R-:W-:-:S12]  /*7630*/  @!P5 IMAD.MOV R40, RZ, RZ, -R40 ;  /* 0x000000ffff28d224 */ /* 0x000fd800078e0a28 */
[----:B------:R-:W-:Y:S01]  /*7640*/  @!P2 IMAD.IADD R190, R190, 0x1, -R3 ;  /* 0x00000001bebea824 */ /* 0x000fe200078e0a03 */
[----:B------:R-:W-:-:S04]  /*7650*/  ISETP.GT.U32.AND P2, PT, R3, R13, PT ;  /* 0x0000000d0300720c */ /* 0x000fc80003f44070 */
[C---:B------:R-:W-:Y:S01]  /*7660*/  ISETP.GT.U32.AND P5, PT, R3.reuse, R190, PT ;  /* 0x000000be0300720c */ /* 0x040fe20003fa4070 */
[----:B------:R-:W-:Y:S01]  /*7670*/  @!P1 IMAD.MOV R171, RZ, RZ, -R171 ;  /* 0x000000ffffab9224 */ /* 0x000fe200078e0aab */
[C---:B------:R-:W-:Y:S01]  /*7680*/  ISETP.GT.U32.AND P1, PT, R3.reuse, R175, PT ;  /* 0x000000af0300720c */ /* 0x040fe20003f24070 */
[----:B------:R-:W-:Y:S01]  /*7690*/  @!P4 IMAD.MOV R56, RZ, RZ, -R56 ;  /* 0x000000ffff38c224 */ /* 0x000fe200078e0a38 */
[----:B------:R-:W-:-:S05]  /*76a0*/  ISETP.GT.U32.AND P4, PT, R3, R62, PT ;  /* 0x0000003e0300720c */ /* 0x000fca0003f84070 */
[-C--:B------:R-:W-:Y:S02]  /*76b0*/  @!P2 IADD3 R13, R13, -R3.reuse, RZ ;  /* 0x800000030d0da210 */ /* 0x080fe40007ffe0ff */
[----:B------:R-:W-:Y:S02]  /*76c0*/  ISETP.GT.U32.AND P2, PT, R3, R70, PT ;  /* 0x000000460300720c */ /* 0x000fe40003f44070 */
[--C-:B------:R-:W-:Y:S01]  /*76d0*/  @!P5 IMAD.IADD R190, R190, 0x1, -R3.reuse ;  /* 0x00000001bebed824 */ /* 0x100fe200078e0a03 */
[----:B------:R-:W-:Y:S02]  /*76e0*/  ISETP.GE.AND P5, PT, R157, RZ, PT ;  /* 0x000000ff9d00720c */ /* 0x000fe40003fa6270 */
[----:B------:R-:W4:Y:S01]  /*76f0*/  LDL R157, [R1+0x1cac] ;  /* 0x001cac00019d7983 */ /* 0x000f220000100800 */
[----:B------:R-:W-:Y:S01]  /*7700*/  @!P1 IMAD.IADD R175, R175, 0x1, -R3 ;  /* 0x00000001afaf9824 */ /* 0x000fe200078e0a03 */
[----:B------:R-:W-:Y:S02]  /*7710*/  @!P4 IADD3 R62, R62, -R3, RZ ;  /* 0x800000033e3ec210 */ /* 0x000fe40007ffe0ff */
[----:B------:R-:W-:-:S04]  /*7720*/  ISETP.GE.AND P1, PT, R151, RZ, PT ;  /* 0x000000ff9700720c */ /* 0x000fc80003f26270 */
[----:B------:R-:W-:Y:S01]  /*7730*/  @!P2 IMAD.IADD R70, R70, 0x1, -R3 ;  /* 0x000000014646a824 */ /* 0x000fe200078e0a03 */
[----:B------:R-:W4:Y:S01]  /*7740*/  LDL R151, [R1+0x1cb4] ;  /* 0x001cb40001977983 */ /* 0x000f220000100800 */
[----:B------:R-:W-:-:S03]  /*7750*/  ISETP.GE.AND P2, PT, R155, RZ, PT ;  /* 0x000000ff9b00720c */ /* 0x000fc60003f46270 */
[----:B------:R-:W4:Y:S01]  /*7760*/  LDL R155, [R1+0x1cb8] ;  /* 0x001cb800019b7983 */ /* 0x000f220000100800 */
[----:B------:R-:W-:Y:S02]  /*7770*/  @!P3 IADD3 R62, -R62, RZ, RZ ;  /* 0x000000ff3e3eb210 */ /* 0x000fe40007ffe1ff */
[----:B------:R-:W-:-:S07]  /*7780*/  ISETP.GT.U32.AND P3, PT, R3, R68, PT ;  /* 0x000000440300720c */ /* 0x000fce0003f64070 */
[----:B------:R-:W-:Y:S01]  /*7790*/  @!P2 IMAD.MOV R60, RZ, RZ, -R60 ;  /* 0x000000ffff3ca224 */ /* 0x000fe200078e0a3c */
[C---:B------:R-:W-:Y:S01]  /*77a0*/  ISETP.GT.U32.AND P2, PT, R3.reuse, R66, PT ;  /* 0x000000420300720c */ /* 0x040fe20003f44070 */
[----:B------:R-:W-:Y:S01]  /*77b0*/  @!P0 IMAD.MOV R173, RZ, RZ, -R173 ;  /* 0x000000ffffad8224 */ /* 0x000fe200078e0aad */
[----:B------:R-:W-:-:S03]  /*77c0*/  ISETP.GT.U32.AND P0, PT, R3, R229, PT ;  /* 0x000000e50300720c */ /* 0x000fc60003f04070 */
[----:B------:R-:W-:Y:S01]  /*77d0*/  @!P3 IMAD.IADD R68, R68, 0x1, -R3 ;  /* 0x000000014444b824 */ /* 0x000fe200078e0a03 */
[----:B------:R-:W-:-:S07]  /*77e0*/  ISETP.GT.U32.AND P3, PT, R3, R74, PT ;  /* 0x0000004a0300720c */ /* 0x000fce0003f64070 */
[----:B------:R-:W-:Y:S02]  /*77f0*/  @!P2 IADD3 R66, R66, -R3, RZ ;  /* 0x800000034242a210 */ /* 0x000fe40007ffe0ff */
[----:B------:R-:W-:Y:S01]  /*7800*/  ISETP.GT.U32.AND P2, PT, R3, R72, PT ;  /* 0x000000480300720c */ /* 0x000fe20003f44070 */
[----:B------:R-:W-:-:S03]  /*7810*/  @!P0 IMAD.IADD R229, R229, 0x1, -R3 ;  /* 0x00000001e5e58824 */ /* 0x000fc600078e0a03 */
[----:B------:R-:W-:Y:S02]  /*7820*/  @!P3 IADD3 R74, R74, -R3, RZ ;  /* 0x800000034a4ab210 */ /* 0x000fe40007ffe0ff */
[----:B------:R-:W-:-:S07]  /*7830*/  ISETP.GT.U32.AND P0, PT, R3, R179, PT ;  /* 0x000000b30300720c */ /* 0x000fce0003f04070 */
[--C-:B------:R-:W-:Y:S01]  /*7840*/  @!P2 IMAD.IADD R72, R72, 0x1, -R3.reuse ;  /* 0x000000014848a824 */ /* 0x100fe200078e0a03 */
[----:B--2---:R-:W-:Y:S02]  /*7850*/  ISETP.GE.AND P2, PT, R166, RZ, PT ;  /* 0x000000ffa600720c */ /* 0x004fe40003f46270 */
[----:B------:R-:W2:Y:S03]  /*7860*/  LDL R166, [R1+0x1cdc] ;  /* 0x001cdc0001a67983 */ /* 0x000ea60000100800 */
[----:B------:R-:W-:Y:S01]  /*7870*/  @!P0 IMAD.IADD R179, R179, 0x1, -R3 ;  /* 0x00000001b3b38824 */ /* 0x000fe200078e0a03 */
[----:B---3--:R-:W-:Y:S02]  /*7880*/  ISETP.GE.AND P0, PT, R248, RZ, PT ;  /* 0x000000fff800720c */ /* 0x008fe40003f06270 */
[----:B------:R-:W3:Y:S01]  /*7890*/  LDL R248, [R1+0x1ce4] ;  /* 0x001ce40001f87983 */ /* 0x000ee20000100800 */
[----:B----4-:R-:W-:-:S03]  /*78a0*/  ISETP.GE.AND P3, PT, R249, RZ, PT ;  /* 0x000000fff900720c */ /* 0x010fc60003f66270 */
[----:B------:R-:W4:Y:S01]  /*78b0*/  LDL R249, [R1+0x1ce8] ;  /* 0x001ce80001f97983 */ /* 0x000f220000100800 */
[C---:B------:R-:W-:Y:S01]  /*78c0*/  ISETP.GT.U32.AND P4, PT, R3.reuse, R177, PT ;  /* 0x000000b10300720c */ /* 0x040fe20003f84070 */
[----:B------:R-:W-:Y:S01]  /*78d0*/  @!P1 IMAD.MOV R228, RZ, RZ, -R228 ;  /* 0x000000ffffe49224 */ /* 0x000fe200078e0ae4 */
[----:B------:R-:W-:Y:S02]  /*78e0*/  ISETP.GT.U32.AND P1, PT, R3, R70, PT ;  /* 0x000000460300720c */ /* 0x000fe40003f24070 */
[----:B------:R-:W-:-:S09]  /*78f0*/  @!P5 IADD3 R13, -R13, RZ, RZ ;  /* 0x000000ff0d0dd210 */ /* 0x000fd20007ffe1ff */
[--C-:B------:R-:W-:Y:S01]  /*7900*/  @!P4 IMAD.IADD R177, R177, 0x1, -R3.reuse ;  /* 0x00000001b1b1c824 */ /* 0x100fe200078e0a03 */
[C---:B------:R-:W-:Y:S01]  /*7910*/  ISETP.GT.U32.AND P4, PT, R3.reuse, R175, PT ;  /* 0x000000af0300720c */ /* 0x040fe20003f84070 */
[----:B------:R-:W-:Y:S01]  /*7920*/  @!P1 IMAD.IADD R70, R70, 0x1, -R3 ;  /* 0x0000000146469824 */ /* 0x000fe200078e0a03 */
[C---:B------:R-:W-:Y:S02]  /*7930*/  ISETP.GT.U32.AND P1, PT, R3.reuse, R58, PT ;  /* 0x0000003a0300720c */ /* 0x040fe40003f24070 */
[----:B------:R-:W-:-:S09]  /*7940*/  ISETP.GT.U32.AND P5, PT, R3, R177, PT ;  /* 0x000000b10300720c */ /* 0x000fd20003fa4070 */
[--C-:B------:R-:W-:Y:S02]  /*7950*/  @!P4 IMAD.IADD R175, R175, 0x1, -R3.reuse ;  /* 0x00000001afafc824 */ /* 0x100fe400078e0a03 */
[--C-:B------:R-:W-:Y:S02]  /*7960*/  @!P1 IMAD.IADD R58, R58, 0x1, -R3.reuse ;  /* 0x000000013a3a9824 */ /* 0x100fe400078e0a03 */
[----:B------:R-:W-:Y:S02]  /*7970*/  @!P5 IMAD.IADD R177, R177, 0x1, -R3 ;  /* 0x00000001b1b1d824 */ /* 0x000fe400078e0a03 */
[----:B------:R-:W-:Y:S01]  /*7980*/  @!P2 IMAD.MOV R229, RZ, RZ, -R229 ;  /* 0x000000ffffe5a224 */ /* 0x000fe200078e0ae5 */
[----:B------:R-:W-:Y:S02]  /*7990*/  ISETP.GT.U32.AND P2, PT, R3, R179, PT ;  /* 0x000000b30300720c */ /* 0x000fe40003f44070 */
[----:B------:R-:W-:Y:S02]  /*79a0*/  ISETP.GE.AND P4, PT, R157, RZ, PT ;  /* 0x000000ff9d00720c */ /* 0x000fe40003f86270 */
[----:B------:R-:W4:Y:S01]  /*79b0*/  LDL R157, [R1+0x1ccc] ;  /* 0x001ccc00019d7983 */ /* 0x000f220000100800 */
[----:B------:R-:W-:-:S03]  /*79c0*/  ISETP.GE.AND P5, PT, R151, RZ, PT ;  /* 0x000000ff9700720c */ /* 0x000fc60003fa6270 */
[----:B------:R-:W4:Y:S01]  /*79d0*/  LDL R151, [R1+0x1cd0] ;  /* 0x001cd00001977983 */ /* 0x000f220000100800 */
[----:B------:R-:W-:-:S03]  /*79e0*/  ISETP.GE.AND P1, PT, R155, RZ, PT ;  /* 0x000000ff9b00720c */ /* 0x000fc60003f26270 */
[----:B------:R-:W4:Y:S06]  /*79f0*/  LDL R155, [R1+0x1cd8] ;  /* 0x001cd800019b7983 */ /* 0x000f2c0000100800 */
[----:B------:R-:W-:Y:S02]  /*7a00*/  @!P5 IADD3 R70, -R70, RZ, RZ ;  /* 0x000000ff4646d210 */ /* 0x000fe40007ffe1ff */
[----:B------:R-:W-:Y:S02]  /*7a10*/  ISETP.GT.U32.AND P5, PT, R3, R58, PT ;  /* 0x0000003a0300720c */ /* 0x000fe40003fa4070 */
[----:B------:R-:W-:Y:S01]  /*7a20*/  @!P2 IADD3 R179, R179, -R3, RZ ;  /* 0x80000003b3b3a210 */ /* 0x000fe20007ffe0ff */
[----:B------:R-:W-:Y:S01]  /*7a30*/  @!P1 IMAD.MOV R66, RZ, RZ, -R66 ;  /* 0x000000ffff429224 */ /* 0x000fe200078e0a42 */
[----:B------:R-:W-:-:S02]  /*7a40*/  ISETP.GT.U32.AND P2, PT, R3, R80, PT ;  /* 0x000000500300720c */ /* 0x000fc40003f44070 */
[----:B------:R-:W-:-:S07]  /*7a50*/  ISETP.GT.U32.AND P1, PT, R3, R72, PT ;  /* 0x000000480300720c */ /* 0x000fce0003f24070 */
[----:B------:R-:W-:Y:S01]  /*7a60*/  @!P5 IMAD.IADD R58, R58, 0x1, -R3 ;  /* 0x000000013a3ad824 */ /* 0x000fe200078e0a03 */
[----:B------:R-:W-:-:S03]  /*7a70*/  ISETP.GT.U32.AND P5, PT, R3, R78, PT ;  /* 0x0000004e0300720c */ /* 0x000fc60003fa4070 */
[--C-:B------:R-:W-:Y:S02]  /*7a80*/  @!P2 IMAD.IADD R80, R80, 0x1, -R3.reuse ;  /* 0x000000015050a824 */ /* 0x100fe400078e0a03 */
[----:B------:R-:W-:Y:S01]  /*7a90*/  @!P1 IMAD.IADD R72, R72, 0x1, -R3 ;  /* 0x0000000148489824 */ /* 0x000fe200078e0a03 */
        /* <DEDUP_REMOVED lines=9> */
[----:B------:R-:W-:Y:S01]  /*7b30*/  @!P6 IMAD.MOV R190, RZ, RZ, -R190 ;  /* 0x000000ffffbee224 */ /* 0x000fe200078e0abe */
[----:B------:R-:W-:Y:S01]  /*7b40*/  ISETP.GT.U32.AND P6, PT, R3, R245, PT ;  /* 0x000000f50300720c */ /* 0x000fe20003fc4070 */
[----:B------:R-:W-:-:S12]  /*7b50*/  @!P4 IMAD.MOV R175, RZ, RZ, -R175 ;  /* 0x000000ffffafc224 */ /* 0x000fd800078e0aaf */
[----:B------:R-:W-:Y:S02]  /*7b60*/  @!P6 IADD3 R245, R245, -R3, RZ ;  /* 0x80000003f5f5e210 */ /* 0x000fe40007ffe0ff */
[C---:B------:R-:W-:Y:S02]  /*7b70*/  ISETP.GT.U32.AND P6, PT, R3.reuse, R230, PT ;  /* 0x000000e60300720c */ /* 0x040fe40003fc4070 */
[----:B------:R-:W-:-:S11]  /*7b80*/  ISETP.GT.U32.AND P4, PT, R3, R245, PT ;  /* 0x000000f50300720c */ /* 0x000fd60003f84070 */
[----:B------:R-:W-:-:S05]  /*7b90*/  @!P6 IMAD.IADD R230, R230, 0x1, -R3 ;  /* 0x00000001e6e6e824 */ /* 0x000fca00078e0a03 */
[----:B------:R-:W-:Y:S01]  /*7ba0*/  ISETP.GT.U32.AND P6, PT, R3, R230, PT ;  /* 0x000000e60300720c */ /* 0x000fe20003fc4070 */
[----:B------:R-:W-:Y:S01]  /*7bb0*/  @!P4 IMAD.IADD R245, R245, 0x1, -R3 ;  /* 0x00000001f5f5c824 */ /* 0x000fe200078e0a03 */
[----:B------:R-:W-:Y:S02]  /*7bc0*/  @!P3 IADD3 R177, -R177, RZ, RZ ;  /* 0x000000ffb1b1b210 */ /* 0x000fe40007ffe1ff */
[C---:B------:R-:W-:Y:S02]  /*7bd0*/  ISETP.GT.U32.AND P3, PT, R3.reuse, R14, PT ;  /* 0x0000000e0300720c */ /* 0x040fe40003f64070 */
[----:B------:R-:W-:-:S07]  /*7be0*/  ISETP.GT.U32.AND P4, PT, R3, R181, PT ;  /* 0x000000b50300720c */ /* 0x000fce0003f84070 */
[--C-:B------:R-:W-:Y:S01]  /*7bf0*/  @!P6 IMAD.IADD R230, R230, 0x1, -R3.reuse ;  /* 0x00000001e6e6e824 */ /* 0x100fe200078e0a03 */
[----:B------:R-:W-:Y:S02]  /*7c00*/  ISETP.GE.AND P6, PT, R157, RZ, PT ;  /* 0x000000ff9d00720c */ /* 0x000fe40003fc6270 */
[----:B------:R-:W4:Y:S01]  /*7c10*/  LDL R157, [R1+0x1cec] ;  /* 0x001cec00019d7983 */ /* 0x000f220000100800 */
[----:B------:R-:W-:Y:S02]  /*7c20*/  @!P3 IMAD.IADD R14, R14, 0x1, -R3 ;  /* 0x000000010e0eb824 */ /* 0x000fe400078e0a03 */
[----:B------:R-:W-:Y:S02]  /*7c30*/  @!P4 IADD3 R181, R181, -R3, RZ ;  /* 0x80000003b5b5c210 */ /* 0x000fe40007ffe0ff */
[----:B------:R-:W-:Y:S02]  /*7c40*/  ISETP.GE.AND P3, PT, R151, RZ, PT ;  /* 0x000000ff9700720c */ /* 0x000fe40003f66270 */
[----:B------:R-:W4:Y:S01]  /*7c50*/  LDL R151, [R1+0x1cf4] ;  /* 0x001cf40001977983 */ /* 0x000f220000100800 */
[----:B------:R-:W-:-:S03]  /*7c60*/  ISETP.GE.AND P4, PT, R155, RZ, PT ;  /* 0x000000ff9b00720c */ /* 0x000fc60003f86270 */
[----:B------:R-:W4:Y:S01]  /*7c70*/  LDL R155, [R1+0x1cf8] ;  /* 0x001cf800019b7983 */ /* 0x000f220000100800 */
[----:B------:R-:W-:Y:S01]  /*7c80*/  @!P6 IMAD.MOV R245, RZ, RZ, -R245 ;  /* 0x000000fffff5e224 */ /* 0x000fe200078e0af5 */
[----:B------:R-:W-:Y:S02]  /*7c90*/  ISETP.GT.U32.AND P6, PT, R3, R83, PT ;  /* 0x000000530300720c */ /* 0x000fe40003fc4070 */
[----:B------:R-:W-:-:S03]  /*7ca0*/  IABS R30, R0 ;  /* 0x00000000001e7213 */ /* 0x000fc60000000000 */
[----:B------:R-:W-:Y:S01]  /*7cb0*/  @!P3 IMAD.MOV R58, RZ, RZ, -R58 ;  /* 0x000000ffff3ab224 */ /* 0x000fe200078e0a3a */
[----:B------:R-:W-:Y:S01]  /*7cc0*/  ISETP.GT.U32.AND P3, PT, R3, R181, PT ;  /* 0x000000b50300720c */ /* 0x000fe20003f64070 */
[----:B-1----:R-:W-:-:S04]  /*7cd0*/  IMAD.HI.U32 R0, R214, R30, RZ ;  /* 0x0000001ed6007227 */ /* 0x002fc800078e00ff */
[----:B------:R-:W-:Y:S02]  /*7ce0*/  @!P4 IMAD.MOV R72, RZ, RZ, -R72 ;  /* 0x000000ffff48c224 */ /* 0x000fe400078e0a48 */
[----:B------:R-:W-:Y:S01]  /*7cf0*/  @!P6 IMAD.IADD R83, R83, 0x1, -R3 ;  /* 0x000000015353e824 */ /* 0x000fe200078e0a03 */
[C---:B------:R-:W-:Y:S02]  /*7d00*/  ISETP.GT.U32.AND P6, PT, R3.reuse, R86, PT ;  /* 0x000000560300720c */ /* 0x040fe40003fc4070 */
[----:B------:R-:W-:Y:S01]  /*7d10*/  ISETP.GT.U32.AND P4, PT, R3, R78, PT ;  /* 0x0000004e0300720c */ /* 0x000fe20003f84070 */
[----:B------:R-:W-:Y:S02]  /*7d20*/  IMAD.MOV R0, RZ, RZ, -R0 ;  /* 0x000000ffff007224 */ /* 0x000fe400078e0a00 */
[----:B------:R-:W-:Y:S02]  /*7d30*/  @!P3 IADD3 R181, R181, -R3, RZ ;  /* 0x80000003b5b5b210 */ /* 0x000fe40007ffe0ff */
[C---:B------:R-:W-:Y:S01]  /*7d40*/  ISETP.GT.U32.AND P3, PT, R3.reuse, R84, PT ;  /* 0x000000540300720c */ /* 0x040fe20003f64070 */
[----:B------:R-:W-:Y:S01]  /*7d50*/  IMAD R30, R3, R0, R30 ;  /* 0x00000000031e7224 */ /* 0x000fe200078e021e */
[----:B------:R-:W-:-:S04]  /*7d60*/  IADD3 R0, R210, 0xf5, RZ ;  /* 0x000000f5d2007810 */ /* 0x000fc80007ffe0ff */
[--C-:B------:R-:W-:Y:S01]  /*7d70*/  @!P6 IMAD.IADD R86, R86, 0x1, -R3.reuse ;  /* 0x000000015656e824 */ /* 0x100fe200078e0a03 */
[----:B------:R1:W-:Y:S01]  /*7d80*/  STL [R1+0x1d40], R0 ;  /* 0x001d400001007387 */ /* 0x0003e20000100800 */
[----:B------:R-:W-:Y:S01]  /*7d90*/  @!P4 IMAD.IADD R78, R78, 0x1, -R3 ;  /* 0x000000014e4ec824 */ /* 0x000fe200078e0a03 */
[----:B------:R-:W-:-:S04]  /*7da0*/  ISETP.GT.U32.AND P4, PT, R3, R185, PT ;  /* 0x000000b90300720c */ /* 0x000fc80003f84070 */
[----:B------:R-:W-:Y:S01]  /*7db0*/  @!P3 IMAD.IADD R84, R84, 0x1, -R3 ;  /* 0x000000015454b824 */ /* 0x000fe200078e0a03 */
[----:B--2---:R-:W-:Y:S02]  /*7dc0*/  ISETP.GE.AND P3, PT, R166, RZ, PT ;  /* 0x000000ffa600720c */ /* 0x004fe40003f66270 */
[----:B------:R-:W2:Y:S06]  /*7dd0*/  LDL R166, [R1+0x1d1c] ;  /* 0x001d1c0001a67983 */ /* 0x000eac0000100800 */
[----:B------:R-:W-:Y:S02]  /*7de0*/  @!P4 IADD3 R185, R185, -R3, RZ ;  /* 0x80000003b9b9c210 */ /* 0x000fe40007ffe0ff */
[----:B---3--:R-:W-:-:S02]  /*7df0*/  ISETP.GE.AND P4, PT, R248, RZ, PT ;  /* 0x000000fff800720c */ /* 0x008fc40003f86270 */
[----:B------:R-:W3:Y:S01]  /*7e00*/  LDL R248, [R1+0x1d20] ;  /* 0x001d200001f87983 */ /* 0x000ee20000100800 */
[----:B----4-:R-:W-:-:S03]  /*7e10*/  ISETP.GE.AND P6, PT, R249, RZ, PT ;  /* 0x000000fff900720c */ /* 0x010fc60003fc6270 */
[----:B------:R-:W4:Y:S01]  /*7e20*/  LDL R249, [R1+0x1d28] ;  /* 0x001d280001f97983 */ /* 0x000f220000100800 */
[----:B------:R-:W-:Y:S01]  /*7e30*/  @!P0 IMAD.MOV R68, RZ, RZ, -R68 ;  /* 0x000000ffff448224 */ /* 0x000fe200078e0a44 */
[----:B------:R-:W-:-:S13]  /*7e40*/  ISETP.GT.U32.AND P0, PT, R3, R74, PT ;  /* 0x0000004a0300720c */ /* 0x000fda0003f04070 */
[----:B------:R-:W-:Y:S01]  /*7e50*/  @!P0 IMAD.IADD R74, R74, 0x1, -R3 ;  /* 0x000000014a4a8824 */ /* 0x000fe200078e0a03 */
[----:B------:R-:W-:Y:S02]  /*7e60*/  ISETP.GT.U32.AND P0, PT, R3, R183, PT ;  /* 0x000000b70300720c */ /* 0x000fe40003f04070 */
[----:B------:R-:W-:-:S11]  /*7e70*/  @!P5 IADD3 R179, -R179, RZ, RZ ;  /* 0x000000ffb3b3d210 */ /* 0x000fd60007ffe1ff */
[----:B------:R-:W-:Y:S02]  /*7e80*/  @!P0 IADD3 R183, R183, -R3, RZ ;  /* 0x80000003b7b78210 */ /* 0x000fe40007ffe0ff */
[C---:B------:R-:W-:Y:S02]  /*7e90*/  ISETP.GT.U32.AND P0, PT, R3.reuse, R14, PT ;  /* 0x0000000e0300720c */ /* 0x040fe40003f04070 */
[C---:B------:R-:W-:Y:S01]  /*7ea0*/  ISETP.GT.U32.AND P5, PT, R3.reuse, R183, PT ;  /* 0x000000b70300720c */ /* 0x040fe20003fa4070 */
[----:B------:R-:W-:Y:S01]  /*7eb0*/  @!P2 IMAD.MOV R230, RZ, RZ, -R230 ;  /* 0x000000ffffe6a224 */ /* 0x000fe200078e0ae6 */
[C---:B------:R-:W-:Y:S01]  /*7ec0*/  ISETP.GT.U32.AND P2, PT, R3.reuse, R231, PT ;  /* 0x000000e70300720c */ /* 0x040fe20003f44070 */
[----:B------:R-:W-:Y:S01]  /*7ed0*/  @!P1 IMAD.MOV R74, RZ, RZ, -R74 ;  /* 0x000000ffff4a9224 */ /* 0x000fe200078e0a4a */
[----:B------:R-:W-:-:S07]  /*7ee0*/  ISETP.GT.U32.AND P1, PT, R3, R80, PT ;  /* 0x000000500300720c */ /* 0x000fce0003f24070 */
[--C-:B------:R-:W-:Y:S01]  /*7ef0*/  @!P0 IMAD.IADD R14, R14, 0x1, -R3.reuse ;  /* 0x000000010e0e8824 */ /* 0x100fe200078e0a03 */
[----:B------:R-:W-:Y:S02]  /*7f00*/  ISETP.GT.U32.AND P0, PT, R3, R88, PT ;  /* 0x000000580300720c */ /* 0x000fe40003f04070 */
[----:B------:R-:W-:Y:S02]  /*7f10*/  @!P5 IADD3 R183, R183, -R3, RZ ;  /* 0x80000003b7b7d210 */ /* 0x000fe40007ffe0ff */
[----:B------:R-:W-:Y:S02]  /*7f20*/  ISETP.GE.AND P5, PT, R157, RZ, PT ;  /* 0x000000ff9d00720c */ /* 0x000fe40003fa6270 */
[----:B------:R-:W4:Y:S01]  /*7f30*/  LDL R157, [R1+0x1d10] ;  /* 0x001d1000019d7983 */ /* 0x000f220000100800 */
[--C-:B------:R-:W-:Y:S02]  /*7f40*/  @!P2 IMAD.IADD R231, R231, 0x1, -R3.reuse ;  /* 0x00000001e7e7a824 */ /* 0x100fe400078e0a03 */
[----:B------:R-:W-:-:S04]  /*7f50*/  @!P1 IMAD.IADD R80, R80, 0x1, -R3 ;  /* 0x0000000150509824 */ /* 0x000fc800078e0a03 */
[----:B------:R-:W-:Y:S01]  /*7f60*/  @!P0 IMAD.IADD R88, R88, 0x1, -R3 ;  /* 0x0000000158588824 */ /* 0x000fe200078e0a03 */
[----:B------:R-:W-:Y:S02]  /*7f70*/  ISETP.GE.AND P2, PT, R151, RZ, PT ;  /* 0x000000ff9700720c */ /* 0x000fe40003f46270 */
[----:B------:R-:W4:Y:S01]  /*7f80*/  LDL R151, [R1+0x1d14] ;  /* 0x001d140001977983 */ /* 0x000f220000100800 */
[----:B------:R-:W-:-:S03]  /*7f90*/  ISETP.GE.AND P0, PT, R155, RZ, PT ;  /* 0x000000ff9b00720c */ /* 0x000fc60003f06270 */
[----:B------:R-:W4:Y:S01]  /*7fa0*/  LDL R155, [R1+0x1d18] ;  /* 0x001d1800019b7983 */ /* 0x000f220000100800 */
[----:B------:R-:W-:Y:S01]  /*7fb0*/  @!P4 IMAD.MOV R80, RZ, RZ, -R80 ;  /* 0x000000ffff50c224 */ /* 0x000fe200078e0a50 */
[----:B------:R-:W-:-:S08]  /*7fc0*/  ISETP.GT.U32.AND P4, PT, R3, R86, PT ;  /* 0x000000560300720c */ /* 0x000fd00003f84070 */
[----:B------:R-:W-:Y:S01]  /*7fd0*/  @!P0 IMAD.MOV R78, RZ, RZ, -R78 ;  /* 0x000000ffff4e8224 */ /* 0x000fe200078e0a4e */
[----:B------:R-:W-:Y:S01]  /*7fe0*/  ISETP.GT.U32.AND P0, PT, R3, R84, PT ;  /* 0x000000540300720c */ /* 0x000fe20003f04070 */
[----:B------:R-:W-:-:S03]  /*7ff0*/  @!P3 IMAD.MOV R83, RZ, RZ, -R83 ;  /* 0x000000ffff53b224 */ /* 0x000fc600078e0a53 */
[----:B------:R-:W-:Y:S01]  /*8000*/  @!P4 IMAD.IADD R86, R86, 0x1, -R3 ;  /* 0x000000015656c824 */ /* 0x000fe200078e0a03 */
[C---:B------:R-:W-:Y:S02]  /*8010*/  ISETP.GT.U32.AND P4, PT, R3.reuse, R92, PT ;  /* 0x0000005c0300720c */ /* 0x040fe40003f84070 */
[----:B------:R-:W-:-:S06]  /*8020*/  ISETP.GT.U32.AND P3, PT, R3, R185, PT ;  /* 0x000000b90300720c */ /* 0x000fcc0003f64070 */
[----:B------:R-:W-:Y:S01]  /*8030*/  @!P0 IMAD.IADD R84, R84, 0x1, -R3 ;  /* 0x0000000154548824 */ /* 0x000fe200078e0a03 */
[----:B------:R-:W-:-:S04]  /*8040*/  ISETP.GT.U32.AND P0, PT, R3, R90, PT ;  /* 0x0000005a0300720c */ /* 0x000fc80003f04070 */
[----:B------:R-:W-:Y:S02]  /*8050*/  @!P4 IMAD.IADD R92, R92, 0x1, -R3 ;  /* 0x000000015c5cc824 */ /* 0x000fe400078e0a03 */
[----:B------:R-:W-:Y:S02]  /*8060*/  @!P3 IADD3 R185, R185, -R3, RZ ;  /* 0x80000003b9b9b210 */ /* 0x000fe40007ffe0ff */
[----:B------:R-:W-:-:S05]  /*8070*/  ISETP.GT.U32.AND P3, PT, R3, R232, PT ;  /* 0x000000e80300720c */ /* 0x000fca0003f64070 */
[--C-:B------:R-:W-:Y:S01]  /*8080*/  @!P0 IMAD.IADD R90, R90, 0x1, -R3.reuse ;  /* 0x000000015a5a8824 */ /* 0x100fe200078e0a03 */
[----:B--2---:R-:W-:Y:S02]  /*8090*/  ISETP.GE.AND P0, PT, R166, RZ, PT ;  /* 0x000000ffa600720c */ /* 0x004fe40003f06270 */
[----:B------:R-:W2:Y:S05]  /*80a0*/  LDL R166, [R1+0x1d3c] ;  /* 0x001d3c0001a67983 */ /* 0x000eaa0000100800 */
[----:B------:R-:W-:Y:S01]  /*80b0*/  @!P3 IMAD.IADD R232, R232, 0x1, -R3 ;  /* 0x00000001e8e8b824 */ /* 0x000fe200078e0a03 */
[----:B---3--:R-:W-:Y:S02]  /*80c0*/  ISETP.GE.AND P3, PT, R248, RZ, PT ;  /* 0x000000fff800720c */ /* 0x008fe40003f66270 */
[----:B------:R-:W3:Y:S01]  /*80d0*/  LDL R248, [R1+0x1d44] ;  /* 0x001d440001f87983 */ /* 0x000ee20000100800 */
[----:B----4-:R-:W-:-:S03]  /*80e0*/  ISETP.GE.AND P4, PT, R249, RZ, PT ;  /* 0x000000fff900720c */ /* 0x010fc60003f86270 */
[----:B------:R-:W4:Y:S01]  /*80f0*/  LDL R249, [R1+0x1d48] ;  /* 0x001d480001f97983 */ /* 0x000f220000100800 */
[----:B------:R-:W-:Y:S02]  /*8100*/  ISETP.GT.U32.AND P1, PT, R3, R76, PT ;  /* 0x0000004c0300720c */ /* 0x000fe40003f24070 */
[----:B------:R-:W-:Y:S02]  /*8110*/  @!P2 IADD3 R181, -R181, RZ, RZ ;  /* 0x000000ffb5b5a210 */ /* 0x000fe40007ffe1ff */
[----:B------:R-:W-:Y:S01]  /*8120*/  ISETP.GT.U32.AND P2, PT, R3, R88, PT ;  /* 0x000000580300720c */ /* 0x000fe20003f44070 */
[----:B------:R-:W-:-:S08]  /*8130*/  @!P5 IMAD.MOV R14, RZ, RZ, -R14 ;  /* 0x000000ffff0ed224 */ /* 0x000fd000078e0a0e */
[----:B------:R-:W-:Y:S01]  /*8140*/  @!P1 IMAD.IADD R76, R76, 0x1, -R3 ;  /* 0x000000014c4c9824 */ /* 0x000fe200078e0a03 */
[----:B------:R-:W-:-:S03]  /*8150*/  ISETP.GT.U32.AND P1, PT, R3, R231, PT ;  /* 0x000000e70300720c */ /* 0x000fc60003f24070 */
[----:B------:R-:W-:Y:S01]  /*8160*/  @!P2 IMAD.IADD R88, R88, 0x1, -R3 ;  /* 0x000000015858a824 */ /* 0x000fe200078e0a03 */
[C---:B------:R-:W-:Y:S02]  /*8170*/  ISETP.GT.U32.AND P5, PT, R3.reuse, R76, PT ;  /* 0x0000004c0300720c */ /* 0x040fe40003fa4070 */
[----:B------:R-:W-:-:S07]  /*8180*/  ISETP.GT.U32.AND P2, PT, R3, R187, PT ;  /* 0x000000bb0300720c */ /* 0x000fce0003f44070 */
[----:B------:R-:W-:-:S04]  /*8190*/  @!P1 IMAD.IADD R231, R231, 0x1, -R3 ;  /* 0x00000001e7e79824 */ /* 0x000fc800078e0a03 */
[----:B------:R-:W-:Y:S02]  /*81a0*/  @!P5 IMAD.IADD R76, R76, 0x1, -R3 ;  /* 0x000000014c4cd824 */ /* 0x000fe400078e0a03 */
[----:B------:R-:W-:Y:S01]  /*81b0*/  @!P2 IADD3 R187, R187, -R3, RZ ;  /* 0x80000003bbbba210 */ /* 0x000fe20007ffe0ff */
        /* <DEDUP_REMOVED lines=8> */
[----:B------:R-:W-:Y:S01]  /*8240*/  @!P5 IMAD.MOV R88, RZ, RZ, -R88 ;  /* 0x000000ffff58d224 */ /* 0x000fe200078e0a58 */
[C---:B------:R-:W-:Y:S01]  /*8250*/  ISETP.GT.U32.AND P5, PT, R3.reuse, R187, PT ;  /* 0x000000bb0300720c */ /* 0x040fe20003fa4070 */
[----:B------:R-:W-:Y:S01]  /*8260*/  @!P0 IMAD.IADD R232, R232, 0x1, -R3 ;  /* 0x00000001e8e88824 */ /* 0x000fe200078e0a03 */
[----:B------:R-:W-:Y:S02]  /*8270*/  ISETP.GT.U32.AND P0, PT, R3, R98, PT ;  /* 0x000000620300720c */ /* 0x000fe40003f04070 */
[----:B------:R-:W-:-:S02]  /*8280*/  @!P2 IADD3 R84, -R84, RZ, RZ ;  /* 0x000000ff5454a210 */ /* 0x000fc40007ffe1ff */
[----:B------:R-:W-:-:S07]  /*8290*/  ISETP.GT.U32.AND P2, PT, R3, R90, PT ;  /* 0x0000005a0300720c */ /* 0x000fce0003f44070 */
[--C-:B------:R-:W-:Y:S01]  /*82a0*/  @!P5 IMAD.IADD R187, R187, 0x1, -R3.reuse ;  /* 0x00000001bbbbd824 */ /* 0x100fe200078e0a03 */
[----:B------:R-:W-:Y:S01]  /*82b0*/  ISETP.GT.U32.AND P5, PT, R3, R96, PT ;  /* 0x000000600300720c */ /* 0x000fe20003fa4070 */
[----:B------:R-:W-:-:S04]  /*82c0*/  @!P0 IMAD.IADD R98, R98, 0x1, -R3 ;  /* 0x0000000162628824 */ /* 0x000fc800078e0a03 */
[----:B------:R-:W-:Y:S01]  /*82d0*/  @!P2 IMAD.IADD R90, R90, 0x1, -R3 ;  /* 0x000000015a5aa824 */ /* 0x000fe200078e0a03 */
[----:B------:R-:W-:-:S07]  /*82e0*/  ISETP.GT.U32.AND P2, PT, R3, R191, PT ;  /* 0x000000bf0300720c */ /* 0x000fce0003f44070 */
[----:B------:R-:W-:Y:S02]  /*82f0*/  @!P5 IADD3 R96, R96, -R3, RZ ;  /* 0x800000036060d210 */ /* 0x000fe40007ffe0ff */
[----:B--2---:R-:W-:Y:S02]  /*8300*/  ISETP.GE.AND P5, PT, R166, RZ, PT ;  /* 0x000000ffa600720c */ /* 0x004fe40003fa6270 */
[----:B------:R-:W2:Y:S02]  /*8310*/  LDL R166, [R1+0x1d60] ;  /* 0x001d600001a67983 */ /* 0x000ea40000100800 */
[----:B------:R-:W-:Y:S01]  /*8320*/  @!P2 IMAD.IADD R191, R191, 0x1, -R3 ;  /* 0x00000001bfbfa824 */ /* 0x000fe200078e0a03 */
[----:B---3--:R-:W-:Y:S02]  /*8330*/  ISETP.GE.AND P2, PT, R248, RZ, PT ;  /* 0x000000fff800720c */ /* 0x008fe40003f46270 */
[----:B------:R-:W3:Y:S01]  /*8340*/  LDL R248, [R1+0x1d64] ;  /* 0x001d640001f87983 */ /* 0x000ee20000100800 */
[----:B----4-:R-:W-:-:S03]  /*8350*/  ISETP.GE.AND P0, PT, R249, RZ, PT ;  /* 0x000000fff900720c */ /* 0x010fc60003f06270 */
[----:B------:R-:W4:Y:S01]  /*8360*/  LDL R249, [R1+0x1d68] ;  /* 0x001d680001f97983 */ /* 0x000f220000100800 */
[----:B------:R-:W-:Y:S02]  /*8370*/  @!P6 IADD3 R183, -R183, RZ, RZ ;  /* 0x000000ffb7b7e210 */ /* 0x000fe40007ffe1ff */
[----:B------:R-:W-:Y:S01]  /*8380*/  ISETP.GT.U32.AND P6, PT, R3, R247, PT ;  /* 0x000000f70300720c */ /* 0x000fe20003fc4070 */
[----:B------:R-:W-:-:S12]  /*8390*/  @!P1 IMAD.MOV R231, RZ, RZ, -R231 ;  /* 0x000000ffffe79224 */ /* 0x000fd800078e0ae7 */
[----:B------:R-:W-:Y:S01]  /*83a0*/  @!P6 IMAD.IADD R247, R247, 0x1, -R3 ;  /* 0x00000001f7f7e824 */ /* 0x000fe200078e0a03 */
[----:B------:R-:W-:-:S04]  /*83b0*/  ISETP.GT.U32.AND P6, PT, R3, R189, PT ;  /* 0x000000bd0300720c */ /* 0x000fc80003fc4070 */
[----:B------:R-:W-:-:S09]  /*83c0*/  ISETP.GT.U32.AND P1, PT, R3, R247, PT ;  /* 0x000000f70300720c */ /* 0x000fd20003f24070 */
[----:B------:R-:W-:-:S05]  /*83d0*/  @!P6 IMAD.IADD R189, R189, 0x1, -R3 ;  /* 0x00000001bdbde824 */ /* 0x000fca00078e0a03 */
[----:B------:R-:W-:Y:S01]  /*83e0*/  ISETP.GT.U32.AND P6, PT, R3, R189, PT ;  /* 0x000000bd0300720c */ /* 0x000fe20003fc4070 */
[----:B------:R-:W-:Y:S01]  /*83f0*/  @!P4 IMAD.MOV R76, RZ, RZ, -R76 ;  /* 0x000000ffff4cc224 */ /* 0x000fe200078e0a4c */
[----:B------:R-:W-:Y:S02]  /*8400*/  @!P1 IADD3 R247, R247, -R3, RZ ;  /* 0x80000003f7f79210 */ /* 0x000fe40007ffe0ff */
[C---:B------:R-:W-:Y:S02]  /*8410*/  ISETP.GT.U32.AND P4, PT, R3.reuse, R15, PT ;  /* 0x0000000f0300720c */ /* 0x040fe40003f84070 */
[----:B------:R-:W-:-:S07]  /*8420*/  ISETP.GT.U32.AND P1, PT, R3, R59, PT ;  /* 0x0000003b0300720c */ /* 0x000fce0003f24070 */
[--C-:B------:R-:W-:Y:S01]  /*8430*/  @!P6 IMAD.IADD R189, R189, 0x1, -R3.reuse ;  /* 0x00000001bdbde824 */ /* 0x100fe200078e0a03 */
[----:B------:R-:W-:Y:S02]  /*8440*/  ISETP.GE.AND P6, PT, R157, RZ, PT ;  /* 0x000000ff9d00720c */ /* 0x000fe40003fc6270 */
[----:B------:R-:W4:Y:S01]  /*8450*/  LDL R157, [R1+0x1d50] ;  /* 0x001d5000019d7983 */ /* 0x000f220000100800 */
[--C-:B------:R-:W-:Y:S02]  /*8460*/  @!P4 IMAD.IADD R15, R15, 0x1, -R3.reuse ;  /* 0x000000010f0fc824 */ /* 0x100fe400078e0a03 */
[----:B------:R-:W-:Y:S01]  /*8470*/  @!P1 IMAD.IADD R59, R59, 0x1, -R3 ;  /* 0x000000013b3b9824 */ /* 0x000fe200078e0a03 */
[----:B------:R-:W-:Y:S02]  /*8480*/  ISETP.GE.AND P4, PT, R151, RZ, PT ;  /* 0x000000ff9700720c */ /* 0x000fe40003f86270 */
[----:B------:R-:W4:Y:S01]  /*8490*/  LDL R151, [R1+0x1d54] ;  /* 0x001d540001977983 */ /* 0x000f220000100800 */
[----:B------:R-:W-:-:S03]  /*84a0*/  ISETP.GE.AND P1, PT, R155, RZ, PT ;  /* 0x000000ff9b00720c */ /* 0x000fc60003f26270 */
[----:B------:R-:W4:Y:S01]  /*84b0*/  LDL R155, [R1+0x1d58] ;  /* 0x001d5800019b7983 */ /* 0x000f220000100800 */
[----:B------:R-:W-:Y:S02]  /*84c0*/  @!P6 IADD3 R247, -R247, RZ, RZ ;  /* 0x000000fff7f7e210 */ /* 0x000fe40007ffe1ff */
[C---:B------:R-:W-:Y:S02]  /*84d0*/  ISETP.GT.U32.AND P6, PT, R3.reuse, R191, PT ;  /* 0x000000bf0300720c */ /* 0x040fe40003fc4070 */
[----:B------:R-:W-:Y:S02]  /*84e0*/  IABS R32, R0 ;  /* 0x0000000000207213 */ /* 0x000fe40000000000 */
[----:B------:R-:W-:Y:S01]  /*84f0*/  @!P4 IMAD.MOV R187, RZ, RZ, -R187 ;  /* 0x000000ffffbbc224 */ /* 0x000fe200078e0abb */
[----:B------:R-:W-:Y:S02]  /*8500*/  ISETP.GT.U32.AND P4, PT, R3, R59, PT ;  /* 0x0000003b0300720c */ /* 0x000fe40003f84070 */
[----:B-1----:R-:W-:-:S04]  /*8510*/  IMAD.HI.U32 R0, R214, R32, RZ ;  /* 0x00000020d6007227 */ /* 0x002fc800078e00ff */
[----:B------:R-:W-:Y:S02]  /*8520*/  @!P1 IMAD.MOV R90, RZ, RZ, -R90 ;  /* 0x000000ffff5a9224 */ /* 0x000fe400078e0a5a */
[--C-:B------:R-:W-:Y:S01]  /*8530*/  @!P6 IMAD.IADD R191, R191, 0x1, -R3.reuse ;  /* 0x00000001bfbfe824 */ /* 0x100fe200078e0a03 */
[C---:B------:R-:W-:Y:S02]  /*8540*/  ISETP.GT.U32.AND P6, PT, R3.reuse, R103, PT ;  /* 0x000000670300720c */ /* 0x040fe40003fc4070 */
[----:B------:R-:W-:Y:S02]  /*8550*/  ISETP.GT.U32.AND P1, PT, R3, R96, PT ;  /* 0x000000600300720c */ /* 0x000fe40003f24070 */
[----:B------:R-:W-:Y:S01]  /*8560*/  IADD3 R0, -R0, RZ, RZ ;  /* 0x000000ff00007210 */ /* 0x000fe20007ffe1ff */
[----:B------:R-:W-:Y:S01]  /*8570*/  @!P4 IMAD.IADD R59, R59, 0x1, -R3 ;  /* 0x000000013b3bc824 */ /* 0x000fe200078e0a03 */
[----:B------:R-:W-:-:S03]  /*8580*/  ISETP.GT.U32.AND P4, PT, R3, R101, PT ;  /* 0x000000650300720c */ /* 0x000fc60003f84070 */
[----:B------:R-:W-:Y:S01]  /*8590*/  IMAD R32, R3, R0, R32 ;  /* 0x0000000003207224 */ /* 0x000fe200078e0220 */
[----:B------:R-:W-:-:S03]  /*85a0*/  IADD3 R0, R210, 0xf6, RZ ;  /* 0x000000f6d2007810 */ /* 0x000fc60007ffe0ff */
[-C--:B------:R-:W-:Y:S02]  /*85b0*/  @!P6 IADD3 R103, R103, -R3.reuse, RZ ;  /* 0x800000036767e210 */ /* 0x080fe40007ffe0ff */
[----:B------:R1:W-:Y:S01]  /*85c0*/  STL [R1+0x1d30], R0 ;  /* 0x001d300001007387 */ /* 0x0003e20000100800 */
[----:B------:R-:W-:Y:S02]  /*85d0*/  @!P1 IADD3 R96, R96, -R3, RZ ;  /* 0x8000000360609210 */ /* 0x000fe40007ffe0ff */
[----:B------:R-:W-:Y:S01]  /*85e0*/  ISETP.GT.U32.AND P1, PT, R3, R94, PT ;  /* 0x0000005e0300720c */ /* 0x000fe20003f24070 */
[--C-:B------:R-:W-:Y:S01]  /*85f0*/  @!P4 IMAD.IADD R101, R101, 0x1, -R3.reuse ;  /* 0x000000016565c824 */ /* 0x100fe200078e0a03 */
[----:B--2---:R-:W-:Y:S02]  /*8600*/  ISETP.GE.AND P4, PT, R166, RZ, PT ;  /* 0x000000ffa600720c */ /* 0x004fe40003f86270 */
[----:B------:R-:W2:Y:S09]  /*8610*/  LDL R166, [R1+0x1d7c] ;  /* 0x001d7c0001a67983 */ /* 0x000eb20000100800 */
[----:B------:R-:W-:Y:S01]  /*8620*/  @!P1 IMAD.IADD R94, R94, 0x1, -R3 ;  /* 0x000000015e5e9824 */ /* 0x000fe200078e0a03 */
[----:B---3--:R-:W-:-:S02]  /*8630*/  ISETP.GE.AND P1, PT, R248, RZ, PT ;  /* 0x000000fff800720c */ /* 0x008fc40003f26270 */
[----:B------:R-:W3:Y:S01]  /*8640*/  LDL R248, [R1+0x1d88] ;  /* 0x001d880001f87983 */ /* 0x000ee20000100800 */
[----:B----4-:R-:W-:-:S03]  /*8650*/  ISETP.GE.AND P6, PT, R249, RZ, PT ;  /* 0x000000fff900720c */ /* 0x010fc60003fc6270 */
[----:B------:R-:W4:Y:S01]  /*8660*/  LDL R249, [R1+0x1d94] ;  /* 0x001d940001f97983 */ /* 0x000f220000100800 */
[----:B------:R-:W-:Y:S01]  /*8670*/  @!P3 IMAD.MOV R86, RZ, RZ, -R86 ;  /* 0x000000ffff56b224 */ /* 0x000fe200078e0a56 */
[----:B------:R-:W-:-:S13]  /*8680*/  ISETP.GT.U32.AND P3, PT, R3, R92, PT ;  /* 0x0000005c0300720c */ /* 0x000fda0003f64070 */
[----:B------:R-:W-:Y:S02]  /*8690*/  @!P3 IADD3 R92, R92, -R3, RZ ;  /* 0x800000035c5cb210 */ /* 0x000fe40007ffe0ff */
[----:B------:R-:W-:Y:S01]  /*86a0*/  ISETP.GT.U32.AND P3, PT, R3, R234, PT ;  /* 0x000000ea0300720c */ /* 0x000fe20003f64070 */
[----:B------:R-:W-:-:S12]  /*86b0*/  @!P5 IMAD.MOV R232, RZ, RZ, -R232 ;  /* 0x000000ffffe8d224 */ /* 0x000fd800078e0ae8 */
[----:B------:R-:W-:Y:S01]  /*86c0*/  @!P3 IMAD.IADD R234, R234, 0x1, -R3 ;  /* 0x00000001eaeab824 */ /* 0x000fe200078e0a03 */
[----:B------:R-:W-:-:S04]  /*86d0*/  ISETP.GT.U32.AND P3, PT, R3, R15, PT ;  /* 0x0000000f0300720c */ /* 0x000fc80003f64070 */
[C---:B------:R-:W-:Y:S01]  /*86e0*/  ISETP.GT.U32.AND P5, PT, R3.reuse, R234, PT ;  /* 0x000000ea0300720c */ /* 0x040fe20003fa4070 */
[----:B------:R-:W-:Y:S01]  /*86f0*/  @!P0 IMAD.MOV R189, RZ, RZ, -R189 ;  /* 0x000000ffffbd8224 */ /* 0x000fe200078e0abd */
[----:B------:R-:W-:Y:S02]  /*8700*/  ISETP.GT.U32.AND P0, PT, R3, R193, PT ;  /* 0x000000c10300720c */ /* 0x000fe40003f04070 */
[----:B------:R-:W-:-:S05]  /*8710*/  @!P2 IADD3 R92, -R92, RZ, RZ ;  /* 0x000000ff5c5ca210 */ /* 0x000fca0007ffe1ff */
[--C-:B------:R-:W-:Y:S01]  /*8720*/  @!P3 IMAD.IADD R15, R15, 0x1, -R3.reuse ;  /* 0x000000010f0fb824 */ /* 0x100fe200078e0a03 */
[C---:B------:R-:W-:Y:S02]  /*8730*/  ISETP.GT.U32.AND P3, PT, R3.reuse, R105, PT ;  /* 0x000000690300720c */ /* 0x040fe40003f64070 */
[----:B------:R-:W-:Y:S01]  /*8740*/  ISETP.GT.U32.AND P2, PT, R3, R98, PT ;  /* 0x000000620300720c */ /* 0x000fe20003f44070 */
[----:B------:R-:W-:Y:S01]  /*8750*/  @!P5 IMAD.IADD R234, R234, 0x1, -R3 ;  /* 0x00000001eaead824 */ /* 0x000fe200078e0a03 */
[----:B------:R-:W-:Y:S02]  /*8760*/  ISETP.GE.AND P5, PT, R157, RZ, PT ;  /* 0x000000ff9d00720c */ /* 0x000fe40003fa6270 */
[----:B------:R-:W4:Y:S01]  /*8770*/  LDL R157, [R1+0x1d6c] ;  /* 0x001d6c00019d7983 */ /* 0x000f220000100800 */
[----:B------:R-:W-:-:S06]  /*8780*/  @!P0 IADD3 R193, R193, -R3, RZ ;  /* 0x80000003c1c18210 */ /* 0x000fcc0007ffe0ff */
[--C-:B------:R-:W-:Y:S01]  /*8790*/  @!P3 IMAD.IADD R105, R105, 0x1, -R3.reuse ;  /* 0x000000016969b824 */ /* 0x100fe200078e0a03 */
[----:B------:R-:W-:Y:S01]  /*87a0*/  ISETP.GE.AND P0, PT, R151, RZ, PT ;  /* 0x000000ff9700720c */ /* 0x000fe20003f06270 */
[----:B------:R-:W-:Y:S01]  /*87b0*/  @!P2 IMAD.IADD R98, R98, 0x1, -R3 ;  /* 0x000000016262a824 */ /* 0x000fe200078e0a03 */
[----:B------:R-:W4:Y:S01]  /*87c0*/  LDL R151, [R1+0x1d74] ;  /* 0x001d740001977983 */ /* 0x000f220000100800 */
[----:B------:R-:W-:-:S03]  /*87d0*/  ISETP.GE.AND P3, PT, R155, RZ, PT ;  /* 0x000000ff9b00720c */ /* 0x000fc60003f66270 */
[----:B------:R-:W4:Y:S01]  /*87e0*/  LDL R155, [R1+0x1d78] ;  /* 0x001d7800019b7983 */ /* 0x000f220000100800 */
[----:B------:R-:W-:Y:S01]  /*87f0*/  @!P1 IMAD.MOV R98, RZ, RZ, -R98 ;  /* 0x000000ffff629224 */ /* 0x000fe200078e0a62 */
[----:B------:R-:W-:-:S08]  /*8800*/  ISETP.GT.U32.AND P1, PT, R3, R103, PT ;  /* 0x000000670300720c */ /* 0x000fd00003f24070 */
[----:B------:R-:W-:Y:S02]  /*8810*/  @!P3 IADD3 R96, -R96, RZ, RZ ;  /* 0x000000ff6060b210 */ /* 0x000fe40007ffe1ff */
[----:B------:R-:W-:-:S03]  /*8820*/  ISETP.GT.U32.AND P3, PT, R3, R101, PT ;  /* 0x000000650300720c */ /* 0x000fc60003f64070 */
[----:B------:R-:W-:Y:S01]  /*8830*/  @!P1 IADD3 R103, R103, -R3, RZ ;  /* 0x8000000367679210 */ /* 0x000fe20007ffe0ff */
[----:B------:R-:W-:Y:S01]  /*8840*/  @!P4 IMAD.MOV R191, RZ, RZ, -R191 ;  /* 0x000000ffffbfc224 */ /* 0x000fe200078e0abf */
[C---:B------:R-:W-:Y:S02]  /*8850*/  ISETP.GT.U32.AND P1, PT, R3.reuse, R109, PT ;  /* 0x0000006d0300720c */ /* 0x040fe40003f24070 */
[----:B------:R-:W-:-:S06]  /*8860*/  ISETP.GT.U32.AND P4, PT, R3, R94, PT ;  /* 0x0000005e0300720c */ /* 0x000fcc0003f84070 */
[----:B------:R-:W-:Y:S01]  /*8870*/  @!P3 IMAD.IADD R101, R101, 0x1, -R3 ;  /* 0x000000016565b824 */ /* 0x000fe200078e0a03 */
[----:B------:R-:W-:-:S04]  /*8880*/  ISETP.GT.U32.AND P3, PT, R3, R107, PT ;  /* 0x0000006b0300720c */ /* 0x000fc80003f64070 */
[--C-:B------:R-:W-:Y:S02]  /*8890*/  @!P1 IMAD.IADD R109, R109, 0x1, -R3.reuse ;  /* 0x000000016d6d9824 */ /* 0x100fe400078e0a03 */
[----:B------:R-:W-:Y:S01]  /*88a0*/  @!P4 IMAD.IADD R94, R94, 0x1, -R3 ;  /* 0x000000015e5ec824 */ /* 0x000fe200078e0a03 */
[----:B------:R-:W-:-:S06]  /*88b0*/  ISETP.GT.U32.AND P4, PT, R3, R197, PT ;  /* 0x000000c50300720c */ /* 0x000fcc0003f84070 */
[----:B------:R-:W-:Y:S02]  /*88c0*/  @!P3 IADD3 R107, R107, -R3, RZ ;  /* 0x800000036b6bb210 */ /* 0x000fe40007ffe0ff */
        /* <DEDUP_REMOVED lines=9> */
[----:B------:R-:W-:Y:S01]  /*8960*/  ISETP.GT.U32.AND P0, PT, R3, R105, PT ;  /* 0x000000690300720c */ /* 0x000fe20003f04070 */
[----:B------:R-:W-:-:S10]  /*8970*/  @!P5 IMAD.MOV R15, RZ, RZ, -R15 ;  /* 0x000000ffff0fd224 */ /* 0x000fd400078e0a0f */
[--C-:B------:R-:W-:Y:S01]  /*8980*/  @!P2 IMAD.IADD R195, R195, 0x1, -R3.reuse ;  /* 0x00000001c3c3a824 */ /* 0x100fe200078e0a03 */
[----:B------:R-:W-:Y:S01]  /*8990*/  ISETP.GT.U32.AND P2, PT, R3, R193, PT ;  /* 0x000000c10300720c */ /* 0x000fe20003f44070 */
[----:B------:R-:W-:Y:S01]  /*89a0*/  @!P0 IMAD.IADD R105, R105, 0x1, -R3 ;  /* 0x0000000169698824 */ /* 0x000fe200078e0a03 */
[C---:B------:R-:W-:Y:S02]  /*89b0*/  ISETP.GT.U32.AND P0, PT, R3.reuse, R236, PT ;  /* 0x000000ec0300720c */ /* 0x040fe40003f04070 */
[----:B------:R-:W-:-:S09]  /*89c0*/  ISETP.GT.U32.AND P5, PT, R3, R195, PT ;  /* 0x000000c30300720c */ /* 0x000fd20003fa4070 */
[----:B------:R-:W-:Y:S02]  /*89d0*/  @!P2 IADD3 R193, R193, -R3, RZ ;  /* 0x80000003c1c1a210 */ /* 0x000fe40007ffe0ff */
[--C-:B------:R-:W-:Y:S02]  /*89e0*/  @!P0 IMAD.IADD R236, R236, 0x1, -R3.reuse ;  /* 0x00000001ecec8824 */ /* 0x100fe400078e0a03 */
[----:B------:R-:W-:Y:S01]  /*89f0*/  @!P5 IMAD.IADD R195, R195, 0x1, -R3 ;  /* 0x00000001c3c3d824 */ /* 0x000fe200078e0a03 */
[----:B------:R-:W-:Y:S02]  /*8a00*/  @!P3 IADD3 R94, -R94, RZ, RZ ;  /* 0x000000ff5e5eb210 */ /* 0x000fe40007ffe1ff */
        /* <DEDUP_REMOVED lines=8> */
[----:B------:R-:W-:Y:S01]  /*8a90*/  ISETP.GT.U32.AND P5, PT, R3, R236, PT ;  /* 0x000000ec0300720c */ /* 0x000fe20003fa4070 */
[----:B------:R-:W-:Y:S01]  /*8aa0*/  @!P3 IMAD.IADD R197, R197, 0x1, -R3 ;  /* 0x00000001c5c5b824 */ /* 0x000fe200078e0a03 */
[C---:B------:R-:W-:Y:S01]  /*8ab0*/  ISETP.GT.U32.AND P3, PT, R3.reuse, R115, PT ;  /* 0x000000730300720c */ /* 0x040fe20003f64070 */
[----:B------:R-:W-:Y:S01]  /*8ac0*/  @!P0 IMAD.MOV R101, RZ, RZ, -R101 ;  /* 0x000000ffff658224 */ /* 0x000fe200078e0a65 */
[----:B------:R-:W-:-:S09]  /*8ad0*/  ISETP.GT.U32.AND P0, PT, R3, R107, PT ;  /* 0x0000006b0300720c */ /* 0x000fd20003f04070 */
[----:B------:R-:W-:Y:S02]  /*8ae0*/  @!P5 IADD3 R236, R236, -R3, RZ ;  /* 0x80000003ececd210 */ /* 0x000fe40007ffe0ff */
[----:B------:R-:W-:Y:S01]  /*8af0*/  ISETP.GT.U32.AND P5, PT, R3, R113, PT ;  /* 0x000000710300720c */ /* 0x000fe20003fa4070 */
[--C-:B------:R-:W-:Y:S02]  /*8b00*/  @!P3 IMAD.IADD R115, R115, 0x1, -R3.reuse ;  /* 0x000000017373b824 */ /* 0x100fe400078e0a03 */
[----:B------:R-:W-:Y:S01]  /*8b10*/  @!P0 IMAD.IADD R107, R107, 0x1, -R3 ;  /* 0x000000016b6b8824 */ /* 0x000fe200078e0a03 */
[----:B------:R-:W-:-:S09]  /*8b20*/  ISETP.GT.U32.AND P0, PT, R3, R238, PT ;  /* 0x000000ee0300720c */ /* 0x000fd20003f04070 */
[----:B------:R-:W-:Y:S01]  /*8b30*/  @!P5 IMAD.IADD R113, R113, 0x1, -R3 ;  /* 0x000000017171d824 */ /* 0x000fe200078e0a03 */
[----:B--2---:R-:W-:Y:S02]  /*8b40*/  ISETP.GE.AND P5, PT, R166, RZ, PT ;  /* 0x000000ffa600720c */ /* 0x004fe40003fa6270 */
[----:B------:R-:W2:Y:S01]  /*8b50*/  LDL R166, [R1+0x1de0] ;  /* 0x001de00001a67983 */ /* 0x000ea20000100800 */
[----:B------:R-:W-:Y:S02]  /*8b60*/  @!P0 IADD3 R238, R238, -R3, RZ ;  /* 0x80000003eeee8210 */ /* 0x000fe40007ffe0ff */
[----:B---3--:R-:W-:Y:S02]  /*8b70*/  ISETP.GE.AND P0, PT, R248, RZ, PT ;  /* 0x000000fff800720c */ /* 0x008fe40003f06270 */
[----:B------:R-:W3:Y:S01]  /*8b80*/  LDL R248, [R1+0x1de4] ;  /* 0x001de40001f87983 */ /* 0x000ee20000100800 */
[----:B----4-:R-:W-:-:S03]  /*8b90*/  ISETP.GE.AND P3, PT, R249, RZ, PT ;  /* 0x000000fff900720c */ /* 0x010fc60003f66270 */
[----:B------:R-:W4:Y:S01]  /*8ba0*/  LDL R249, [R1+0x1df8] ;  /* 0x001df80001f97983 */ /* 0x000f220000100800 */
[----:B------:R-:W-:Y:S01]  /*8bb0*/  @!P6 IMAD.MOV R234, RZ, RZ, -R234 ;  /* 0x000000ffffeae224 */ /* 0x000fe200078e0aea */
[----:B------:R-:W-:Y:S01]  /*8bc0*/  ISETP.GT.U32.AND P6, PT, R3, R28, PT ;  /* 0x0000001c0300720c */ /* 0x000fe20003fc4070 */
[----:B------:R-:W-:-:S12]  /*8bd0*/  @!P2 IMAD.MOV R193, RZ, RZ, -R193 ;  /* 0x000000ffffc1a224 */ /* 0x000fd800078e0ac1 */
[----:B------:R-:W-:Y:S01]  /*8be0*/  @!P6 IMAD.IADD R28, R28, 0x1, -R3 ;  /* 0x000000011c1ce824 */ /* 0x000fe200078e0a03 */
[----:B------:R-:W-:-:S04]  /*8bf0*/  ISETP.GT.U32.AND P6, PT, R3, R118, PT ;  /* 0x000000760300720c */ /* 0x000fc80003fc4070 */
[----:B------:R-:W-:-:S09]  /*8c00*/  ISETP.GT.U32.AND P2, PT, R3, R28, PT ;  /* 0x0000001c0300720c */ /* 0x000fd20003f44070 */
[----:B------:R-:W-:-:S04]  /*8c10*/  @!P6 IADD3 R118, R118, -R3, RZ ;  /* 0x800000037676e210 */ /* 0x000fc80007ffe0ff */
[C---:B------:R-:W-:Y:S01]  /*8c20*/  ISETP.GT.U32.AND P6, PT, R3.reuse, R118, PT ;  /* 0x000000760300720c */ /* 0x040fe20003fc4070 */
[----:B------:R-:W-:Y:S01]  /*8c30*/  @!P1 IMAD.MOV R195, RZ, RZ, -R195 ;  /* 0x000000ffffc39224 */ /* 0x000fe200078e0ac3 */
[C---:B------:R-:W-:Y:S01]  /*8c40*/  ISETP.GT.U32.AND P1, PT, R3.reuse, R16, PT ;  /* 0x000000100300720c */ /* 0x040fe20003f24070 */
[----:B------:R-:W-:Y:S01]  /*8c50*/  @!P2 IMAD.IADD R28, R28, 0x1, -R3 ;  /* 0x000000011c1ca824 */ /* 0x000fe200078e0a03 */
[----:B------:R-:W-:-:S09]  /*8c60*/  ISETP.GT.U32.AND P2, PT, R3, R199, PT ;  /* 0x000000c70300720c */ /* 0x000fd20003f44070 */
[----:B------:R-:W-:Y:S02]  /*8c70*/  @!P6 IADD3 R118, R118, -R3, RZ ;  /* 0x800000037676e210 */ /* 0x000fe40007ffe0ff */
[----:B------:R-:W-:Y:S01]  /*8c80*/  ISETP.GE.AND P6, PT, R157, RZ, PT ;  /* 0x000000ff9d00720c */ /* 0x000fe20003fc6270 */
[--C-:B------:R-:W-:Y:S01]  /*8c90*/  @!P1 IMAD.IADD R16, R16, 0x1, -R3.reuse ;  /* 0x0000000110109824 */ /* 0x100fe200078e0a03 */
[----:B------:R-:W4:Y:S01]  /*8ca0*/  LDL R157, [R1+0x1dc8] ;  /* 0x001dc800019d7983 */ /* 0x000f220000100800 */
[----:B------:R-:W-:Y:S01]  /*8cb0*/  @!P2 IMAD.IADD R199, R199, 0x1, -R3 ;  /* 0x00000001c7c7a824 */ /* 0x000fe200078e0a03 */
[----:B------:R-:W-:Y:S02]  /*8cc0*/  ISETP.GE.AND P1, PT, R151, RZ, PT ;  /* 0x000000ff9700720c */ /* 0x000fe40003f26270 */
[----:B------:R-:W-:Y:S01]  /*8cd0*/  IABS R34, R0 ;  /* 0x0000000000227213 */ /* 0x000fe20000000000 */
[----:B------:R-:W4:Y:S01]  /*8ce0*/  LDL R151, [R1+0x1dcc] ;  /* 0x001dcc0001977983 */ /* 0x000f220000100800 */
[----:B------:R-:W-:-:S03]  /*8cf0*/  ISETP.GE.AND P2, PT, R155, RZ, PT ;  /* 0x000000ff9b00720c */ /* 0x000fc60003f46270 */
[----:B------:R-:W4:Y:S02]  /*8d00*/  LDL R155, [R1+0x1ddc] ;  /* 0x001ddc00019b7983 */ /* 0x000f240000100800 */
[----:B------:R-:W-:Y:S01]  /*8d10*/  @!P6 IMAD.MOV R28, RZ, RZ, -R28 ;  /* 0x000000ffff1ce224 */ /* 0x000fe200078e0a1c */
[----:B------:R-:W-:-:S03]  /*8d20*/  ISETP.GT.U32.AND P6, PT, R3, R238, PT ;  /* 0x000000ee0300720c */ /* 0x000fc60003fc4070 */
[----:B------:R-:W-:Y:S02]  /*8d30*/  @!P1 IADD3 R236, -R236, RZ, RZ ;  /* 0x000000ffecec9210 */ /* 0x000fe40007ffe1ff */
[----:B------:R-:W-:Y:S01]  /*8d40*/  ISETP.GT.U32.AND P1, PT, R3, R199, PT ;  /* 0x000000c70300720c */ /* 0x000fe20003f24070 */
[----:B-1----:R-:W-:-:S04]  /*8d50*/  IMAD.HI.U32 R0, R214, R34, RZ ;  /* 0x00000022d6007227 */ /* 0x002fc800078e00ff */
[----:B------:R-:W-:-:S03]  /*8d60*/  @!P2 IMAD.MOV R107, RZ, RZ, -R107 ;  /* 0x000000ffff6ba224 */ /* 0x000fc600078e0a6b */
[----:B------:R-:W-:Y:S02]  /*8d70*/  @!P6 IADD3 R238, R238, -R3, RZ ;  /* 0x80000003eeeee210 */ /* 0x000fe40007ffe0ff */
[C---:B------:R-:W-:Y:S02]  /*8d80*/  ISETP.GT.U32.AND P6, PT, R3.reuse, R121, PT ;  /* 0x000000790300720c */ /* 0x040fe40003fc4070 */
[----:B------:R-:W-:Y:S01]  /*8d90*/  ISETP.GT.U32.AND P2, PT, R3, R113, PT ;  /* 0x000000710300720c */ /* 0x000fe20003f44070 */
[----:B------:R-:W-:Y:S02]  /*8da0*/  IMAD.MOV R0, RZ, RZ, -R0 ;  /* 0x000000ffff007224 */ /* 0x000fe400078e0a00 */
[----:B------:R-:W-:Y:S01]  /*8db0*/  @!P1 IMAD.IADD R199, R199, 0x1, -R3 ;  /* 0x00000001c7c79824 */ /* 0x000fe200078e0a03 */
[C---:B------:R-:W-:Y:S01]  /*8dc0*/  ISETP.GT.U32.AND P1, PT, R3.reuse, R119, PT ;  /* 0x000000770300720c */ /* 0x040fe20003f24070 */
[----:B------:R-:W-:Y:S01]  /*8dd0*/  IMAD R34, R3, R0, R34 ;  /* 0x0000000003227224 */ /* 0x000fe200078e0222 */
[----:B------:R-:W-:-:S05]  /*8de0*/  IADD3 R0, R210, 0xf7, RZ ;  /* 0x000000f7d2007810 */ /* 0x000fca0007ffe0ff */
[--C-:B------:R-:W-:Y:S01]  /*8df0*/  @!P6 IMAD.IADD R121, R121, 0x1, -R3.reuse ;  /* 0x000000017979e824 */ /* 0x100fe200078e0a03 */
[----:B------:R1:W-:Y:S01]  /*8e00*/  STL [R1+0x1d24], R0 ;  /* 0x001d240001007387 */ /* 0x0003e20000100800 */
[----:B------:R-:W-:Y:S01]  /*8e10*/  @!P2 IMAD.IADD R113, R113, 0x1, -R3 ;  /* 0x000000017171a824 */ /* 0x000fe200078e0a03 */
[----:B------:R-:W-:Y:S01]  /*8e20*/  ISETP.GT.U32.AND P2, PT, R3, R203, PT ;  /* 0x000000cb0300720c */ /* 0x000fe20003f44070 */
[----:B------:R-:W-:Y:S01]  /*8e30*/  @!P4 IMAD.MOV R103, RZ, RZ, -R103 ;  /* 0x000000ffff67c224 */ /* 0x000fe200078e0a67 */
[----:B------:R-:W4:Y:S01]  /*8e40*/  LDL R226, [R1+0x1e2c] ;  /* 0x001e2c0001e27983 */ /* 0x000f220000100800 */
[--C-:B------:R-:W-:Y:S01]  /*8e50*/  @!P1 IMAD.IADD R119, R119, 0x1, -R3.reuse ;  /* 0x0000000177779824 */ /* 0x100fe200078e0a03 */
[----:B--2---:R-:W-:Y:S02]  /*8e60*/  ISETP.GE.AND P1, PT, R166, RZ, PT ;  /* 0x000000ffa600720c */ /* 0x004fe40003f26270 */
[----:B------:R-:W2:Y:S07]  /*8e70*/  LDL R166, [R1+0x1e0c] ;  /* 0x001e0c0001a67983 */ /* 0x000eae0000100800 */
[----:B------:R-:W-:Y:S01]  /*8e80*/  @!P2 IMAD.IADD R203, R203, 0x1, -R3 ;  /* 0x00000001cbcba824 */ /* 0x000fe200078e0a03 */
[----:B---3--:R-:W-:-:S02]  /*8e90*/  ISETP.GE.AND P2, PT, R248, RZ, PT ;  /* 0x000000fff800720c */ /* 0x008fc40003f46270 */
[----:B------:R-:W3:Y:S01]  /*8ea0*/  LDL R248, [R1+0x1e20] ;  /* 0x001e200001f87983 */ /* 0x000ee20000100800 */
[----:B----4-:R-:W-:-:S03]  /*8eb0*/  ISETP.GE.AND P6, PT, R249, RZ, PT ;  /* 0x000000fff900720c */ /* 0x010fc60003fc6270 */
[----:B------:R-:W4:Y:S01]  /*8ec0*/  LDL R249, [R1+0x1e24] ;  /* 0x001e240001f97983 */ /* 0x000f220000100800 */
[----:B------:R-:W-:-:S13]  /*8ed0*/  ISETP.GT.U32.AND P4, PT, R3, R109, PT ;  /* 0x0000006d0300720c */ /* 0x000fda0003f84070 */
[----:B------:R-:W-:Y:S01]  /*8ee0*/  @!P4 IMAD.IADD R109, R109, 0x1, -R3 ;  /* 0x000000016d6dc824 */ /* 0x000fe200078e0a03 */
[----:B------:R-:W-:-:S13]  /*8ef0*/  ISETP.GT.U32.AND P4, PT, R3, R201, PT ;  /* 0x000000c90300720c */ /* 0x000fda0003f84070 */
[----:B------:R-:W-:Y:S01]  /*8f00*/  @!P4 IMAD.IADD R201, R201, 0x1, -R3 ;  /* 0x00000001c9c9c824 */ /* 0x000fe200078e0a03 */
[----:B------:R-:W-:Y:S01]  /*8f10*/  ISETP.GT.U32.AND P4, PT, R3, R16, PT ;  /* 0x000000100300720c */ /* 0x000fe20003f84070 */
[----:B------:R-:W-:-:S03]  /*8f20*/  @!P5 IMAD.MOV R197, RZ, RZ, -R197 ;  /* 0x000000ffffc5d224 */ /* 0x000fc600078e0ac5 */
[C---:B------:R-:W-:Y:S01]  /*8f30*/  ISETP.GT.U32.AND P5, PT, R3.reuse, R201, PT ;  /* 0x000000c90300720c */ /* 0x040fe20003fa4070 */
[----:B------:R-:W-:Y:S01]  /*8f40*/  @!P0 IMAD.MOV R109, RZ, RZ, -R109 ;  /* 0x000000ffff6d8224 */ /* 0x000fe200078e0a6d */
[----:B------:R-:W-:-:S07]  /*8f50*/  ISETP.GT.U32.AND P0, PT, R3, R115, PT ;  /* 0x000000730300720c */ /* 0x000fce0003f04070 */
[----:B------:R-:W-:Y:S01]  /*8f60*/  @!P4 IMAD.IADD R16, R16, 0x1, -R3 ;  /* 0x000000011010c824 */ /* 0x000fe200078e0a03 */
[----:B------:R-:W-:-:S03]  /*8f70*/  ISETP.GT.U32.AND P4, PT, R3, R123, PT ;  /* 0x0000007b0300720c */ /* 0x000fc60003f84070 */
[--C-:B------:R-:W-:Y:S02]  /*8f80*/  @!P5 IMAD.IADD R201, R201, 0x1, -R3.reuse ;  /* 0x00000001c9c9d824 */ /* 0x100fe400078e0a03 */
[----:B------:R-:W-:Y:S01]  /*8f90*/  @!P0 IMAD.IADD R115, R115, 0x1, -R3 ;  /* 0x0000000173738824 */ /* 0x000fe200078e0a03 */
[----:B------:R-:W-:Y:S02]  /*8fa0*/  ISETP.GE.AND P5, PT, R157, RZ, PT ;  /* 0x000000ff9d00720c */ /* 0x000fe40003fa6270 */
[----:B------:R-:W4:Y:S05]  /*8fb0*/  LDL R157, [R1+0x1e04] ;  /* 0x001e0400019d7983 */ /* 0x000f2a0000100800 */
[----:B------:R-:W-:Y:S01]  /*8fc0*/  @!P4 IADD3 R123, R123, -R3, RZ ;  /* 0x800000037b7bc210 */ /* 0x000fe20007ffe0ff */
[----:B------:R-:W-:Y:S01]  /*8fd0*/  @!P2 IMAD.MOV R115, RZ, RZ, -R115 ;  /* 0x000000ffff73a224 */ /* 0x000fe200078e0a73 */
[----:B------:R-:W-:-:S02]  /*8fe0*/  ISETP.GE.AND P4, PT, R155, RZ, PT ;  /* 0x000000ff9b00720c */ /* 0x000fc40003f86270 */
[----:B------:R-:W4:Y:S01]  /*8ff0*/  LDL R155, [R1+0x1e08] ;  /* 0x001e0800019b7983 */ /* 0x000f220000100800 */
[----:B------:R-:W-:-:S10]  /*9000*/  ISETP.GT.U32.AND P2, PT, R3, R121, PT ;  /* 0x000000790300720c */ /* 0x000fd40003f44070 */
[----:B------:R-:W-:Y:S01]  /*9010*/  @!P4 IMAD.MOV R113, RZ, RZ, -R113 ;  /* 0x000000ffff71c224 */ /* 0x000fe200078e0a71 */
[----:B------:R-:W-:Y:S02]  /*9020*/  ISETP.GT.U32.AND P4, PT, R3, R119, PT ;  /* 0x000000770300720c */ /* 0x000fe40003f84070 */
[----:B------:R-:W-:Y:S01]  /*9030*/  @!P2 IMAD.IADD R121, R121, 0x1, -R3 ;  /* 0x000000017979a824 */ /* 0x000fe200078e0a03 */
[C---:B------:R-:W-:Y:S02]  /*9040*/  ISETP.GT.U32.AND P2, PT, R3.reuse, R127, PT ;  /* 0x0000007f0300720c */ /* 0x040fe40003f44070 */
[----:B------:R-:W-:Y:S02]  /*9050*/  @!P1 IADD3 R238, -R238, RZ, RZ ;  /* 0x000000ffeeee9210 */ /* 0x000fe40007ffe1ff */
[----:B------:R-:W-:-:S06]  /*9060*/  ISETP.GT.U32.AND P1, PT, R3, R203, PT ;  /* 0x000000cb0300720c */ /* 0x000fcc0003f24070 */
[--C-:B------:R-:W-:Y:S01]  /*9070*/  @!P4 IMAD.IADD R119, R119, 0x1, -R3.reuse ;  /* 0x000000017777c824 */ /* 0x100fe200078e0a03 */
[----:B------:R-:W-:Y:S02]  /*9080*/  ISETP.GT.U32.AND P4, PT, R3, R125, PT ;  /* 0x0000007d0300720c */ /* 0x000fe40003f84070 */
[----:B------:R-:W-:-:S04]  /*9090*/  @!P2 IMAD.IADD R127, R127, 0x1, -R3 ;  /* 0x000000017f7fa824 */ /* 0x000fc800078e0a03 */
[----:B------:R-:W-:Y:S01]  /*90a0*/  @!P1 IMAD.IADD R203, R203, 0x1, -R3 ;  /* 0x00000001cbcb9824 */ /* 0x000fe200078e0a03 */
[----:B------:R-:W-:-:S06]  /*90b0*/  ISETP.GT.U32.AND P1, PT, R3, R246, PT ;  /* 0x000000f60300720c */ /* 0x000fcc0003f24070 */
[----:B------:R-:W-:Y:S01]  /*90c0*/  @!P4 IMAD.IADD R125, R125, 0x1, -R3 ;  /* 0x000000017d7dc824 */ /* 0x000fe200078e0a03 */
[----:B--2---:R-:W-:Y:S02]  /*90d0*/  ISETP.GE.AND P4, PT, R166, RZ, PT ;  /* 0x000000ffa600720c */ /* 0x004fe40003f86270 */
[----:B------:R-:W2:Y:S04]  /*90e0*/  LDL R166, [R1+0x1e4c] ;  /* 0x001e4c0001a67983 */ /* 0x000ea80000100800 */
[----:B------:R-:W-:Y:S02]  /*90f0*/  @!P1 IADD3 R246, R246, -R3, RZ ;  /* 0x80000003f6f69210 */ /* 0x000fe40007ffe0ff */
[----:B---3--:R-:W-:Y:S02]  /*9100*/  ISETP.GE.AND P1, PT, R248, RZ, PT ;  /* 0x000000fff800720c */ /* 0x008fe40003f26270 */
[----:B------:R-:W3:Y:S01]  /*9110*/  LDL R248, [R1+0x1e50] ;  /* 0x001e500001f87983 */ /* 0x000ee20000100800 */
[----:B----4-:R-:W-:-:S03]  /*9120*/  ISETP.GE.AND P2, PT, R249, RZ, PT ;  /* 0x000000fff900720c */ /* 0x010fc60003f46270 */
[----:B------:R-:W4:Y:S01]  /*9130*/  LDL R249, [R1+0x1e54] ;  /* 0x001e540001f97983 */ /* 0x000f220000100800 */
[----:B------:R-:W-:Y:S02]  /*9140*/  @!P3 IADD3 R118, -R118, RZ, RZ ;  /* 0x000000ff7676b210 */ /* 0x000fe40007ffe1ff */
[----:B------:R-:W-:-:S13]  /*9150*/  ISETP.GT.U32.AND P3, PT, R3, R111, PT ;  /* 0x0000006f0300720c */ /* 0x000fda0003f64070 */
[----:B------:R-:W-:Y:S01]  /*9160*/  @!P3 IMAD.IADD R111, R111, 0x1, -R3 ;  /* 0x000000016f6fb824 */ /* 0x000fe200078e0a03 */
[----:B------:R-:W-:Y:S02]  /*9170*/  ISETP.GE.AND P3, PT, R151, RZ, PT ;  /* 0x000000ff9700720c */ /* 0x000fe40003f66270 */
[----:B------:R-:W4:Y:S01]  /*9180*/  LDL R151, [R1+0x1dfc] ;  /* 0x001dfc0001977983 */ /* 0x000f220000100800 */
[----:B------:R-:W-:-:S10]  /*9190*/  ISETP.GT.U32.AND P0, PT, R3, R240, PT ;  /* 0x000000f00300720c */ /* 0x000fd40003f04070 */
[----:B------:R-:W-:Y:S01]  /*91a0*/  @!P3 IMAD.MOV R199, RZ, RZ, -R199 ;  /* 0x000000ffffc7b224 */ /* 0x000fe200078e0ac7 */
[----:B------:R-:W-:Y:S02]  /*91b0*/  ISETP.GT.U32.AND P3, PT, R3, R123, PT ;  /* 0x0000007b0300720c */ /* 0x000fe40003f64070 */
[----:B------:R-:W-:Y:S01]  /*91c0*/  @!P0 IADD3 R240, R240, -R3, RZ ;  /* 0x80000003f0f08210 */ /* 0x000fe20007ffe0ff */
[----:B------:R-:W-:-:S03]  /*91d0*/  @!P5 IMAD.MOV R16, RZ, RZ, -R16 ;  /* 0x000000ffff10d224 */ /* 0x000fc600078e0a10 */
[----:B------:R-:W-:-:S07]  /*91e0*/  ISETP.GT.U32.AND P5, PT, R3, R240, PT ;  /* 0x000000f00300720c */ /* 0x000fce0003fa4070 */
[----:B------:R-:W-:Y:S02]  /*91f0*/  @!P3 IADD3 R123, R123, -R3, RZ ;  /* 0x800000037b7bb210 */ /* 0x000fe40007ffe0ff */
[----:B------:R-:W-:-:S04]  /*9200*/  ISETP.GT.U32.AND P3, PT, R3, R205, PT ;  /* 0x000000cd0300720c */ /* 0x000fc80003f64070 */
[----:B------:R-:W-:Y:S02]  /*9210*/  @!P5 IADD3 R240, R240, -R3, RZ ;  /* 0x80000003f0f0d210 */ /* 0x000fe40007ffe0ff */
[----:B------:R-:W-:Y:S02]  /*9220*/  ISETP.GE.AND P5, PT, R157, RZ, PT ;  /* 0x000000ff9d00720c */ /* 0x000fe40003fa6270 */
[----:B------:R-:W4:Y:S05]  /*9230*/  LDL R157, [R1+0x1e30] ;  /* 0x001e3000019d7983 */ /* 0x000f2a0000100800 */
[----:B------:R-:W-:Y:S01]  /*9240*/  @!P3 IMAD.IADD R205, R205, 0x1, -R3 ;  /* 0x00000001cdcdb824 */ /* 0x000fe200078e0a03 */
[----:B------:R-:W-:-:S02]  /*9250*/  ISETP.GE.AND P3, PT, R155, RZ, PT ;  /* 0x000000ff9b00720c */ /* 0x000fc40003f66270 */
[----:B------:R-:W4:Y:S01]  /*9260*/  LDL R155, [R1+0x1e34] ;  /* 0x001e3400019b7983 */ /* 0x000f220000100800 */
[----:B------:R-:W-:Y:S01]  /*9270*/  @!P6 IMAD.MOV R201, RZ, RZ, -R201 ;  /* 0x000000ffffc9e224 */ /* 0x000fe200078e0ac9 */
[C---:B------:R-:W-:Y:S01]  /*9280*/  ISETP.GT.U32.AND P6, PT, R3.reuse, R46, PT ;  /* 0x0000002e0300720c */ /* 0x040fe20003fc4070 */
[----:B------:R-:W-:Y:S01]  /*9290*/  @!P4 IMAD.MOV R203, RZ, RZ, -R203 ;  /* 0x000000ffffcbc224 */ /* 0x000fe200078e0acb */
[C---:B------:R-:W-:Y:S01]  /*92a0*/  ISETP.GT.U32.AND P4, PT, R3.reuse, R246, PT ;  /* 0x000000f60300720c */ /* 0x040fe20003f84070 */
[----:B------:R-:W-:Y:S01]  /*92b0*/  @!P5 IMAD.MOV R123, RZ, RZ, -R123 ;  /* 0x000000ffff7bd224 */ /* 0x000fe200078e0a7b */
[----:B------:R-:W-:-:S05]  /*92c0*/  ISETP.GT.U32.AND P5, PT, R3, R205, PT ;  /* 0x000000cd0300720c */ /* 0x000fca0003fa4070 */
[----:B------:R-:W-:-:S04]  /*92d0*/  @!P3 IMAD.MOV R119, RZ, RZ, -R119 ;  /* 0x000000ffff77b224 */ /* 0x000fc800078e0a77 */
[--C-:B------:R-:W-:Y:S01]  /*92e0*/  @!P6 IMAD.IADD R46, R46, 0x1, -R3.reuse ;  /* 0x000000012e2ee824 */ /* 0x100fe200078e0a03 */
[C---:B------:R-:W-:Y:S01]  /*92f0*/  ISETP.GT.U32.AND P6, PT, R3.reuse, R207, PT ;  /* 0x000000cf0300720c */ /* 0x040fe20003fc4070 */
[--C-:B------:R-:W-:Y:S01]  /*9300*/  @!P4 IMAD.IADD R246, R246, 0x1, -R3.reuse ;  /* 0x00000001f6f6c824 */ /* 0x100fe200078e0a03 */
[C---:B------:R-:W-:Y:S02]  /*9310*/  ISETP.GT.U32.AND P4, PT, R3.reuse, R133, PT ;  /* 0x000000850300720c */ /* 0x040fe40003f84070 */
[----:B------:R-:W-:Y:S01]  /*9320*/  ISETP.GT.U32.AND P3, PT, R3, R125, PT ;  /* 0x0000007d0300720c */ /* 0x000fe20003f64070 */
[----:B------:R-:W-:Y:S01]  /*9330*/  @!P5 IMAD.IADD R205, R205, 0x1, -R3 ;  /* 0x00000001cdcdd824 */ /* 0x000fe200078e0a03 */
[----:B------:R-:W-:-:S07]  /*9340*/  ISETP.GT.U32.AND P5, PT, R3, R131, PT ;  /* 0x000000830300720c */ /* 0x000fce0003fa4070 */
[--C-:B------:R-:W-:Y:S02]  /*9350*/  @!P6 IMAD.IADD R207, R207, 0x1, -R3.reuse ;  /* 0x00000001cfcfe824 */ /* 0x100fe400078e0a03 */
[-C--:B------:R-:W-:Y:S02]  /*9360*/  @!P4 IADD3 R133, R133, -R3.reuse, RZ ;  /* 0x800000038585c210 */ /* 0x080fe40007ffe0ff */
[----:B------:R-:W-:Y:S02]  /*9370*/  @!P3 IADD3 R125, R125, -R3, RZ ;  /* 0x800000037d7db210 */ /* 0x000fe40007ffe0ff */
[C---:B------:R-:W-:Y:S02]  /*9380*/  ISETP.GT.U32.AND P6, PT, R3.reuse, R207, PT ;  /* 0x000000cf0300720c */ /* 0x040fe40003fc4070 */
[----:B------:R-:W-:Y:S01]  /*9390*/  ISETP.GT.U32.AND P3, PT, R3, R209, PT ;  /* 0x000000d10300720c */ /* 0x000fe20003f64070 */
[----:B------:R-:W-:Y:S01]  /*93a0*/  @!P5 IMAD.IADD R131, R131, 0x1, -R3 ;  /* 0x000000018383d824 */ /* 0x000fe200078e0a03 */
[----:B--2---:R-:W-:-:S02]  /*93b0*/  ISETP.GE.AND P5, PT, R166, RZ, PT ;  /* 0x000000ffa600720c */ /* 0x004fc40003fa6270 */
[----:B------:R-:W2:Y:S07]  /*93c0*/  LDL R166, [R1+0x1e78] ;  /* 0x001e780001a67983 */ /* 0x000eae0000100800 */
[--C-:B------:R-:W-:Y:S01]  /*93d0*/  @!P6 IMAD.IADD R207, R207, 0x1, -R3.reuse ;  /* 0x00000001cfcfe824 */ /* 0x100fe200078e0a03 */
[----:B------:R-:W-:Y:S01]  /*93e0*/  ISETP.GE.AND P6, PT, R226, RZ, PT ;  /* 0x000000ffe200720c */ /* 0x000fe20003fc6270 */
[----:B------:R-:W-:Y:S01]  /*93f0*/  @!P3 IMAD.IADD R209, R209, 0x1, -R3 ;  /* 0x00000001d1d1b824 */ /* 0x000fe200078e0a03 */
[----:B---3--:R-:W-:Y:S01]  /*9400*/  ISETP.GE.AND P3, PT, R248, RZ, PT ;  /* 0x000000fff800720c */ /* 0x008fe20003f66270 */
[----:B------:R-:W3:Y:S04]  /*9410*/  LDL R226, [R1+0x1e58] ;  /* 0x001e580001e27983 */ /* 0x000ee80000100800 */
[----:B------:R-:W3:Y:S01]  /*9420*/  LDL R248, [R1+0x1e7c] ;  /* 0x001e7c0001f87983 */ /* 0x000ee20000100800 */
[----:B----4-:R-:W-:-:S03]  /*9430*/  ISETP.GE.AND P4, PT, R249, RZ, PT ;  /* 0x000000fff900720c */ /* 0x010fc60003f86270 */
[----:B------:R-:W4:Y:S01]  /*9440*/  LDL R249, [R1+0x1e80] ;  /* 0x001e800001f97983 */ /* 0x000f220000100800 */
[----:B------:R-:W-:-:S13]  /*9450*/  ISETP.GT.U32.AND P0, PT, R3, R111, PT ;  /* 0x0000006f0300720c */ /* 0x000fda0003f04070 */
[----:B------:R-:W-:Y:S01]  /*9460*/  @!P0 IMAD.IADD R111, R111, 0x1, -R3 ;  /* 0x000000016f6f8824 */ /* 0x000fe200078e0a03 */
[----:B------:R-:W-:-:S13]  /*9470*/  ISETP.GE.AND P0, PT, R151, RZ, PT ;  /* 0x000000ff9700720c */ /* 0x000fda0003f06270 */
[----:B------:R-:W-:Y:S02]  /*9480*/  @!P0 IADD3 R111, -R111, RZ, RZ ;  /* 0x000000ff6f6f8210 */ /* 0x000fe40007ffe1ff */
[C---:B------:R-:W-:Y:S01]  /*9490*/  ISETP.GT.U32.AND P0, PT, R3.reuse, R46, PT ;  /* 0x0000002e0300720c */ /* 0x040fe20003f04070 */
[----:B------:R-:W-:Y:S01]  /*94a0*/  @!P2 IMAD.MOV R240, RZ, RZ, -R240 ;  /* 0x000000fffff0a224 */ /* 0x000fe200078e0af0 */
[----:B------:R-:W-:-:S11]  /*94b0*/  ISETP.GT.U32.AND P2, PT, R3, R17, PT ;  /* 0x000000110300720c */ /* 0x000fd60003f44070 */
[--C-:B------:R-:W-:Y:S01]  /*94c0*/  @!P0 IMAD.IADD R46, R46, 0x1, -R3.reuse ;  /* 0x000000012e2e8824 */ /* 0x100fe200078e0a03 */
[----:B------:R-:W-:Y:S02]  /*94d0*/  ISETP.GT.U32.AND P0, PT, R3, R241, PT ;  /* 0x000000f10300720c */ /* 0x000fe40003f04070 */
[----:B------:R-:W-:Y:S02]  /*94e0*/  @!P2 IADD3 R17, R17, -R3, RZ ;  /* 0x800000031111a210 */ /* 0x000fe40007ffe0ff */
[----:B------:R-:W-:Y:S02]  /*94f0*/  ISETP.GE.AND P2, PT, R157, RZ, PT ;  /* 0x000000ff9d00720c */ /* 0x000fe40003f46270 */
[----:B------:R-:W4:Y:S07]  /*9500*/  LDL R157, [R1+0x1e5c] ;  /* 0x001e5c00019d7983 */ /* 0x000f2e0000100800 */
[----:B------:R-:W-:Y:S01]  /*9510*/  @!P0 IMAD.IADD R241, R241, 0x1, -R3 ;  /* 0x00000001f1f18824 */ /* 0x000fe200078e0a03 */
[----:B------:R-:W-:-:S02]  /*9520*/  @!P1 IADD3 R121, -R121, RZ, RZ ;  /* 0x000000ff79799210 */ /* 0x000fc40007ffe1ff */
[----:B------:R-:W-:Y:S02]  /*9530*/  ISETP.GE.AND P0, PT, R155, RZ, PT ;  /* 0x000000ff9b00720c */ /* 0x000fe40003f06270 */
[----:B------:R-:W4:Y:S01]  /*9540*/  LDL R155, [R1+0x1e74] ;  /* 0x001e7400019b7983 */ /* 0x000f220000100800 */
[C---:B------:R-:W-:Y:S01]  /*9550*/  ISETP.GT.U32.AND P1, PT, R3.reuse, R127, PT ;  /* 0x0000007f0300720c */ /* 0x040fe20003f24070 */
[----:B------:R-:W-:Y:S01]  /*9560*/  @!P6 IMAD.MOV R46, RZ, RZ, -R46 ;  /* 0x000000ffff2ee224 */ /* 0x000fe200078e0a2e */
[C---:B------:R-:W-:Y:S01]  /*9570*/  ISETP.GT.U32.AND P6, PT, R3.reuse, R209, PT ;  /* 0x000000d10300720c */ /* 0x040fe20003fc4070 */
[----:B------:R-:W-:Y:S01]  /*9580*/  @!P2 IMAD.MOV R205, RZ, RZ, -R205 ;  /* 0x000000ffffcda224 */ /* 0x000fe200078e0acd */
[----:B------:R-:W-:Y:S02]  /*9590*/  ISETP.GT.U32.AND P2, PT, R3, R241, PT ;  /* 0x000000f10300720c */ /* 0x000fe40003f44070 */
[----:B------:R-:W-:-:S07]  /*95a0*/  IABS R151, R0 ;  /* 0x0000000000977213 */ /* 0x000fce0000000000 */
[--C-:B------:R-:W-:Y:S01]  /*95b0*/  @!P1 IMAD.IADD R127, R127, 0x1, -R3.reuse ;  /* 0x000000017f7f9824 */ /* 0x100fe200078e0a03 */
[----:B------:R-:W-:Y:S01]  /*95c0*/  ISETP.GT.U32.AND P1, PT, R3, R129, PT ;  /* 0x000000810300720c */ /* 0x000fe20003f24070 */
[--C-:B------:R-:W-:Y:S01]  /*95d0*/  @!P6 IMAD.IADD R209, R209, 0x1, -R3.reuse ;  /* 0x00000001d1d1e824 */ /* 0x100fe200078e0a03 */
[----:B------:R-:W-:Y:S01]  /*95e0*/  ISETP.GT.U32.AND P6, PT, R3, R139, PT ;  /* 0x0000008b0300720c */ /* 0x000fe20003fc4070 */
[----:B-1----:R-:W-:Y:S01]  /*95f0*/  IMAD.HI.U32 R0, R214, R151, RZ ;  /* 0x00000097d6007227 */ /* 0x002fe200078e00ff */
[----:B------:R-:W-:Y:S02]  /*9600*/  @!P0 IADD3 R125, -R125, RZ, RZ ;  /* 0x000000ff7d7d8210 */ /* 0x000fe40007ffe1ff */
[----:B------:R-:W-:Y:S01]  /*9610*/  ISETP.GT.U32.AND P0, PT, R3, R131, PT ;  /* 0x000000830300720c */ /* 0x000fe20003f04070 */
[----:B------:R-:W-:Y:S02]  /*9620*/  IMAD.MOV R0, RZ, RZ, -R0 ;  /* 0x000000ffff007224 */ /* 0x000fe400078e0a00 */
[----:B------:R-:W-:Y:S01]  /*9630*/  @!P2 IMAD.IADD R241, R241, 0x1, -R3 ;  /* 0x00000001f1f1a824 */ /* 0x000fe200078e0a03 */
[C---:B------:R-:W-:Y:S01]  /*9640*/  ISETP.GT.U32.AND P2, PT, R3.reuse, R137, PT ;  /* 0x000000890300720c */ /* 0x040fe20003f44070 */
[----:B------:R-:W-:Y:S01]  /*9650*/  IMAD R151, R3, R0, R151 ;  /* 0x0000000003977224 */ /* 0x000fe200078e0297 */
[----:B------:R-:W-:Y:S01]  /*9660*/  IADD3 R0, R210, 0xf8, RZ ;  /* 0x000000f8d2007810 */ /* 0x000fe20007ffe0ff */
[----:B------:R-:W-:-:S02]  /*9670*/  @!P1 IMAD.IADD R129, R129, 0x1, -R3 ;  /* 0x0000000181819824 */ /* 0x000fc400078e0a03 */
[--C-:B------:R-:W-:Y:S02]  /*9680*/  @!P6 IMAD.IADD R139, R139, 0x1, -R3.reuse ;  /* 0x000000018b8be824 */ /* 0x100fe400078e0a03 */
[----:B------:R1:W-:Y:S01]  /*9690*/  STL [R1+0x1d0c], R0 ;  /* 0x001d0c0001007387 */ /* 0x0003e20000100800 */
[----:B------:R-:W-:Y:S01]  /*96a0*/  @!P5 IMAD.MOV R246, RZ, RZ, -R246 ;  /* 0x000000fffff6d224 */ /* 0x000fe200078e0af6 */
[----:B------:R-:W-:Y:S01]  /*96b0*/  ISETP.GT.U32.AND P5, PT, R3, R129, PT ;  /* 0x000000810300720c */ /* 0x000fe20003fa4070 */
[----:B------:R-:W-:Y:S01]  /*96c0*/  @!P0 IMAD.IADD R131, R131, 0x1, -R3 ;  /* 0x0000000183838824 */ /* 0x000fe200078e0a03 */
[----:B------:R-:W-:Y:S01]  /*96d0*/  ISETP.GT.U32.AND P0, PT, R3, R243, PT ;  /* 0x000000f30300720c */ /* 0x000fe20003f04070 */
[----:B------:R-:W-:Y:S01]  /*96e0*/  @!P4 IMAD.MOV R207, RZ, RZ, -R207 ;  /* 0x000000ffffcfc224 */ /* 0x000fe200078e0acf */
[----:B------:R-:W-:Y:S01]  /*96f0*/  @!P2 IADD3 R137, R137, -R3, RZ ;  /* 0x800000038989a210 */ /* 0x000fe20007ffe0ff */
[----:B------:R-:W-:Y:S01]  /*9700*/  @!P3 IMAD.MOV R127, RZ, RZ, -R127 ;  /* 0x000000ffff7fb224 */ /* 0x000fe200078e0a7f */
[----:B------:R-:W-:Y:S01]  /*9710*/  ISETP.GT.U32.AND P1, PT, R3, R17, PT ;  /* 0x000000110300720c */ /* 0x000fe20003f24070 */
[----:B------:R-:W4:Y:S01]  /*9720*/  LDL R252, [R1+0x1ec4] ;  /* 0x001ec40001fc7983 */ /* 0x000f220000100800 */
[----:B--2---:R-:W-:-:S03]  /*9730*/  ISETP.GE.AND P2, PT, R166, RZ, PT ;  /* 0x000000ffa600720c */ /* 0x004fc60003f46270 */
[----:B------:R-:W2:Y:S02]  /*9740*/  LDL R166, [R1+0x1ea4] ;  /* 0x001ea40001a67983 */ /* 0x000ea40000100800 */
[--C-:B------:R-:W-:Y:S02]  /*9750*/  @!P5 IMAD.IADD R129, R129, 0x1, -R3.reuse ;  /* 0x000000018181d824 */ /* 0x100fe400078e0a03 */
[----:B------:R-:W-:Y:S01]  /*9760*/  @!P0 IMAD.IADD R243, R243, 0x1, -R3 ;  /* 0x00000001f3f38824 */ /* 0x000fe200078e0a03 */
[----:B---3--:R-:W-:Y:S01]  /*9770*/  ISETP.GE.AND P5, PT, R226, RZ, PT ;  /* 0x000000ffe200720c */ /* 0x008fe20003fa6270 */
[----:B------:R-:W3:Y:S01]  /*9780*/  LDL R159, [R1+0x1f04] ;  /* 0x001f0400019f7983 */ /* 0x000ee20000100800 */
[----:B------:R-:W-:-:S03]  /*9790*/  ISETP.GE.AND P0, PT, R248, RZ, PT ;  /* 0x000000fff800720c */ /* 0x000fc60003f06270 */
[----:B------:R-:W3:Y:S04]  /*97a0*/  LDL R226, [R1+0x1e9c] ;  /* 0x001e9c0001e27983 */ /* 0x000ee80000100800 */
[----:B------:R-:W3:Y:S01]  /*97b0*/  LDL R248, [R1+0x1ea8] ;  /* 0x001ea80001f87983 */ /* 0x000ee20000100800 */
[----:B----4-:R-:W-:-:S03]  /*97c0*/  ISETP.GE.AND P6, PT, R249, RZ, PT ;  /* 0x000000fff900720c */ /* 0x010fc60003fc6270 */
[----:B------:R-:W4:Y:S01]  /*97d0*/  LDL R249, [R1+0x1eac] ;  /* 0x001eac0001f97983 */ /* 0x000f220000100800 */
[----:B------:R-:W-:Y:S02]  /*97e0*/  @!P1 IADD3 R17, R17, -R3, RZ ;  /* 0x8000000311119210 */ /* 0x000fe40007ffe0ff */
[C---:B------:R-:W-:Y:S02]  /*97f0*/  ISETP.GT.U32.AND P4, PT, R3.reuse, R211, PT ;  /* 0x000000d30300720c */ /* 0x040fe40003f84070 */
[C---:B------:R-:W-:Y:S02]  /*9800*/  ISETP.GT.U32.AND P1, PT, R3.reuse, R141, PT ;  /* 0x0000008d0300720c */ /* 0x040fe40003f24070 */
[----:B------:R-:W-:-:S09]  /*9810*/  ISETP.GT.U32.AND P3, PT, R3, R133, PT ;  /* 0x000000850300720c */ /* 0x000fd20003f64070 */
[--C-:B------:R-:W-:Y:S02]  /*9820*/  @!P4 IMAD.IADD R211, R211, 0x1, -R3.reuse ;  /* 0x00000001d3d3c824 */ /* 0x100fe400078e0a03 */
[----:B------:R-:W-:Y:S02]  /*9830*/  @!P1 IMAD.IADD R141, R141, 0x1, -R3 ;  /* 0x000000018d8d9824 */ /* 0x000fe400078e0a03 */
[----:B------:R-:W-:-:S04]  /*9840*/  @!P3 IADD3 R133, R133, -R3, RZ ;  /* 0x800000038585b210 */ /* 0x000fc80007ffe0ff */
[----:B------:R-:W-:Y:S02]  /*9850*/  @!P0 IADD3 R133, -R133, RZ, RZ ;  /* 0x000000ff85858210 */ /* 0x000fe40007ffe1ff */
[C---:B------:R-:W-:Y:S02]  /*9860*/  ISETP.GT.U32.AND P0, PT, R3.reuse, R139, PT ;  /* 0x0000008b0300720c */ /* 0x040fe40003f04070 */
[----:B------:R-:W-:Y:S01]  /*9870*/  ISETP.GT.U32.AND P3, PT, R3, R213, PT ;  /* 0x000000d50300720c */ /* 0x000fe20003f64070 */
[----:B------:R-:W-:Y:S01]  /*9880*/  @!P2 IMAD.MOV R209, RZ, RZ, -R209 ;  /* 0x000000ffffd1a224 */ /* 0x000fe200078e0ad1 */
[----:B------:R-:W-:Y:S02]  /*9890*/  ISETP.GE.AND P4, PT, R157, RZ, PT ;  /* 0x000000ff9d00720c */ /* 0x000fe40003f86270 */
[----:B------:R-:W4:Y:S01]  /*98a0*/  LDL R157, [R1+0x1ea0] ;  /* 0x001ea000019d7983 */ /* 0x000f220000100800 */
[----:B------:R-:W-:-:S06]  /*98b0*/  ISETP.GE.AND P1, PT, R155, RZ, PT ;  /* 0x000000ff9b00720c */ /* 0x000fcc0003f26270 */
[--C-:B------:R-:W-:Y:S01]  /*98c0*/  @!P0 IMAD.IADD R139, R139, 0x1, -R3.reuse ;  /* 0x000000018b8b8824 */ /* 0x100fe200078e0a03 */
[----:B------:R-:W-:Y:S01]  /*98d0*/  ISETP.GT.U32.AND P0, PT, R3, R145, PT ;  /* 0x000000910300720c */ /* 0x000fe20003f04070 */
[----:B------:R-:W-:Y:S01]  /*98e0*/  @!P3 IMAD.IADD R213, R213, 0x1, -R3 ;  /* 0x00000001d5d5b824 */ /* 0x000fe200078e0a03 */
[C---:B------:R-:W-:Y:S01]  /*98f0*/  ISETP.GT.U32.AND P2, PT, R3.reuse, R243, PT ;  /* 0x000000f30300720c */ /* 0x040fe20003f44070 */
[----:B------:R-:W4:Y:S03]  /*9900*/  LDL R155, [R1+0x1e84] ;  /* 0x001e8400019b7983 */ /* 0x000f260000100800 */
[----:B------:R-:W-:Y:S01]  /*9910*/  @!P1 IMAD.MOV R131, RZ, RZ, -R131 ;  /* 0x000000ffff839224 */ /* 0x000fe200078e0a83 */
[----:B------:R-:W-:-:S06]  /*9920*/  ISETP.GT.U32.AND P1, PT, R3, R137, PT ;  /* 0x000000890300720c */ /* 0x000fcc0003f24070 */
[----:B------:R-:W-:Y:S02]  /*9930*/  @!P0 IADD3 R145, R145, -R3, RZ ;  /* 0x8000000391918210 */ /* 0x000fe40007ffe0ff */
[----:B------:R-:W-:Y:S01]  /*9940*/  @!P2 IMAD.IADD R243, R243, 0x1, -R3 ;  /* 0x00000001f3f3a824 */ /* 0x000fe200078e0a03 */
[----:B------:R-:W-:-:S04]  /*9950*/  @!P5 IADD3 R17, -R17, RZ, RZ ;  /* 0x000000ff1111d210 */ /* 0x000fc80007ffe1ff */
[----:B------:R-:W-:Y:S02]  /*9960*/  @!P1 IADD3 R137, R137, -R3, RZ ;  /* 0x8000000389899210 */ /* 0x000fe40007ffe0ff */
[C---:B------:R-:W-:Y:S02]  /*9970*/  ISETP.GT.U32.AND P1, PT, R3.reuse, R143, PT ;  /* 0x0000008f0300720c */ /* 0x040fe40003f24070 */
[C---:B------:R-:W-:Y:S02]  /*9980*/  ISETP.GT.U32.AND P5, PT, R3.reuse, R213, PT ;  /* 0x000000d50300720c */ /* 0x040fe40003fa4070 */
[----:B------:R-:W-:-:S09]  /*9990*/  ISETP.GT.U32.AND P2, PT, R3, R215, PT ;  /* 0x000000d70300720c */ /* 0x000fd20003f44070 */
[--C-:B------:R-:W-:Y:S01]  /*99a0*/  @!P1 IMAD.IADD R143, R143, 0x1, -R3.reuse ;  /* 0x000000018f8f9824 */ /* 0x100fe200078e0a03 */
[----:B--2---:R-:W-:Y:S02]  /*99b0*/  ISETP.GE.AND P1, PT, R166, RZ, PT ;  /* 0x000000ffa600720c */ /* 0x004fe40003f26270 */
[----:B------:R-:W2:Y:S01]  /*99c0*/  LDL R166, [R1+0x1ed0] ;  /* 0x001ed00001a67983 */ /* 0x000ea20000100800 */
[--C-:B------:R-:W-:Y:S02]  /*99d0*/  @!P5 IMAD.IADD R213, R213, 0x1, -R3.reuse ;  /* 0x00000001d5d5d824 */ /* 0x100fe400078e0a03 */
[----:B------:R-:W-:Y:S01]  /*99e0*/  @!P2 IMAD.IADD R215, R215, 0x1, -R3 ;  /* 0x00000001d7d7a824 */ /* 0x000fe200078e0a03 */
[----:B---3--:R-:W-:Y:S02]  /*99f0*/  ISETP.GE.AND P5, PT, R226, RZ, PT ;  /* 0x000000ffe200720c */ /* 0x008fe40003fa6270 */
[----:B------:R-:W3:Y:S01]  /*9a00*/  LDL R226, [R1+0x1ec8] ;  /* 0x001ec80001e27983 */ /* 0x000ee20000100800 */
[----:B------:R-:W-:-:S03]  /*9a10*/  ISETP.GE.AND P2, PT, R248, RZ, PT ;  /* 0x000000fff800720c */ /* 0x000fc60003f46270 */
[----:B------:R-:W3:Y:S01]  /*9a20*/  LDL R248, [R1+0x1edc] ;  /* 0x001edc0001f87983 */ /* 0x000ee20000100800 */
[----:B----4-:R-:W-:-:S03]  /*9a30*/  ISETP.GE.AND P0, PT, R249, RZ, PT ;  /* 0x000000fff900720c */ /* 0x010fc60003f06270 */
[----:B------:R-:W4:Y:S01]  /*9a40*/  LDL R249, [R1+0x1f00] ;  /* 0x001f000001f97983 */ /* 0x000f220000100800 */
[----:B------:R-:W-:Y:S01]  /*9a50*/  @!P4 IMAD.MOV R241, RZ, RZ, -R241 ;  /* 0x000000fffff1c224 */ /* 0x000fe200078e0af1 */
[----:B------:R-:W-:-:S13]  /*9a60*/  ISETP.GT.U32.AND P4, PT, R3, R141, PT ;  /* 0x0000008d0300720c */ /* 0x000fda0003f84070 */
[----:B------:R-:W-:Y:S01]  /*9a70*/  @!P4 IMAD.IADD R141, R141, 0x1, -R3 ;  /* 0x000000018d8dc824 */ /* 0x000fe200078e0a03 */
[C---:B------:R-:W-:Y:S01]  /*9a80*/  ISETP.GT.U32.AND P4, PT, R3.reuse, R154, PT ;  /* 0x0000009a0300720c */ /* 0x040fe20003f84070 */
[----:B------:R-:W-:Y:S01]  /*9a90*/  @!P1 IMAD.MOV R243, RZ, RZ, -R243 ;  /* 0x000000fffff39224 */ /* 0x000fe200078e0af3 */
[----:B------:R-:W-:-:S11]  /*9aa0*/  ISETP.GT.U32.AND P1, PT, R3, R215, PT ;  /* 0x000000d70300720c */ /* 0x000fd60003f24070 */
[----:B------:R-:W-:Y:S01]  /*9ab0*/  @!P4 IMAD.IADD R154, R154, 0x1, -R3 ;  /* 0x000000019a9ac824 */ /* 0x000fe200078e0a03 */
[----:B------:R-:W-:-:S04]  /*9ac0*/  @!P5 IADD3 R141, -R141, RZ, RZ ;  /* 0x000000ff8d8dd210 */ /* 0x000fc80007ffe1ff */
[----:B------:R-:W-:Y:S02]  /*9ad0*/  ISETP.GT.U32.AND P5, PT, R3, R154, PT ;  /* 0x0000009a0300720c */ /* 0x000fe40003fa4070 */
[----:B------:R-:W-:Y:S02]  /*9ae0*/  ISETP.GE.AND P4, PT, R157, RZ, PT ;  /* 0x000000ff9d00720c */ /* 0x000fe40003f86270 */
[----:B------:R-:W4:Y:S01]  /*9af0*/  LDL R157, [R1+0x1ecc] ;  /* 0x001ecc00019d7983 */ /* 0x000f220000100800 */
[----:B------:R-:W-:Y:S02]  /*9b00*/  @!P1 IADD3 R215, R215, -R3, RZ ;  /* 0x80000003d7d79210 */ /* 0x000fe40007ffe0ff */
[----:B------:R-:W-:-:S06]  /*9b10*/  ISETP.GT.U32.AND P1, PT, R3, R25, PT ;  /* 0x000000190300720c */ /* 0x000fcc0003f24070 */
[----:B------:R-:W-:Y:S01]  /*9b20*/  @!P5 IMAD.IADD R154, R154, 0x1, -R3 ;  /* 0x000000019a9ad824 */ /* 0x000fe200078e0a03 */
[C---:B------:R-:W-:Y:S01]  /*9b30*/  ISETP.GT.U32.AND P5, PT, R3.reuse, R24, PT ;  /* 0x000000180300720c */ /* 0x040fe20003fa4070 */
[----:B------:R-:W-:Y:S01]  /*9b40*/  @!P4 IMAD.MOV R137, RZ, RZ, -R137 ;  /* 0x000000ffff89c224 */ /* 0x000fe200078e0a89 */
[----:B------:R-:W-:Y:S02]  /*9b50*/  ISETP.GT.U32.AND P4, PT, R3, R143, PT ;  /* 0x0000008f0300720c */ /* 0x000fe40003f84070 */
[----:B------:R-:W-:Y:S02]  /*9b60*/  @!P0 IADD3 R213, -R213, RZ, RZ ;  /* 0x000000ffd5d58210 */ /* 0x000fe40007ffe1ff */
[----:B------:R-:W-:Y:S01]  /*9b70*/  @!P1 IMAD.IADD R25, R25, 0x1, -R3 ;  /* 0x0000000119199824 */ /* 0x000fe200078e0a03 */
[----:B------:R-:W-:-:S06]  /*9b80*/  ISETP.GT.U32.AND P0, PT, R3, R18, PT ;  /* 0x000000120300720c */ /* 0x000fcc0003f04070 */
[--C-:B------:R-:W-:Y:S02]  /*9b90*/  @!P5 IMAD.IADD R24, R24, 0x1, -R3.reuse ;  /* 0x000000011818d824 */ /* 0x100fe400078e0a03 */
[----:B------:R-:W-:Y:S01]  /*9ba0*/  @!P4 IMAD.IADD R143, R143, 0x1, -R3 ;  /* 0x000000018f8fc824 */ /* 0x000fe200078e0a03 */
[----:B------:R-:W-:-:S04]  /*9bb0*/  ISETP.GT.U32.AND P4, PT, R3, R147, PT ;  /* 0x000000930300720c */ /* 0x000fc80003f84070 */
[----:B------:R-:W-:-:S09]  /*9bc0*/  @!P0 IMAD.IADD R18, R18, 0x1, -R3 ;  /* 0x0000000112128824 */ /* 0x000fd200078e0a03 */
[----:B------:R-:W-:Y:S01]  /*9bd0*/  @!P4 IMAD.IADD R147, R147, 0x1, -R3 ;  /* 0x000000019393c824 */ /* 0x000fe200078e0a03 */
[----:B--2---:R-:W-:Y:S02]  /*9be0*/  ISETP.GE.AND P5, PT, R166, RZ, PT ;  /* 0x000000ffa600720c */ /* 0x004fe40003fa6270 */
[----:B------:R-:W2:Y:S01]  /*9bf0*/  LDL R166, [R1+0x1efc] ;  /* 0x001efc0001a67983 */ /* 0x000ea20000100800 */
[----:B---3--:R-:W-:-:S03]  /*9c00*/  ISETP.GE.AND P0, PT, R226, RZ, PT ;  /* 0x000000ffe200720c */ /* 0x008fc60003f06270 */
[----:B------:R-:W3:Y:S01]  /*9c10*/  LDL R226, [R1+0x1ed8] ;  /* 0x001ed80001e27983 */ /* 0x000ee20000100800 */
[----:B------:R-:W-:-:S03]  /*9c20*/  ISETP.GE.AND P4, PT, R248, RZ, PT ;  /* 0x000000fff800720c */ /* 0x000fc60003f86270 */
[----:B------:R-:W3:Y:S01]  /*9c30*/  LDL R248, [R1+0x1f18] ;  /* 0x001f180001f87983 */ /* 0x000ee20000100800 */
[----:B----4-:R-:W-:-:S03]  /*9c40*/  ISETP.GE.AND P1, PT, R249, RZ, PT ;  /* 0x000000fff900720c */ /* 0x010fc60003f26270 */
[----:B------:R-:W4:Y:S01]  /*9c50*/  LDL R249, [R1+0x1f1c] ;  /* 0x001f1c0001f97983 */ /* 0x000f220000100800 */
[C---:B------:R-:W-:Y:S01]  /*9c60*/  ISETP.GT.U32.AND P3, PT, R3.reuse, R211, PT ;  /* 0x000000d30300720c */ /* 0x040fe20003f64070 */
[----:B------:R-:W-:Y:S01]  /*9c70*/  @!P6 IMAD.MOV R129, RZ, RZ, -R129 ;  /* 0x000000ffff81e224 */ /* 0x000fe200078e0a81 */
[----:B------:R-:W-:-:S11]  /*9c80*/  ISETP.GT.U32.AND P6, PT, R3, R64, PT ;  /* 0x000000400300720c */ /* 0x000fd60003fc4070 */
[----:B------:R-:W-:Y:S01]  /*9c90*/  @!P3 IMAD.IADD R211, R211, 0x1, -R3 ;  /* 0x00000001d3d3b824 */ /* 0x000fe200078e0a03 */
[----:B------:R-:W-:Y:S02]  /*9ca0*/  ISETP.GE.AND P3, PT, R155, RZ, PT ;  /* 0x000000ff9b00720c */ /* 0x000fe40003f66270 */
[----:B------:R-:W-:Y:S02]  /*9cb0*/  @!P6 IADD3 R64, R64, -R3, RZ ;  /* 0x800000034040e210 */ /* 0x000fe40007ffe0ff */
[----:B------:R-:W-:-:S09]  /*9cc0*/  ISETP.GT.U32.AND P6, PT, R3, R221, PT ;  /* 0x000000dd0300720c */ /* 0x000fd20003fc4070 */
[----:B------:R-:W-:Y:S01]  /*9cd0*/  @!P3 IMAD.MOV R211, RZ, RZ, -R211 ;  /* 0x000000ffffd3b224 */ /* 0x000fe200078e0ad3 */
[----:B------:R-:W-:-:S03]  /*9ce0*/  ISETP.GT.U32.AND P3, PT, R3, R64, PT ;  /* 0x000000400300720c */ /* 0x000fc60003f64070 */
[----:B------:R-:W-:-:S05]  /*9cf0*/  @!P6 IMAD.IADD R221, R221, 0x1, -R3 ;  /* 0x00000001dddde824 */ /* 0x000fca00078e0a03 */
[----:B------:R-:W-:-:S05]  /*9d00*/  ISETP.GT.U32.AND P6, PT, R3, R221, PT ;  /* 0x000000dd0300720c */ /* 0x000fca0003fc4070 */
[----:B------:R-:W-:Y:S01]  /*9d10*/  @!P3 IMAD.IADD R64, R64, 0x1, -R3 ;  /* 0x000000014040b824 */ /* 0x000fe200078e0a03 */
[----:B------:R-:W-:-:S07]  /*9d20*/  ISETP.GT.U32.AND P3, PT, R3, R217, PT ;  /* 0x000000d90300720c */ /* 0x000fce0003f64070 */
[----:B------:R-:W-:Y:S01]  /*9d30*/  @!P6 IMAD.IADD R221, R221, 0x1, -R3 ;  /* 0x00000001dddde824 */ /* 0x000fe200078e0a03 */
[----:B------:R-:W-:-:S05]  /*9d40*/  ISETP.GE.AND P6, PT, R252, RZ, PT ;  /* 0x000000fffc00720c */ /* 0x000fca0003fc6270 */
[----:B------:R-:W-:Y:S02]  /*9d50*/  @!P3 IADD3 R217, R217, -R3, RZ ;  /* 0x80000003d9d9b210 */ /* 0x000fe40007ffe0ff */
[----:B------:R-:W-:Y:S02]  /*9d60*/  ISETP.GE.AND P3, PT, R157, RZ, PT ;  /* 0x000000ff9d00720c */ /* 0x000fe40003f66270 */
[----:B------:R-:W4:Y:S04]  /*9d70*/  LDL R157, [R1+0x1ee8] ;  /* 0x001ee800019d7983 */ /* 0x000f280000100800 */
[----:B------:R-:W-:Y:S01]  /*9d80*/  @!P6 IMAD.MOV R64, RZ, RZ, -R64 ;  /* 0x000000ffff40e224 */ /* 0x000fe200078e0a40 */
[C---:B------:R-:W-:Y:S01]  /*9d90*/  ISETP.GT.U32.AND P6, PT, R3.reuse, R147, PT ;  /* 0x000000930300720c */ /* 0x040fe20003fc4070 */
[----:B------:R-:W-:Y:S01]  /*9da0*/  @!P0 IMAD.MOV R154, RZ, RZ, -R154 ;  /* 0x000000ffff9a8224 */ /* 0x000fe200078e0a9a */
[----:B------:R-:W-:-:S04]  /*9db0*/  ISETP.GT.U32.AND P0, PT, R3, R217, PT ;  /* 0x000000d90300720c */ /* 0x000fc80003f04070 */
[----:B------:R-:W-:Y:S01]  /*9dc0*/  @!P3 IMAD.MOV R143, RZ, RZ, -R143 ;  /* 0x000000ffff8fb224 */ /* 0x000fe200078e0a8f */
[----:B------:R-:W-:-:S06]  /*9dd0*/  ISETP.GT.U32.AND P3, PT, R3, R24, PT ;  /* 0x000000180300720c */ /* 0x000fcc0003f64070 */
[----:B------:R-:W-:Y:S01]  /*9de0*/  @!P6 IMAD.IADD R147, R147, 0x1, -R3 ;  /* 0x000000019393e824 */ /* 0x000fe200078e0a03 */
[----:B------:R-:W-:Y:S02]  /*9df0*/  ISETP.GT.U32.AND P6, PT, R3, R31, PT ;  /* 0x0000001f0300720c */ /* 0x000fe40003fc4070 */
[----:B------:R-:W-:Y:S02]  /*9e00*/  @!P0 IADD3 R217, R217, -R3, RZ ;  /* 0x80000003d9d98210 */ /* 0x000fe40007ffe0ff */
[C---:B------:R-:W-:Y:S02]  /*9e10*/  ISETP.GT.U32.AND P0, PT, R3.reuse, R27, PT ;  /* 0x0000001b0300720c */ /* 0x040fe40003f04070 */
[----:B------:R-:W-:Y:S01]  /*9e20*/  IADD3 R252, R210, 0xf9, RZ ;  /* 0x000000f9d2fc7810 */ /* 0x000fe20007ffe0ff */
[----:B------:R-:W-:Y:S01]  /*9e30*/  @!P1 IMAD.MOV R221, RZ, RZ, -R221 ;  /* 0x000000ffffdd9224 */ /* 0x000fe200078e0add */
[----:B------:R-:W-:Y:S01]  /*9e40*/  ISETP.GT.U32.AND P1, PT, R3, R26, PT ;  /* 0x0000001a0300720c */ /* 0x000fe20003f24070 */
[----:B------:R-:W-:-:S02]  /*9e50*/  @!P3 IMAD.IADD R24, R24, 0x1, -R3 ;  /* 0x000000011818b824 */ /* 0x000fc400078e0a03 */
[----:B------:R-:W-:Y:S02]  /*9e60*/  STL [R1+0x1d00], R252 ;  /* 0x001d00fc01007387 */ /* 0x000fe40000100800 */
[----:B------:R-:W-:Y:S01]  /*9e70*/  @!P6 IMAD.IADD R31, R31, 0x1, -R3 ;  /* 0x000000011f1fe824 */ /* 0x000fe200078e0a03 */
[----:B------:R-:W-:Y:S01]  /*9e80*/  ISETP.GT.U32.AND P3, PT, R3, R29, PT ;  /* 0x0000001d0300720c */ /* 0x000fe20003f64070 */
[----:B------:R-:W-:Y:S01]  /*9e90*/  @!P2 IMAD.MOV R139, RZ, RZ, -R139 ;  /* 0x000000ffff8ba224 */ /* 0x000fe200078e0a8b */
[----:B------:R-:W-:Y:S01]  /*9ea0*/  @!P5 IADD3 R215, -R215, RZ, RZ ;  /* 0x000000ffd7d7d210 */ /* 0x000fe20007ffe1ff */
[--C-:B------:R-:W-:Y:S01]  /*9eb0*/  @!P0 IMAD.IADD R27, R27, 0x1, -R3.reuse ;  /* 0x000000011b1b8824 */ /* 0x100fe200078e0a03 */
[----:B------:R-:W4:Y:S03]  /*9ec0*/  LDL R251, [R1+0x1f10] ;  /* 0x001f100001fb7983 */ /* 0x000f260000100800 */
[----:B------:R-:W-:Y:S01]  /*9ed0*/  @!P1 IMAD.IADD R26, R26, 0x1, -R3 ;  /* 0x000000011a1a9824 */ /* 0x000fe200078e0a03 */
[----:B------:R-:W4:Y:S01]  /*9ee0*/  LDL R250, [R1+0x1f3c] ;  /* 0x001f3c0001fa7983 */ /* 0x000f220000100800 */
[----:B--2---:R-:W-:-:S03]  /*9ef0*/  ISETP.GE.AND P0, PT, R166, RZ, PT ;  /* 0x000000ffa600720c */ /* 0x004fc60003f06270 */
[----:B------:R-:W2:Y:S01]  /*9f00*/  LDL R166, [R1+0x1f2c] ;  /* 0x001f2c0001a67983 */ /* 0x000ea20000100800 */
[----:B------:R-:W-:Y:S02]  /*9f10*/  @!P3 IADD3 R29, R29, -R3, RZ ;  /* 0x800000031d1db210 */ /* 0x000fe40007ffe0ff */
[----:B---3--:R-:W-:Y:S02]  /*9f20*/  ISETP.GE.AND P1, PT, R226, RZ, PT ;  /* 0x000000ffe200720c */ /* 0x008fe40003f26270 */
[----:B------:R-:W3:Y:S01]  /*9f30*/  LDL R226, [R1+0x1f14] ;  /* 0x001f140001e27983 */ /* 0x000ee20000100800 */
[----:B------:R-:W-:-:S03]  /*9f40*/  ISETP.GE.AND P3, PT, R248, RZ, PT ;  /* 0x000000fff800720c */ /* 0x000fc60003f66270 */
[----:B------:R-:W3:Y:S01]  /*9f50*/  LDL R248, [R1+0x1f30] ;  /* 0x001f300001f87983 */ /* 0x000ee20000100800 */
[----:B----4-:R-:W-:-:S03]  /*9f60*/  ISETP.GE.AND P6, PT, R249, RZ, PT ;  /* 0x000000fff900720c */ /* 0x010fc60003fc6270 */
[----:B------:R-:W4:Y:S01]  /*9f70*/  LDL R249, [R1+0x1ef4] ;  /* 0x001ef40001f97983 */ /* 0x000f220000100800 */
[----:B------:R-:W-:-:S13]  /*9f80*/  ISETP.GT.U32.AND P2, PT, R3, R145, PT ;  /* 0x000000910300720c */ /* 0x000fda0003f44070 */
[----:B------:R-:W-:Y:S01]  /*9f90*/  @!P2 IMAD.IADD R145, R145, 0x1, -R3 ;  /* 0x000000019191a824 */ /* 0x000fe200078e0a03 */
[----:B------:R-:W-:-:S13]  /*9fa0*/  ISETP.GT.U32.AND P2, PT, R3, R219, PT ;  /* 0x000000db0300720c */ /* 0x000fda0003f44070 */
[----:B------:R-:W-:Y:S02]  /*9fb0*/  @!P2 IADD3 R219, R219, -R3, RZ ;  /* 0x80000003dbdba210 */ /* 0x000fe40007ffe0ff */
[C---:B------:R-:W-:Y:S02]  /*9fc0*/  ISETP.GT.U32.AND P2, PT, R3.reuse, R18, PT ;  /* 0x000000120300720c */ /* 0x040fe40003f44070 */
[C---:B------:R-:W-:Y:S01]  /*9fd0*/  ISETP.GT.U32.AND P5, PT, R3.reuse, R219, PT ;  /* 0x000000db0300720c */ /* 0x040fe20003fa4070 */
[----:B------:R-:W-:Y:S01]  /*9fe0*/  @!P4 IMAD.MOV R145, RZ, RZ, -R145 ;  /* 0x000000ffff91c224 */ /* 0x000fe200078e0a91 */
[----:B------:R-:W-:-:S09]  /*9ff0*/  ISETP.GT.U32.AND P4, PT, R3, R25, PT ;  /* 0x000000190300720c */ /* 0x000fd20003f84070 */
[--C-:B------:R-:W-:Y:S01]  /*a000*/  @!P2 IMAD.IADD R18, R18, 0x1, -R3.reuse ;  /* 0x000000011212a824 */ /* 0x100fe200078e0a03 */
[----:B------:R-:W-:Y:S02]  /*a010*/  ISETP.GT.U32.AND P2, PT, R3, R35, PT ;  /* 0x000000230300720c */ /* 0x000fe40003f44070 */
[----:B------:R-:W-:Y:S02]  /*a020*/  @!P5 IADD3 R219, R219, -R3, RZ ;  /* 0x80000003dbdbd210 */ /* 0x000fe40007ffe0ff */
[----:B------:R-:W-:Y:S01]  /*a030*/  ISETP.GE.AND P5, PT, R159, RZ, PT ;  /* 0x000000ff9f00720c */ /* 0x000fe20003fa6270 */
[--C-:B------:R-:W-:Y:S01]  /*a040*/  @!P4 IMAD.IADD R25, R25, 0x1, -R3.reuse ;  /* 0x000000011919c824 */ /* 0x100fe200078e0a03 */
[----:B------:R-:W4:Y:S07]  /*a050*/  LDL R159, [R1+0x1ef8] ;  /* 0x001ef800019f7983 */ /* 0x000f2e0000100800 */
[----:B------:R-:W-:Y:S01]  /*a060*/  @!P2 IMAD.IADD R35, R35, 0x1, -R3 ;  /* 0x000000012323a824 */ /* 0x000fe200078e0a03 */
[----:B------:R-:W-:Y:S01]  /*a070*/  ISETP.GE.AND P2, PT, R157, RZ, PT ;  /* 0x000000ff9d00720c */ /* 0x000fe20003f46270 */
[----:B------:R-:W-:Y:S01]  /*a080*/  @!P3 IMAD.MOV R25, RZ, RZ, -R25 ;  /* 0x000000ffff19b224 */ /* 0x000fe200078e0a19 */
[----:B------:R-:W-:Y:S01]  /*a090*/  ISETP.GT.U32.AND P3, PT, R3, R31, PT ;  /* 0x0000001f0300720c */ /* 0x000fe20003f64070 */
[----:B------:R-:W4:Y:S01]  /*a0a0*/  LDL R157, [R1+0x1ee4] ;  /* 0x001ee400019d7983 */ /* 0x000f220000100800 */
[----:B------:R-:W-:-:S09]  /*a0b0*/  @!P1 IADD3 R217, -R217, RZ, RZ ;  /* 0x000000ffd9d99210 */ /* 0x000fd20007ffe1ff */
[----:B------:R-:W-:Y:S01]  /*a0c0*/  @!P2 IMAD.MOV R24, RZ, RZ, -R24 ;  /* 0x000000ffff18a224 */ /* 0x000fe200078e0a18 */
[----:B------:R-:W-:Y:S01]  /*a0d0*/  ISETP.GT.U32.AND P2, PT, R3, R27, PT ;  /* 0x0000001b0300720c */ /* 0x000fe20003f44070 */
[----:B------:R-:W-:Y:S01]  /*a0e0*/  @!P3 IMAD.IADD R31, R31, 0x1, -R3 ;  /* 0x000000011f1fb824 */ /* 0x000fe200078e0a03 */
[C---:B------:R-:W-:Y:S01]  /*a0f0*/  ISETP.GT.U32.AND P3, PT, R3.reuse, R43, PT ;  /* 0x0000002b0300720c */ /* 0x040fe20003f64070 */
[----:B------:R-:W-:Y:S01]  /*a100*/  @!P0 IMAD.MOV R147, RZ, RZ, -R147 ;  /* 0x000000ffff938224 */ /* 0x000fe200078e0a93 */
[C---:B------:R-:W-:Y:S02]  /*a110*/  ISETP.GT.U32.AND P1, PT, R3.reuse, R35, PT ;  /* 0x000000230300720c */ /* 0x040fe40003f24070 */
[----:B------:R-:W-:-:S07]  /*a120*/  ISETP.GT.U32.AND P0, PT, R3, R29, PT ;  /* 0x0000001d0300720c */ /* 0x000fce0003f04070 */
[--C-:B------:R-:W-:Y:S01]  /*a130*/  @!P2 IMAD.IADD R27, R27, 0x1, -R3.reuse ;  /* 0x000000011b1ba824 */ /* 0x100fe200078e0a03 */
[----:B------:R-:W-:Y:S01]  /*a140*/  ISETP.GT.U32.AND P2, PT, R3, R39, PT ;  /* 0x000000270300720c */ /* 0x000fe20003f44070 */
[--C-:B------:R-:W-:Y:S02]  /*a150*/  @!P3 IMAD.IADD R43, R43, 0x1, -R3.reuse ;  /* 0x000000012b2bb824 */ /* 0x100fe400078e0a03 */
[----:B------:R-:W-:Y:S01]  /*a160*/  @!P1 IMAD.IADD R35, R35, 0x1, -R3 ;  /* 0x0000000123239824 */ /* 0x000fe200078e0a03 */
[----:B------:R-:W-:Y:S02]  /*a170*/  ISETP.GT.U32.AND P1, PT, R3, R37, PT ;  /* 0x000000250300720c */ /* 0x000fe40003f24070 */
[----:B------:R-:W-:Y:S02]  /*a180*/  @!P0 IADD3 R29, R29, -R3, RZ ;  /* 0x800000031d1d8210 */ /* 0x000fe40007ffe0ff */
[----:B------:R-:W-:-:S05]  /*a190*/  ISETP.GT.U32.AND P0, PT, R3, R41, PT ;  /* 0x000000290300720c */ /* 0x000fca0003f04070 */
[----:B------:R-:W-:Y:S01]  /*a1a0*/  @!P2 IMAD.IADD R39, R39, 0x1, -R3 ;  /* 0x000000012727a824 */ /* 0x000fe200078e0a03 */
[----:B--2---:R-:W-:Y:S02]  /*a1b0*/  ISETP.GE.AND P2, PT, R166, RZ, PT ;  /* 0x000000ffa600720c */ /* 0x004fe40003f46270 */
[----:B------:R-:W2:Y:S01]  /*a1c0*/  LDL R166, [R1+0x1f44] ;  /* 0x001f440001a67983 */ /* 0x000ea20000100800 */
[----:B------:R-:W-:-:S04]  /*a1d0*/  @!P1 IADD3 R37, R37, -R3, RZ ;  /* 0x8000000325259210 */ /* 0x000fc80007ffe0ff */
[----:B------:R-:W-:Y:S01]  /*a1e0*/  @!P0 IMAD.IADD R41, R41, 0x1, -R3 ;  /* 0x0000000129298824 */ /* 0x000fe200078e0a03 */
[----:B---3--:R-:W-:Y:S02]  /*a1f0*/  ISETP.GE.AND P1, PT, R226, RZ, PT ;  /* 0x000000ffe200720c */ /* 0x008fe40003f26270 */
[----:B------:R-:W3:Y:S01]  /*a200*/  LDL R226, [R1+0x1f40] ;  /* 0x001f400001e27983 */ /* 0x000ee20000100800 */
[----:B------:R-:W-:-:S03]  /*a210*/  ISETP.GE.AND P0, PT, R248, RZ, PT ;  /* 0x000000fff800720c */ /* 0x000fc60003f06270 */
[----:B------:R-:W3:Y:S01]  /*a220*/  LDL R248, [R1+0x1f0c] ;  /* 0x001f0c0001f87983 */ /* 0x000ee20000100800 */
[----:B----4-:R-:W-:-:S03]  /*a230*/  ISETP.GE.AND P3, PT, R249, RZ, PT ;  /* 0x000000fff900720c */ /* 0x010fc60003f66270 */
[----:B------:R-:W4:Y:S01]  /*a240*/  LDL R249, [R1+0x1f24] ;  /* 0x001f240001f97983 */ /* 0x000f220000100800 */
[----:B------:R-:W-:Y:S01]  /*a250*/  ISETP.GT.U32.AND P4, PT, R3, R33, PT ;  /* 0x000000210300720c */ /* 0x000fe20003f84070 */
[----:B------:R-:W-:-:S12]  /*a260*/  @!P5 IMAD.MOV R18, RZ, RZ, -R18 ;  /* 0x000000ffff12d224 */ /* 0x000fd800078e0a12 */
[----:B------:R-:W-:-:S05]  /*a270*/  @!P4 IMAD.IADD R33, R33, 0x1, -R3 ;  /* 0x000000012121c824 */ /* 0x000fca00078e0a03 */
[C---:B------:R-:W-:Y:S02]  /*a280*/  ISETP.GT.U32.AND P5, PT, R3.reuse, R33, PT ;  /* 0x000000210300720c */ /* 0x040fe40003fa4070 */
[----:B------:R-:W-:Y:S02]  /*a290*/  ISETP.GT.U32.AND P4, PT, R3, R26, PT ;  /* 0x0000001a0300720c */ /* 0x000fe40003f84070 */
[----:B------:R-:W-:Y:S01]  /*a2a0*/  @!P6 IADD3 R219, -R219, RZ, RZ ;  /* 0x000000ffdbdbe210 */ /* 0x000fe20007ffe1ff */
[----:B------:R-:W-:Y:S01]  /*a2b0*/  @!P2 IMAD.MOV R29, RZ, RZ, -R29 ;  /* 0x000000ffff1da224 */ /* 0x000fe200078e0a1d */
[----:B------:R-:W-:-:S07]  /*a2c0*/  ISETP.GT.U32.AND P6, PT, R3, R233, PT ;  /* 0x000000e90300720c */ /* 0x000fce0003fc4070 */
[--C-:B------:R-:W-:Y:S01]  /*a2d0*/  @!P5 IMAD.IADD R33, R33, 0x1, -R3.reuse ;  /* 0x000000012121d824 */ /* 0x100fe200078e0a03 */
[----:B------:R-:W-:Y:S01]  /*a2e0*/  ISETP.GT.U32.AND P2, PT, R3, R41, PT ;  /* 0x000000290300720c */ /* 0x000fe20003f44070 */
[----:B------:R-:W-:Y:S01]  /*a2f0*/  @!P4 IMAD.IADD R26, R26, 0x1, -R3 ;  /* 0x000000011a1ac824 */ /* 0x000fe200078e0a03 */
[----:B------:R-:W-:Y:S02]  /*a300*/  ISETP.GE.AND P5, PT, R159, RZ, PT ;  /* 0x000000ff9f00720c */ /* 0x000fe40003fa6270 */
[----:B------:R-:W4:Y:S01]  /*a310*/  LDL R159, [R1+0x1f28] ;  /* 0x001f2800019f7983 */ /* 0x000f220000100800 */
[----:B------:R-:W-:-:S10]  /*a320*/  ISETP.GE.AND P4, PT, R157, RZ, PT ;  /* 0x000000ff9d00720c */ /* 0x000fd40003f86270 */
[----:B------:R-:W-:Y:S01]  /*a330*/  @!P5 IMAD.MOV R35, RZ, RZ, -R35 ;  /* 0x000000ffff23d224 */ /* 0x000fe200078e0a23 */
[----:B------:R-:W-:Y:S01]  /*a340*/  ISETP.GT.U32.AND P5, PT, R3, R37, PT ;  /* 0x000000250300720c */ /* 0x000fe20003fa4070 */
[--C-:B------:R-:W-:Y:S02]  /*a350*/  @!P6 IMAD.IADD R233, R233, 0x1, -R3.reuse ;  /* 0x00000001e9e9e824 */ /* 0x100fe400078e0a03 */
[----:B------:R-:W-:Y:S01]  /*a360*/  @!P2 IMAD.IADD R41, R41, 0x1, -R3 ;  /* 0x000000012929a824 */ /* 0x000fe200078e0a03 */
[----:B------:R-:W-:Y:S02]  /*a370*/  ISETP.GT.U32.AND P2, PT, R3, R55, PT ;  /* 0x000000370300720c */ /* 0x000fe40003f44070 */
[----:B------:R-:W-:Y:S02]  /*a380*/  @!P1 IADD3 R27, -R27, RZ, RZ ;  /* 0x000000ff1b1b9210 */ /* 0x000fe40007ffe1ff */
[C---:B------:R-:W-:Y:S01]  /*a390*/  ISETP.GT.U32.AND P1, PT, R3.reuse, R39, PT ;  /* 0x000000270300720c */ /* 0x040fe20003f24070 */
[----:B------:R-:W-:Y:S01]  /*a3a0*/  @!P4 IMAD.MOV R26, RZ, RZ, -R26 ;  /* 0x000000ffff1ac224 */ /* 0x000fe200078e0a1a */
[----:B------:R-:W-:-:S03]  /*a3b0*/  ISETP.GT.U32.AND P4, PT, R3, R233, PT ;  /* 0x000000e90300720c */ /* 0x000fc60003f84070 */
[----:B------:R-:W-:Y:S01]  /*a3c0*/  @!P5 IMAD.IADD R37, R37, 0x1, -R3 ;  /* 0x000000012525d824 */ /* 0x000fe200078e0a03 */
[----:B------:R-:W-:-:S03]  /*a3d0*/  ISETP.GT.U32.AND P5, PT, R3, R51, PT ;  /* 0x000000330300720c */ /* 0x000fc60003fa4070 */
[----:B------:R-:W-:-:S04]  /*a3e0*/  @!P2 IMAD.IADD R55, R55, 0x1, -R3 ;  /* 0x000000013737a824 */ /* 0x000fc800078e0a03 */
[----:B------:R-:W-:Y:S01]  /*a3f0*/  @!P1 IMAD.IADD R39, R39, 0x1, -R3 ;  /* 0x0000000127279824 */ /* 0x000fe200078e0a03 */
[----:B------:R-:W-:Y:S02]  /*a400*/  ISETP.GT.U32.AND P1, PT, R3, R53, PT ;  /* 0x000000350300720c */ /* 0x000fe40003f24070 */
[----:B------:R-:W-:Y:S02]  /*a410*/  @!P4 IADD3 R233, R233, -R3, RZ ;  /* 0x80000003e9e9c210 */ /* 0x000fe40007ffe0ff */
[----:B------:R-:W-:Y:S02]  /*a420*/  ISETP.GT.U32.AND P4, PT, R3, R49, PT ;  /* 0x000000310300720c */ /* 0x000fe40003f84070 */
[----:B------:R-:W-:-:S07]  /*a430*/  @!P5 IADD3 R51, R51, -R3, RZ ;  /* 0x800000033333d210 */ /* 0x000fce0007ffe0ff */
[----:B------:R-:W-:-:S04]  /*a440*/  @!P1 IMAD.IADD R53, R53, 0x1, -R3 ;  /* 0x0000000135359824 */ /* 0x000fc800078e0a03 */
        /* <DEDUP_REMOVED lines=13> */
[C---:B------:R-:W-:Y:S01]  /*a520*/  ISETP.GT.U32.AND P3, PT, R3.reuse, R19, PT ;  /* 0x000000130300720c */ /* 0x040fe20003f64070 */
[----:B------:R-:W-:Y:S01]  /*a530*/  @!P0 IMAD.MOV R31, RZ, RZ, -R31 ;  /* 0x000000ffff1f8224 */ /* 0x000fe200078e0a1f */
[----:B------:R-:W-:-:S09]  /*a540*/  ISETP.GT.U32.AND P0, PT, R3, R43, PT ;  /* 0x0000002b0300720c */ /* 0x000fd20003f04070 */
[--C-:B------:R-:W-:Y:S01]  /*a550*/  @!P6 IMAD.IADD R45, R45, 0x1, -R3.reuse ;  /* 0x000000012d2de824 */ /* 0x100fe200078e0a03 */
[----:B------:R-:W-:Y:S01]  /*a560*/  ISETP.GE.AND P6, PT, R251, RZ, PT ;  /* 0x000000fffb00720c */ /* 0x000fe20003fc6270 */
[----:B------:R-:W-:Y:S02]  /*a570*/  @!P3 IMAD.IADD R19, R19, 0x1, -R3 ;  /* 0x000000011313b824 */ /* 0x000fe400078e0a03 */
[----:B------:R-:W-:Y:S02]  /*a580*/  @!P0 IADD3 R43, R43, -R3, RZ ;  /* 0x800000032b2b8210 */ /* 0x000fe40007ffe0ff */
[----:B------:R-:W-:Y:S02]  /*a590*/  ISETP.GT.U32.AND P0, PT, R3, R57, PT ;  /* 0x000000390300720c */ /* 0x000fe40003f04070 */
[----:B------:R-:W-:Y:S02]  /*a5a0*/  ISETP.GE.AND P3, PT, R159, RZ, PT ;  /* 0x000000ff9f00720c */ /* 0x000fe40003f66270 */
[----:B------:R-:W4:Y:S04]  /*a5b0*/  LDL R159, [R1+0x1f54] ;  /* 0x001f5400019f7983 */ /* 0x000f280000100800 */
[----:B------:R-:W-:-:S02]  /*a5c0*/  @!P6 IADD3 R233, -R233, RZ, RZ ;  /* 0x000000ffe9e9e210 */ /* 0x000fc40007ffe1ff */
[----:B------:R-:W-:-:S05]  /*a5d0*/  ISETP.GT.U32.AND P6, PT, R3, R53, PT ;  /* 0x000000350300720c */ /* 0x000fca0003fc4070 */
[----:B------:R-:W-:Y:S01]  /*a5e0*/  @!P3 IMAD.MOV R37, RZ, RZ, -R37 ;  /* 0x000000ffff25b224 */ /* 0x000fe200078e0a25 */
[----:B------:R-:W-:Y:S01]  /*a5f0*/  ISETP.GT.U32.AND P3, PT, R3, R49, PT ;  /* 0x000000310300720c */ /* 0x000fe20003f64070 */
[----:B------:R-:W-:-:S06]  /*a600*/  @!P0 IMAD.IADD R57, R57, 0x1, -R3 ;  /* 0x0000000139398824 */ /* 0x000fcc00078e0a03 */
[----:B------:R-:W-:Y:S01]  /*a610*/  @!P6 IMAD.IADD R53, R53, 0x1, -R3 ;  /* 0x000000013535e824 */ /* 0x000fe200078e0a03 */
[C---:B------:R-:W-:Y:S01]  /*a620*/  ISETP.GT.U32.AND P6, PT, R3.reuse, R67, PT ;  /* 0x000000430300720c */ /* 0x040fe20003fc4070 */
[----:B------:R-:W-:Y:S01]  /*a630*/  @!P4 IMAD.MOV R39, RZ, RZ, -R39 ;  /* 0x000000ffff27c224 */ /* 0x000fe200078e0a27 */
[C---:B------:R-:W-:Y:S02]  /*a640*/  ISETP.GT.U32.AND P0, PT, R3.reuse, R19, PT ;  /* 0x000000130300720c */ /* 0x040fe40003f04070 */
[----:B------:R-:W-:Y:S01]  /*a650*/  ISETP.GT.U32.AND P4, PT, R3, R51, PT ;  /* 0x000000330300720c */ /* 0x000fe20003f84070 */
[----:B------:R-:W-:Y:S01]  /*a660*/  @!P3 IMAD.IADD R49, R49, 0x1, -R3 ;  /* 0x000000013131b824 */ /* 0x000fe200078e0a03 */
[----:B------:R-:W-:Y:S02]  /*a670*/  ISETP.GT.U32.AND P3, PT, R3, R63, PT ;  /* 0x0000003f0300720c */ /* 0x000fe40003f64070 */
[----:B------:R-:W-:-:S05]  /*a680*/  IADD3 R251, R210, 0xfa, RZ ;  /* 0x000000fad2fb7810 */ /* 0x000fca0007ffe0ff */
[-C--:B------:R-:W-:Y:S02]  /*a690*/  @!P6 IADD3 R67, R67, -R3.reuse, RZ ;  /* 0x800000034343e210 */ /* 0x080fe40007ffe0ff */
[----:B------:R-:W-:Y:S01]  /*a6a0*/  @!P0 IMAD.IADD R19, R19, 0x1, -R3 ;  /* 0x0000000113138824 */ /* 0x000fe200078e0a03 */
[----:B------:R-:W-:Y:S01]  /*a6b0*/  STL [R1+0x1cf0], R251 ;  /* 0x001cf0fb01007387 */ /* 0x000fe20000100800 */
[----:B------:R-:W-:Y:S02]  /*a6c0*/  @!P4 IADD3 R51, R51, -R3, RZ ;  /* 0x800000033333c210 */ /* 0x000fe40007ffe0ff */
[C---:B------:R-:W-:Y:S01]  /*a6d0*/  ISETP.GT.U32.AND P0, PT, R3.reuse, R71, PT ;  /* 0x000000470300720c */ /* 0x040fe20003f04070 */
[----:B------:R-:W-:Y:S01]  /*a6e0*/  @!P5 IMAD.MOV R41, RZ, RZ, -R41 ;  /* 0x000000ffff29d224 */ /* 0x000fe200078e0a29 */
[----:B------:R-:W-:Y:S01]  /*a6f0*/  ISETP.GT.U32.AND P4, PT, R3, R65, PT ;  /* 0x000000410300720c */ /* 0x000fe20003f84070 */
[----:B------:R-:W-:Y:S02]  /*a700*/  @!P3 IMAD.IADD R63, R63, 0x1, -R3 ;  /* 0x000000013f3fb824 */ /* 0x000fe400078e0a03 */
[----:B------:R-:W-:Y:S01]  /*a710*/  @!P2 IMAD.MOV R45, RZ, RZ, -R45 ;  /* 0x000000ffff2da224 */ /* 0x000fe200078e0a2d */
[----:B------:R-:W-:Y:S01]  /*a720*/  @!P1 IADD3 R43, -R43, RZ, RZ ;  /* 0x000000ff2b2b9210 */ /* 0x000fe20007ffe1ff */
[----:B------:R-:W4:Y:S04]  /*a730*/  LDL R242, [R1+0x1fa0] ;  /* 0x001fa00001f27983 */ /* 0x000f280000100800 */
[----:B------:R-:W4:Y:S02]  /*a740*/  LDL R223, [R1+0x1f70] ;  /* 0x001f700001df7983 */ /* 0x000f240000100800 */
[----:B------:R-:W-:-:S02]  /*a750*/  @!P0 IMAD.IADD R71, R71, 0x1, -R3 ;  /* 0x0000000147478824 */ /* 0x000fc400078e0a03 */
        /* <DEDUP_REMOVED lines=9> */
[C---:B------:R-:W-:Y:S02]  /*a7f0*/  ISETP.GT.U32.AND P5, PT, R3.reuse, R57, PT ;  /* 0x000000390300720c */ /* 0x040fe40003fa4070 */
[C---:B------:R-:W-:Y:S02]  /*a800*/  ISETP.GT.U32.AND P2, PT, R3.reuse, R61, PT ;  /* 0x0000003d0300720c */ /* 0x040fe40003f44070 */
[----:B------:R-:W-:-:S09]  /*a810*/  ISETP.GT.U32.AND P1, PT, R3, R55, PT ;  /* 0x000000370300720c */ /* 0x000fd20003f24070 */
[--C-:B------:R-:W-:Y:S01]  /*a820*/  @!P5 IMAD.IADD R57, R57, 0x1, -R3.reuse ;  /* 0x000000013939d824 */ /* 0x100fe200078e0a03 */
[----:B------:R-:W-:Y:S02]  /*a830*/  ISETP.GE.AND P5, PT, R250, RZ, PT ;  /* 0x000000fffa00720c */ /* 0x000fe40003fa6270 */
[----:B------:R-:W-:Y:S01]  /*a840*/  @!P2 IADD3 R61, R61, -R3, RZ ;  /* 0x800000033d3da210 */ /* 0x000fe20007ffe0ff */
[----:B------:R-:W4:Y:S01]  /*a850*/  LDL R250, [R1+0x1f7c] ;  /* 0x001f7c0001fa7983 */ /* 0x000f220000100800 */
[----:B------:R-:W-:-:S04]  /*a860*/  @!P1 IMAD.IADD R55, R55, 0x1, -R3 ;  /* 0x0000000137379824 */ /* 0x000fc800078e0a03 */
[----:B------:R-:W-:Y:S01]  /*a870*/  @!P4 IMAD.MOV R55, RZ, RZ, -R55 ;  /* 0x000000ffff37c224 */ /* 0x000fe200078e0a37 */
[----:B------:R-:W-:Y:S02]  /*a880*/  ISETP.GT.U32.AND P4, PT, R3, R67, PT ;  /* 0x000000430300720c */ /* 0x000fe40003f84070 */
[----:B------:R-:W-:Y:S02]  /*a890*/  @!P0 IADD3 R51, -R51, RZ, RZ ;  /* 0x000000ff33338210 */ /* 0x000fe40007ffe1ff */
[----:B------:R-:W-:Y:S02]  /*a8a0*/  ISETP.GT.U32.AND P0, PT, R3, R63, PT ;  /* 0x0000003f0300720c */ /* 0x000fe40003f04070 */
[----:B------:R-:W-:Y:S02]  /*a8b0*/  ISETP.GE.AND P2, PT, R159, RZ, PT ;  /* 0x000000ff9f00720c */ /* 0x000fe40003f46270 */
[----:B------:R-:W4:Y:S05]  /*a8c0*/  LDL R159, [R1+0x1f84] ;  /* 0x001f8400019f7983 */ /* 0x000f2a0000100800 */
[----:B------:R-:W-:Y:S01]  /*a8d0*/  @!P4 IADD3 R67, R67, -R3, RZ ;  /* 0x800000034343c210 */ /* 0x000fe20007ffe0ff */
[----:B------:R-:W-:Y:S01]  /*a8e0*/  @!P3 IMAD.MOV R53, RZ, RZ, -R53 ;  /* 0x000000ffff35b224 */ /* 0x000fe200078e0a35 */
[----:B------:R-:W-:-:S02]  /*a8f0*/  ISETP.GT.U32.AND P4, PT, R3, R79, PT ;  /* 0x0000004f0300720c */ /* 0x000fc40003f84070 */
[----:B------:R-:W-:Y:S01]  /*a900*/  ISETP.GT.U32.AND P3, PT, R3, R65, PT ;  /* 0x000000410300720c */ /* 0x000fe20003f64070 */
[----:B------:R-:W-:Y:S02]  /*a910*/  @!P0 IMAD.IADD R63, R63, 0x1, -R3 ;  /* 0x000000013f3f8824 */ /* 0x000fe400078e0a03 */
[----:B------:R-:W-:Y:S01]  /*a920*/  @!P2 IMAD.MOV R49, RZ, RZ, -R49 ;  /* 0x000000ffff31a224 */ /* 0x000fe200078e0a31 */
[C---:B------:R-:W-:Y:S02]  /*a930*/  ISETP.GT.U32.AND P2, PT, R3.reuse, R71, PT ;  /* 0x000000470300720c */ /* 0x040fe40003f44070 */
[----:B------:R-:W-:-:S05]  /*a940*/  ISETP.GT.U32.AND P0, PT, R3, R75, PT ;  /* 0x0000004b0300720c */ /* 0x000fca0003f04070 */
[--C-:B------:R-:W-:Y:S02]  /*a950*/  @!P4 IMAD.IADD R79, R79, 0x1, -R3.reuse ;  /* 0x000000014f4fc824 */ /* 0x100fe400078e0a03 */
[----:B------:R-:W-:Y:S01]  /*a960*/  @!P3 IMAD.IADD R65, R65, 0x1, -R3 ;  /* 0x000000014141b824 */ /* 0x000fe200078e0a03 */
[----:B------:R-:W-:-:S03]  /*a970*/  ISETP.GT.U32.AND P3, PT, R3, R77, PT ;  /* 0x0000004d0300720c */ /* 0x000fc60003f64070 */
[----:B------:R-:W-:Y:S01]  /*a980*/  @!P2 IMAD.IADD R71, R71, 0x1, -R3 ;  /* 0x000000014747a824 */ /* 0x000fe200078e0a03 */
        /* <DEDUP_REMOVED lines=14> */
[----:B------:R-:W-:Y:S01]  /*aa70*/  @!P1 IMAD.IADD R69, R69, 0x1, -R3 ;  /* 0x0000000145459824 */ /* 0x000fe200078e0a03 */
[----:B------:R-:W-:-:S04]  /*aa80*/  ISETP.GT.U32.AND P1, PT, R3, R61, PT ;  /* 0x0000003d0300720c */ /* 0x000fc80003f24070 */
[C---:B------:R-:W-:Y:S01]  /*aa90*/  ISETP.GT.U32.AND P5, PT, R3.reuse, R69, PT ;  /* 0x000000450300720c */ /* 0x040fe20003fa4070 */
[----:B------:R-:W-:Y:S01]  /*aaa0*/  @!P6 IMAD.MOV R57, RZ, RZ, -R57 ;  /* 0x000000ffff39e224 */ /* 0x000fe200078e0a39 */
[----:B------:R-:W-:-:S07]  /*aab0*/  ISETP.GT.U32.AND P6, PT, R3, R153, PT ;  /* 0x000000990300720c */ /* 0x000fce0003fc4070 */
[----:B------:R-:W-:Y:S02]  /*aac0*/  @!P1 IADD3 R61, R61, -R3, RZ ;  /* 0x800000033d3d9210 */ /* 0x000fe40007ffe0ff */
[----:B------:R-:W-:Y:S02]  /*aad0*/  ISETP.GE.AND P1, PT, R250, RZ, PT ;  /* 0x000000fffa00720c */ /* 0x000fe40003f26270 */
[--C-:B------:R-:W-:Y:S01]  /*aae0*/  @!P5 IMAD.IADD R69, R69, 0x1, -R3.reuse ;  /* 0x000000014545d824 */ /* 0x100fe200078e0a03 */
[----:B------:R-:W4:Y:S01]  /*aaf0*/  LDL R250, [R1+0x1f48] ;  /* 0x001f480001fa7983 */ /* 0x000f220000100800 */
[----:B------:R-:W-:Y:S02]  /*ab00*/  @!P0 IADD3 R65, -R65, RZ, RZ ;  /* 0x000000ff41418210 */ /* 0x000fe40007ffe1ff */
[----:B------:R-:W-:Y:S02]  /*ab10*/  ISETP.GT.U32.AND P0, PT, R3, R77, PT ;  /* 0x0000004d0300720c */ /* 0x000fe40003f04070 */
[----:B------:R-:W-:Y:S01]  /*ab20*/  ISETP.GE.AND P5, PT, R159, RZ, PT ;  /* 0x000000ff9f00720c */ /* 0x000fe20003fa6270 */
[----:B------:R-:W-:-:S10]  /*ab30*/  @!P6 IMAD.IADD R153, R153, 0x1, -R3 ;  /* 0x000000019999e824 */ /* 0x000fd400078e0a03 */
[----:B------:R-:W-:Y:S01]  /*ab40*/  @!P0 IMAD.IADD R77, R77, 0x1, -R3 ;  /* 0x000000014d4d8824 */ /* 0x000fe200078e0a03 */
[C---:B------:R-:W-:Y:S01]  /*ab50*/  ISETP.GT.U32.AND P0, PT, R3.reuse, R91, PT ;  /* 0x0000005b0300720c */ /* 0x040fe20003f04070 */
[----:B------:R-:W-:Y:S01]  /*ab60*/  @!P5 IMAD.MOV R71, RZ, RZ, -R71 ;  /* 0x000000ffff47d224 */ /* 0x000fe200078e0a47 */
[C---:B------:R-:W-:Y:S01]  /*ab70*/  ISETP.GT.U32.AND P5, PT, R3.reuse, R73, PT ;  /* 0x000000490300720c */ /* 0x040fe20003fa4070 */
[----:B------:R-:W-:Y:S01]  /*ab80*/  @!P1 IMAD.MOV R61, RZ, RZ, -R61 ;  /* 0x000000ffff3d9224 */ /* 0x000fe200078e0a3d */
[C---:B------:R-:W-:Y:S01]  /*ab90*/  ISETP.GT.U32.AND P1, PT, R3.reuse, R153, PT ;  /* 0x000000990300720c */ /* 0x040fe20003f24070 */
[----:B------:R-:W-:Y:S01]  /*aba0*/  @!P2 IMAD.MOV R63, RZ, RZ, -R63 ;  /* 0x000000ffff3fa224 */ /* 0x000fe200078e0a3f */
[----:B------:R-:W-:-:S07]  /*abb0*/  ISETP.GT.U32.AND P2, PT, R3, R75, PT ;  /* 0x0000004b0300720c */ /* 0x000fce0003f44070 */
[--C-:B------:R-:W-:Y:S02]  /*abc0*/  @!P0 IMAD.IADD R91, R91, 0x1, -R3.reuse ;  /* 0x000000015b5b8824 */ /* 0x100fe400078e0a03 */
[----:B------:R-:W-:Y:S02]  /*abd0*/  @!P5 IADD3 R73, R73, -R3, RZ ;  /* 0x800000034949d210 */ /* 0x000fe40007ffe0ff */
[----:B------:R-:W-:Y:S01]  /*abe0*/  ISETP.GT.U32.AND P5, PT, R3, R87, PT ;  /* 0x000000570300720c */ /* 0x000fe20003fa4070 */
[--C-:B------:R-:W-:Y:S01]  /*abf0*/  @!P1 IMAD.IADD R153, R153, 0x1, -R3.reuse ;  /* 0x0000000199999824 */ /* 0x100fe200078e0a03 */
[----:B------:R-:W-:Y:S01]  /*ac00*/  ISETP.GT.U32.AND P1, PT, R3, R85, PT ;  /* 0x000000550300720c */ /* 0x000fe20003f24070 */
[----:B------:R-:W-:Y:S01]  /*ac10*/  @!P2 IMAD.IADD R75, R75, 0x1, -R3 ;  /* 0x000000014b4ba824 */ /* 0x000fe200078e0a03 */
[----:B------:R-:W-:-:S09]  /*ac20*/  ISETP.GT.U32.AND P2, PT, R3, R89, PT ;  /* 0x000000590300720c */ /* 0x000fd20003f44070 */
[--C-:B------:R-:W-:Y:S02]  /*ac30*/  @!P5 IMAD.IADD R87, R87, 0x1, -R3.reuse ;  /* 0x000000015757d824 */ /* 0x100fe400078e0a03 */
[----:B------:R-:W-:Y:S02]  /*ac40*/  @!P1 IMAD.IADD R85, R85, 0x1, -R3 ;  /* 0x0000000155559824 */ /* 0x000fe400078e0a03 */
[----:B------:R-:W-:Y:S02]  /*ac50*/  @!P2 IADD3 R89, R89, -R3, RZ ;  /* 0x800000035959a210 */ /* 0x000fe40007ffe0ff */
        /* <DEDUP_REMOVED lines=11> */
[----:B------:R-:W-:-:S04]  /*ad10*/  @!P6 IADD3 R81, R81, -R3, RZ ;  /* 0x800000035151e210 */ /* 0x000fc80007ffe0ff */
[C---:B------:R-:W-:Y:S01]  /*ad20*/  ISETP.GT.U32.AND P6, PT, R3.reuse, R81, PT ;  /* 0x000000510300720c */ /* 0x040fe20003fc4070 */
[----:B------:R-:W-:Y:S01]  /*ad30*/  @!P3 IMAD.MOV R67, RZ, RZ, -R67 ;  /* 0x000000ffff43b224 */ /* 0x000fe200078e0a43 */
[----:B------:R-:W-:Y:S01]  /*ad40*/  ISETP.GT.U32.AND P3, PT, R3, R79, PT ;  /* 0x0000004f0300720c */ /* 0x000fe20003f64070 */
[----:B------:R-:W-:-:S10]  /*ad50*/  @!P4 IMAD.IADD R20, R20, 0x1, -R3 ;  /* 0x000000011414c824 */ /* 0x000fd400078e0a03 */
[----:B------:R-:W-:Y:S02]  /*ad60*/  @!P6 IADD3 R81, R81, -R3, RZ ;  /* 0x800000035151e210 */ /* 0x000fe40007ffe0ff */
[----:B------:R-:W-:Y:S02]  /*ad70*/  ISETP.GE.AND P6, PT, R242, RZ, PT ;  /* 0x000000fff200720c */ /* 0x000fe40003fc6270 */
[----:B------:R-:W-:Y:S01]  /*ad80*/  ISETP.GE.AND P4, PT, R250, RZ, PT ;  /* 0x000000fffa00720c */ /* 0x000fe20003f86270 */
[----:B------:R-:W-:Y:S01]  /*ad90*/  @!P3 IMAD.IADD R79, R79, 0x1, -R3 ;  /* 0x000000014f4fb824 */ /* 0x000fe200078e0a03 */
[C---:B------:R-:W-:Y:S01]  /*ada0*/  ISETP.GT.U32.AND P3, PT, R3.reuse, R93, PT ;  /* 0x0000005d0300720c */ /* 0x040fe20003f64070 */
[----:B------:R-:W4:Y:S08]  /*adb0*/  LDL R242, [R1+0x1f88] ;  /* 0x001f880001f27983 */ /* 0x000f300000100800 */
[----:B------:R-:W-:Y:S01]  /*adc0*/  @!P6 IMAD.MOV R153, RZ, RZ, -R153 ;  /* 0x000000ffff99e224 */ /* 0x000fe200078e0a99 */
[----:B------:R-:W-:-:S02]  /*add0*/  ISETP.GT.U32.AND P6, PT, R3, R89, PT ;  /* 0x000000590300720c */ /* 0x000fc40003fc4070 */
[----:B------:R-:W-:Y:S02]  /*ade0*/  @!P4 IADD3 R73, -R73, RZ, RZ ;  /* 0x000000ff4949c210 */ /* 0x000fe40007ffe1ff */
[----:B------:R-:W-:Y:S01]  /*adf0*/  ISETP.GT.U32.AND P4, PT, R3, R85, PT ;  /* 0x000000550300720c */ /* 0x000fe20003f84070 */
[----:B------:R-:W-:Y:S01]  /*ae00*/  @!P3 IMAD.IADD R93, R93, 0x1, -R3 ;  /* 0x000000015d5db824 */ /* 0x000fe200078e0a03 */
[C---:B------:R-:W-:Y:S01]  /*ae10*/  ISETP.GT.U32.AND P3, PT, R3.reuse, R20, PT ;  /* 0x000000140300720c */ /* 0x040fe20003f64070 */
[----:B------:R-:W-:Y:S01]  /*ae20*/  @!P1 IMAD.MOV R75, RZ, RZ, -R75 ;  /* 0x000000ffff4b9224 */ /* 0x000fe200078e0a4b */
[----:B------:R-:W-:-:S05]  /*ae30*/  ISETP.GT.U32.AND P1, PT, R3, R87, PT ;  /* 0x000000570300720c */ /* 0x000fca0003f24070 */
[----:B------:R-:W-:Y:S02]  /*ae40*/  @!P6 IADD3 R89, R89, -R3, RZ ;  /* 0x800000035959e210 */ /* 0x000fe40007ffe0ff */
[----:B------:R-:W-:Y:S02]  /*ae50*/  ISETP.GT.U32.AND P6, PT, R3, R102, PT ;  /* 0x000000660300720c */ /* 0x000fe40003fc4070 */
[----:B------:R-:W-:Y:S01]  /*ae60*/  @!P4 IMAD.IADD R85, R85, 0x1, -R3 ;  /* 0x000000015555c824 */ /* 0x000fe200078e0a03 */
[C---:B------:R-:W-:Y:S02]  /*ae70*/  ISETP.GT.U32.AND P4, PT, R3.reuse, R99, PT ;  /* 0x000000630300720c */ /* 0x040fe40003f84070 */
[----:B------:R-:W-:Y:S01]  /*ae80*/  IADD3 R250, R210, 0xfb, RZ ;  /* 0x000000fbd2fa7810 */ /* 0x000fe20007ffe0ff */
[----:B------:R-:W-:Y:S01]  /*ae90*/  @!P5 IMAD.MOV R77, RZ, RZ, -R77 ;  /* 0x000000ffff4dd224 */ /* 0x000fe200078e0a4d */
[----:B------:R-:W-:Y:S01]  /*aea0*/  ISETP.GT.U32.AND P5, PT, R3, R93, PT ;  /* 0x0000005d0300720c */ /* 0x000fe20003fa4070 */
[----:B------:R-:W-:-:S02]  /*aeb0*/  @!P3 IMAD.IADD R20, R20, 0x1, -R3 ;  /* 0x000000011414b824 */ /* 0x000fc400078e0a03 */
[----:B------:R-:W-:Y:S01]  /*aec0*/  STL [R1+0x1ce0], R250 ;  /* 0x001ce0fa01007387 */ /* 0x000fe20000100800 */
[--C-:B------:R-:W-:Y:S02]  /*aed0*/  @!P1 IMAD.IADD R87, R87, 0x1, -R3.reuse ;  /* 0x0000000157579824 */ /* 0x100fe400078e0a03 */
[--C-:B------:R-:W-:Y:S01]  /*aee0*/  @!P6 IMAD.IADD R102, R102, 0x1, -R3.reuse ;  /* 0x000000016666e824 */ /* 0x100fe200078e0a03 */
[C---:B------:R-:W-:Y:S02]  /*aef0*/  ISETP.GT.U32.AND P3, PT, R3.reuse, R106, PT ;  /* 0x0000006a0300720c */ /* 0x040fe40003f64070 */
[----:B------:R-:W-:Y:S01]  /*af00*/  ISETP.GT.U32.AND P1, PT, R3, R100, PT ;  /* 0x000000640300720c */ /* 0x000fe20003f24070 */
[----:B------:R-:W-:-:S03]  /*af10*/  @!P4 IMAD.IADD R99, R99, 0x1, -R3 ;  /* 0x000000016363c824 */ /* 0x000fc600078e0a03 */
[--C-:B------:R-:W-:Y:S01]  /*af20*/  @!P5 IMAD.IADD R93, R93, 0x1, -R3.reuse ;  /* 0x000000015d5dd824 */ /* 0x100fe200078e0a03 */
[----:B------:R-:W-:Y:S02]  /*af30*/  ISETP.GE.AND P5, PT, R223, RZ, PT ;  /* 0x000000ffdf00720c */ /* 0x000fe40003fa6270 */
[----:B------:R-:W4:Y:S04]  /*af40*/  LDL R223, [R1+0x1fac] ;  /* 0x001fac0001df7983 */ /* 0x000f280000100800 */
[----:B------:R-:W-:Y:S02]  /*af50*/  @!P3 IADD3 R106, R106, -R3, RZ ;  /* 0x800000036a6ab210 */ /* 0x000fe40007ffe0ff */
[----:B------:R-:W-:Y:S01]  /*af60*/  @!P1 IMAD.IADD R100, R100, 0x1, -R3 ;  /* 0x0000000164649824 */ /* 0x000fe200078e0a03 */
[----:B--2---:R-:W-:-:S02]  /*af70*/  ISETP.GE.AND P4, PT, R166, RZ, PT ;  /* 0x000000ffa600720c */ /* 0x004fc40003f86270 */
[----:B------:R-:W2:Y:S01]  /*af80*/  LDL R166, [R1+0x1ff8] ;  /* 0x001ff80001a67983 */ /* 0x000ea20000100800 */
[----:B---3--:R-:W-:-:S03]  /*af90*/  ISETP.GE.AND P3, PT, R226, RZ, PT ;  /* 0x000000ffe200720c */ /* 0x008fc60003f66270 */
[----:B------:R-:W3:Y:S01]  /*afa0*/  LDL R226, [R1+0x1fec] ;  /* 0x001fec0001e27983 */ /* 0x000ee20000100800 */
[----:B------:R-:W-:-:S03]  /*afb0*/  ISETP.GE.AND P1, PT, R248, RZ, PT ;  /* 0x000000fff800720c */ /* 0x000fc60003f26270 */
[----:B------:R-:W3:Y:S01]  /*afc0*/  LDL R248, [R1+0x1f6c] ;  /* 0x001f6c0001f87983 */ /* 0x000ee20000100800 */
[----:B----4-:R-:W-:-:S03]  /*afd0*/  ISETP.GE.AND P6, PT, R249, RZ, PT ;  /* 0x000000fff900720c */ /* 0x010fc60003fc6270 */
[----:B------:R-:W4:Y:S01]  /*afe0*/  LDL R249, [R1+0x1fa8] ;  /* 0x001fa80001f97983 */ /* 0x000f220000100800 */
[----:B------:R-:W-:Y:S01]  /*aff0*/  @!P2 IMAD.MOV R79, RZ, RZ, -R79 ;  /* 0x000000ffff4fa224 */ /* 0x000fe200078e0a4f */
[----:B------:R-:W-:Y:S02]  /*b000*/  ISETP.GT.U32.AND P2, PT, R3, R91, PT ;  /* 0x0000005b0300720c */ /* 0x000fe40003f44070 */
[----:B------:R-:W-:Y:S02]  /*b010*/  @!P0 IADD3 R81, -R81, RZ, RZ ;  /* 0x000000ff51518210 */ /* 0x000fe40007ffe1ff */
[----:B------:R-:W-:Y:S02]  /*b020*/  ISETP.GT.U32.AND P0, PT, R3, R97, PT ;  /* 0x000000610300720c */ /* 0x000fe40003f04070 */
[----:B------:R-:W-:-:S05]  /*b030*/  IABS R155, R0 ;  /* 0x00000000009b7213 */ /* 0x000fca0000000000 */
[----:B-1----:R-:W-:-:S04]  /*b040*/  IMAD.HI.U32 R0, R214, R155, RZ ;  /* 0x0000009bd6007227 */ /* 0x002fc800078e00ff */
[----:B------:R-:W-:Y:S01]  /*b050*/  @!P2 IMAD.IADD R91, R91, 0x1, -R3 ;  /* 0x000000015b5ba824 */ /* 0x000fe200078e0a03 */
[----:B------:R-:W-:Y:S01]  /*b060*/  IABS R157, R252 ;  /* 0x000000fc009d7213 */ /* 0x000fe20000000000 */
[----:B------:R-:W-:Y:S02]  /*b070*/  IMAD.MOV R0, RZ, RZ, -R0 ;  /* 0x000000ffff007224 */ /* 0x000fe400078e0a00 */
[----:B------:R-:W-:Y:S01]  /*b080*/  @!P1 IMAD.MOV R91, RZ, RZ, -R91 ;  /* 0x000000ffff5b9224 */ /* 0x000fe200078e0a5b */
[----:B------:R-:W-:Y:S01]  /*b090*/  ISETP.GT.U32.AND P1, PT, R3, R102, PT ;  /* 0x000000660300720c */ /* 0x000fe20003f24070 */
[----:B------:R-:W-:Y:S02]  /*b0a0*/  @!P0 IMAD.IADD R97, R97, 0x1, -R3 ;  /* 0x0000000161618824 */ /* 0x000fe400078e0a03 */
[----:B------:R-:W-:Y:S02]  /*b0b0*/  IMAD R155, R3, R0, R155 ;  /* 0x00000000039b7224 */ /* 0x000fe400078e029b */
[----:B------:R-:W-:-:S04]  /*b0c0*/  IMAD.HI.U32 R0, R214, R157, RZ ;  /* 0x0000009dd6007227 */ /* 0x000fc800078e00ff */
[----:B------:R-:W-:Y:S01]  /*b0d0*/  @!P3 IMAD.MOV R87, RZ, RZ, -R87 ;  /* 0x000000ffff57b224 */ /* 0x000fe200078e0a57 */
[----:B------:R-:W-:Y:S02]  /*b0e0*/  ISETP.GE.AND P0, PT, R242, RZ, PT ;  /* 0x000000fff200720c */ /* 0x000fe40003f06270 */
[----:B------:R-:W4:Y:S01]  /*b0f0*/  LDL R242, [R1+0x1fd4] ;  /* 0x001fd40001f27983 */ /* 0x000f220000100800 */
[C---:B------:R-:W-:Y:S02]  /*b100*/  ISETP.GT.U32.AND P3, PT, R3.reuse, R99, PT ;  /* 0x000000630300720c */ /* 0x040fe40003f64070 */
[----:B------:R-:W-:Y:S01]  /*b110*/  IADD3 R0, -R0, RZ, RZ ;  /* 0x000000ff00007210 */ /* 0x000fe20007ffe1ff */
[----:B------:R-:W-:Y:S01]  /*b120*/  @!P1 IMAD.IADD R102, R102, 0x1, -R3 ;  /* 0x0000000166669824 */ /* 0x000fe200078e0a03 */
[----:B------:R-:W-:Y:S02]  /*b130*/  ISETP.GT.U32.AND P1, PT, R3, R114, PT ;  /* 0x000000720300720c */ /* 0x000fe40003f24070 */
[----:B------:R-:W-:Y:S01]  /*b140*/  @!P4 IADD3 R89, -R89, RZ, RZ ;  /* 0x000000ff5959c210 */ /* 0x000fe20007ffe1ff */
[C---:B------:R-:W-:Y:S01]  /*b150*/  IMAD R157, R3.reuse, R0, R157 ;  /* 0x00000000039d7224 */ /* 0x040fe200078e029d */
[----:B------:R-:W-:-:S02]  /*b160*/  ISETP.GT.U32.AND P2, PT, R3, R104, PT ;  /* 0x000000680300720c */ /* 0x000fc40003f44070 */
[----:B------:R-:W-:Y:S01]  /*b170*/  @!P0 IMAD.MOV R85, RZ, RZ, -R85 ;  /* 0x000000ffff558224 */ /* 0x000fe200078e0a55 */
[C---:B------:R-:W-:Y:S02]  /*b180*/  ISETP.GT.U32.AND P0, PT, R3.reuse, R106, PT ;  /* 0x0000006a0300720c */ /* 0x040fe40003f04070 */
[----:B------:R-:W-:Y:S02]  /*b190*/  ISETP.GT.U32.AND P4, PT, R3, R100, PT ;  /* 0x000000640300720c */ /* 0x000fe40003f84070 */
[----:B------:R-:W-:Y:S01]  /*b1a0*/  IABS R0, R251 ;  /* 0x000000fb00007213 */ /* 0x000fe20000000000 */
[----:B------:R-:W-:Y:S01]  /*b1b0*/  @!P3 IMAD.IADD R99, R99, 0x1, -R3 ;  /* 0x000000016363b824 */ /* 0x000fe200078e0a03 */
[----:B------:R-:W-:-:S03]  /*b1c0*/  ISETP.GT.U32.AND P3, PT, R3, R110, PT ;  /* 0x0000006e0300720c */ /* 0x000fc60003f64070 */
[----:B------:R-:W-:Y:S01]  /*b1d0*/  IMAD.HI.U32 R159, R214, R0, RZ ;  /* 0x00000000d69f7227 */ /* 0x000fe200078e00ff */
[----:B------:R-:W-:-:S03]  /*b1e0*/  @!P2 IADD3 R104, R104, -R3, RZ ;  /* 0x800000036868a210 */ /* 0x000fc60007ffe0ff */
[----:B------:R-:W-:Y:S02]  /*b1f0*/  IMAD.MOV R159, RZ, RZ, -R159 ;  /* 0x000000ffff9f7224 */ /* 0x000fe400078e0a9f */
[--C-:B------:R-:W-:Y:S01]  /*b200*/  @!P1 IMAD.IADD R114, R114, 0x1, -R3.reuse ;  /* 0x0000000172729824 */ /* 0x100fe200078e0a03 */
[----:B------:R-:W-:Y:S01]  /*b210*/  @!P0 IADD3 R106, R106, -R3, RZ ;  /* 0x800000036a6a8210 */ /* 0x000fe20007ffe0ff */
[--C-:B------:R-:W-:Y:S01]  /*b220*/  @!P4 IMAD.IADD R100, R100, 0x1, -R3.reuse ;  /* 0x000000016464c824 */ /* 0x100fe200078e0a03 */
[C---:B------:R-:W-:Y:S01]  /*b230*/  ISETP.GT.U32.AND P2, PT, R3.reuse, R97, PT ;  /* 0x000000610300720c */ /* 0x040fe20003f44070 */
[C---:B------:R-:W-:Y:S01]  /*b240*/  IMAD R159, R3.reuse, R159, R0 ;  /* 0x0000009f039f7224 */ /* 0x040fe200078e0200 */
[C---:B------:R-:W-:Y:S02]  /*b250*/  ISETP.GT.U32.AND P0, PT, R3.reuse, R108, PT ;  /* 0x0000006c0300720c */ /* 0x040fe40003f04070 */
[----:B------:R-:W-:Y:S02]  /*b260*/  ISETP.GT.U32.AND P4, PT, R3, R112, PT ;  /* 0x000000700300720c */ /* 0x000fe40003f84070 */
[----:B------:R-:W-:Y:S01]  /*b270*/  IABS R0, R250 ;  /* 0x000000fa00007213 */ /* 0x000fe20000000000 */
[----:B------:R-:W-:-:S06]  /*b280*/  @!P3 IMAD.IADD R110, R110, 0x1, -R3 ;  /* 0x000000016e6eb824 */ /* 0x000fcc00078e0a03 */
[--C-:B------:R-:W-:Y:S02]  /*b290*/  @!P2 IMAD.IADD R97, R97, 0x1, -R3.reuse ;  /* 0x000000016161a824 */ /* 0x100fe400078e0a03 */
[----:B------:R-:W-:Y:S01]  /*b2a0*/  @!P0 IMAD.IADD R108, R108, 0x1, -R3 ;  /* 0x000000016c6c8824 */ /* 0x000fe200078e0a03 */
[----:B------:R-:W-:Y:S02]  /*b2b0*/  ISETP.GE.AND P2, PT, R223, RZ, PT ;  /* 0x000000ffdf00720c */ /* 0x000fe40003f46270 */
[----:B------:R-:W-:Y:S01]  /*b2c0*/  @!P4 IADD3 R112, R112, -R3, RZ ;  /* 0x800000037070c210 */ /* 0x000fe20007ffe0ff */
[----:B------:R-:W4:Y:S01]  /*b2d0*/  LDL R223, [R1+0x1ff4] ;  /* 0x001ff40001df7983 */ /* 0x000f220000100800 */
[----:B--2---:R-:W-:Y:S01]  /*b2e0*/  ISETP.GE.AND P3, PT, R166, RZ, PT ;  /* 0x000000ffa600720c */ /* 0x004fe20003f66270 */
[----:B------:R-:W-:-:S04]  /*b2f0*/  IMAD.HI.U32 R166, R214, R0, RZ ;  /* 0x00000000d6a67227 */ /* 0x000fc800078e00ff */
[----:B------:R-:W-:-:S04]  /*b300*/  IMAD.MOV R166, RZ, RZ, -R166 ;  /* 0x000000ffffa67224 */ /* 0x000fc800078e0aa6 */
[----:B------:R-:W-:Y:S01]  /*b310*/  IMAD R166, R3, R166, R0 ;  /* 0x000000a603a67224 */ /* 0x000fe200078e0200 */
[----:B---3--:R-:W-:Y:S01]  /*b320*/  ISETP.GE.AND P0, PT, R226, RZ, PT ;  /* 0x000000ffe200720c */ /* 0x008fe20003f06270 */
[----:B------:R-:W2:Y:S01]  /*b330*/  LDL R0, [R1+0x1fd0] ;  /* 0x001fd00001007983 */ /* 0x000ea20000100800 */
[----:B------:R-:W-:-:S03]  /*b340*/  ISETP.GE.AND P4, PT, R248, RZ, PT ;  /* 0x000000fff800720c */ /* 0x000fc60003f86270 */
[----:B------:R-:W3:Y:S04]  /*b350*/  LDL R226, [R1+0x1f68] ;  /* 0x001f680001e27983 */ /* 0x000ee80000100800 */
[----:B------:R-:W3:Y:S01]  /*b360*/  LDL R248, [R1+0x1fa4] ;  /* 0x001fa40001f87983 */ /* 0x000ee20000100800 */
[----:B----4-:R-:W-:-:S03]  /*b370*/  ISETP.GE.AND P1, PT, R249, RZ, PT ;  /* 0x000000fff900720c */ /* 0x010fc60003f26270 */
[----:B------:R-:W4:Y:S01]  /*b380*/  LDL R249, [R1+0x1fcc] ;  /* 0x001fcc0001f97983 */ /* 0x000f220000100800 */
[----:B------:R-:W-:Y:S01]  /*b390*/  @!P5 IMAD.MOV R20, RZ, RZ, -R20 ;  /* 0x000000ffff14d224 */ /* 0x000fe200078e0a14 */
[C---:B------:R-:W-:Y:S01]  /*b3a0*/  ISETP.GT.U32.AND P5, PT, R3.reuse, R104, PT ;  /* 0x000000680300720c */ /* 0x040fe20003fa4070 */
[----:B------:R-:W-:Y:S01]  /*b3b0*/  @!P6 IMAD.MOV R93, RZ, RZ, -R93 ;  /* 0x000000ffff5de224 */ /* 0x000fe200078e0a5d */
[C---:B------:R-:W-:Y:S01]  /*b3c0*/  ISETP.GT.U32.AND P6, PT, R3.reuse, R117, PT ;  /* 0x000000750300720c */ /* 0x040fe20003fc4070 */
[----:B------:R-:W-:Y:S01]  /*b3d0*/  @!P3 IMAD.MOV R100, RZ, RZ, -R100 ;  /* 0x000000ffff64b224 */ /* 0x000fe200078e0a64 */
[----:B------:R-:W-:-:S09]  /*b3e0*/  ISETP.GT.U32.AND P3, PT, R3, R112, PT ;  /* 0x000000700300720c */ /* 0x000fd20003f64070 */
[----:B------:R-:W-:Y:S02]  /*b3f0*/  @!P5 IADD3 R104, R104, -R3, RZ ;  /* 0x800000036868d210 */ /* 0x000fe40007ffe0ff */
[--C-:B------:R-:W-:Y:S01]  /*b400*/  @!P6 IMAD.IADD R117, R117, 0x1, -R3.reuse ;  /* 0x000000017575e824 */ /* 0x100fe200078e0a03 */
[C---:B------:R-:W-:Y:S01]  /*b410*/  ISETP.GT.U32.AND P6, PT, R3.reuse, R116, PT ;  /* 0x000000740300720c */ /* 0x040fe20003fc4070 */
[----:B------:R-:W-:Y:S01]  /*b420*/  @!P3 IMAD.IADD R112, R112, 0x1, -R3 ;  /* 0x000000017070b824 */ /* 0x000fe200078e0a03 */
[C---:B------:R-:W-:Y:S01]  /*b430*/  ISETP.GT.U32.AND P3, PT, R3.reuse, R126, PT ;  /* 0x0000007e0300720c */ /* 0x040fe20003f64070 */
[----:B------:R-:W-:Y:S01]  /*b440*/  @!P0 IMAD.MOV R99, RZ, RZ, -R99 ;  /* 0x000000ffff638224 */ /* 0x000fe200078e0a63 */
[----:B------:R-:W-:Y:S02]  /*b450*/  ISETP.GT.U32.AND P0, PT, R3, R110, PT ;  /* 0x0000006e0300720c */ /* 0x000fe40003f04070 */
[----:B------:R-:W-:Y:S02]  /*b460*/  ISETP.GE.AND P5, PT, R242, RZ, PT ;  /* 0x000000fff200720c */ /* 0x000fe40003fa6270 */
[----:B------:R-:W4:Y:S05]  /*b470*/  LDL R242, [R1+0x2008] ;  /* 0x0020080001f27983 */ /* 0x000f2a0000100800 */
[----:B------:R-:W-:-:S06]  /*b480*/  @!P6 IMAD.IADD R116, R116, 0x1, -R3 ;  /* 0x000000017474e824 */ /* 0x000fcc00078e0a03 */
[----:B------:R-:W-:Y:S01]  /*b490*/  @!P5 IMAD.MOV R106, RZ, RZ, -R106 ;  /* 0x000000ffff6ad224 */ /* 0x000fe200078e0a6a */
[C---:B------:R-:W-:Y:S02]  /*b4a0*/  ISETP.GT.U32.AND P5, PT, R3.reuse, R108, PT ;  /* 0x0000006c0300720c */ /* 0x040fe40003fa4070 */
[C---:B------:R-:W-:Y:S02]  /*b4b0*/  ISETP.GT.U32.AND P6, PT, R3.reuse, R116, PT ;  /* 0x000000740300720c */ /* 0x040fe40003fc4070 */
[-C--:B------:R-:W-:Y:S01]  /*b4c0*/  @!P3 IADD3 R126, R126, -R3.reuse, RZ ;  /* 0x800000037e7eb210 */ /* 0x080fe20007ffe0ff */
[----:B------:R-:W-:Y:S01]  /*b4d0*/  @!P1 IMAD.MOV R104, RZ, RZ, -R104 ;  /* 0x000000ffff689224 */ /* 0x000fe200078e0a68 */
[----:B------:R-:W-:Y:S02]  /*b4e0*/  @!P0 IADD3 R110, R110, -R3, RZ ;  /* 0x800000036e6e8210 */ /* 0x000fe40007ffe0ff */
[C---:B------:R-:W-:Y:S02]  /*b4f0*/  ISETP.GT.U32.AND P1, PT, R3.reuse, R21, PT ;  /* 0x000000150300720c */ /* 0x040fe40003f24070 */
[----:B------:R-:W-:-:S03]  /*b500*/  ISETP.GT.U32.AND P0, PT, R3, R124, PT ;  /* 0x0000007c0300720c */ /* 0x000fc60003f04070 */
[--C-:B------:R-:W-:Y:S01]  /*b510*/  @!P5 IMAD.IADD R108, R108, 0x1, -R3.reuse ;  /* 0x000000016c6cd824 */ /* 0x100fe200078e0a03 */
[----:B------:R-:W-:Y:S01]  /*b520*/  ISETP.GT.U32.AND P5, PT, R3, R122, PT ;  /* 0x0000007a0300720c */ /* 0x000fe20003fa4070 */
[----:B------:R-:W-:-:S06]  /*b530*/  @!P6 IMAD.IADD R116, R116, 0x1, -R3 ;  /* 0x000000017474e824 */ /* 0x000fcc00078e0a03 */
[----:B------:R-:W-:Y:S02]  /*b540*/  @!P1 IADD3 R21, R21, -R3, RZ ;  /* 0x8000000315159210 */ /* 0x000fe40007ffe0ff */
[----:B------:R-:W-:-:S04]  /*b550*/  @!P0 IMAD.IADD R124, R124, 0x1, -R3 ;  /* 0x000000017c7c8824 */ /* 0x000fc800078e0a03 */
[----:B------:R-:W-:Y:S01]  /*b560*/  @!P5 IMAD.IADD R122, R122, 0x1, -R3 ;  /* 0x000000017a7ad824 */ /* 0x000fe200078e0a03 */
[----:B------:R-:W-:Y:S02]  /*b570*/  ISETP.GE.AND P1, PT, R223, RZ, PT ;  /* 0x000000ffdf00720c */ /* 0x000fe40003f26270 */
[----:B------:R-:W4:Y:S01]  /*b580*/  LDL R223, [R1+0x1f64] ;  /* 0x001f640001df7983 */ /* 0x000f220000100800 */
[----:B--2---:R-:W-:-:S03]  /*b590*/  ISETP.GE.AND P6, PT, R0, RZ, PT ;  /* 0x000000ff0000720c */ /* 0x004fc60003fc6270 */
[----:B------:R-:W2:Y:S01]  /*b5a0*/  LDL R0, [R1+0x2004] ;  /* 0x0020040001007983 */ /* 0x000ea20000100800 */
[----:B---3--:R-:W-:-:S03]  /*b5b0*/  ISETP.GE.AND P5, PT, R226, RZ, PT ;  /* 0x000000ffe200720c */ /* 0x008fc60003fa6270 */
[----:B------:R-:W3:Y:S01]  /*b5c0*/  LDL R226, [R1+0x1f9c] ;  /* 0x001f9c0001e27983 */ /* 0x000ee20000100800 */
[----:B------:R-:W-:-:S03]  /*b5d0*/  ISETP.GE.AND P0, PT, R248, RZ, PT ;  /* 0x000000fff800720c */ /* 0x000fc60003f06270 */
[----:B------:R-:W3:Y:S01]  /*b5e0*/  LDL R248, [R1+0x1fc8] ;  /* 0x001fc80001f87983 */ /* 0x000ee20000100800 */
[----:B----4-:R-:W-:-:S03]  /*b5f0*/  ISETP.GE.AND P3, PT, R249, RZ, PT ;  /* 0x000000fff900720c */ /* 0x010fc60003f66270 */
[----:B------:R-:W4:Y:S10]  /*b600*/  LDL R249, [R1+0x1fe8] ;  /* 0x001fe80001f97983 */ /* 0x000f340000100800 */
[----:B------:R-:W-:-:S05]  /*b610*/  @!P3 IMAD.MOV R116, RZ, RZ, -R116 ;  /* 0x000000ffff74b224 */ /* 0x000fca00078e0a74 */
[----:B------:R1:W-:Y:S04]  /*b620*/  STL [R1+0x2060], R116 ;  /* 0x0020607401007387 */ /* 0x0003e80000100800 */
[----:B-1----:R-:W4:Y:S01]  /*b630*/  LDL R116, [R1+0x1ff0] ;  /* 0x001ff00001747983 */ /* 0x002f220000100800 */
[----:B------:R-:W-:Y:S02]  /*b640*/  @!P2 IADD3 R97, -R97, RZ, RZ ;  /* 0x000000ff6161a210 */ /* 0x000fe40007ffe1ff */
[C---:B------:R-:W-:Y:S02]  /*b650*/  ISETP.GT.U32.AND P2, PT, R3.reuse, R117, PT ;  /* 0x000000750300720c */ /* 0x040fe40003f44070 */
[----:B------:R-:W-:Y:S02]  /*b660*/  @!P4 IADD3 R102, -R102, RZ, RZ ;  /* 0x000000ff6666c210 */ /* 0x000fe40007ffe1ff */
[----:B------:R-:W-:-:S09]  /*b670*/  ISETP.GT.U32.AND P4, PT, R3, R114, PT ;  /* 0x000000720300720c */ /* 0x000fd20003f84070 */
[----:B------:R-:W-:Y:S01]  /*b680*/  @!P2 IMAD.IADD R117, R117, 0x1, -R3 ;  /* 0x000000017575a824 */ /* 0x000fe200078e0a03 */
[----:B------:R-:W-:-:S03]  /*b690*/  ISETP.GT.U32.AND P2, PT, R3, R120, PT ;  /* 0x000000780300720c */ /* 0x000fc60003f44070 */
[----:B------:R-:W-:Y:S01]  /*b6a0*/  @!P4 IMAD.IADD R114, R114, 0x1, -R3 ;  /* 0x000000017272c824 */ /* 0x000fe200078e0a03 */
[----:B------:R-:W-:-:S09]  /*b6b0*/  ISETP.GT.U32.AND P4, PT, R3, R128, PT ;  /* 0x000000800300720c */ /* 0x000fd20003f84070 */
[--C-:B------:R-:W-:Y:S01]  /*b6c0*/  @!P2 IMAD.IADD R120, R120, 0x1, -R3.reuse ;  /* 0x000000017878a824 */ /* 0x100fe200078e0a03 */
[----:B------:R-:W-:Y:S01]  /*b6d0*/  ISETP.GE.AND P2, PT, R242, RZ, PT ;  /* 0x000000fff200720c */ /* 0x000fe20003f46270 */
[----:B------:R-:W-:Y:S02]  /*b6e0*/  @!P1 IMAD.MOV R108, RZ, RZ, -R108 ;  /* 0x000000ffff6c9224 */ /* 0x000fe400078e0a6c */
[----:B------:R-:W-:Y:S01]  /*b6f0*/  @!P4 IMAD.IADD R128, R128, 0x1, -R3 ;  /* 0x000000018080c824 */ /* 0x000fe200078e0a03 */
[C---:B------:R-:W-:Y:S02]  /*b700*/  ISETP.GT.U32.AND P4, PT, R3.reuse, R21, PT ;  /* 0x000000150300720c */ /* 0x040fe40003f84070 */
[----:B------:R-:W-:-:S07]  /*b710*/  ISETP.GT.U32.AND P1, PT, R3, R120, PT ;  /* 0x000000780300720c */ /* 0x000fce0003f24070 */
[----:B------:R-:W-:Y:S02]  /*b720*/  @!P2 IADD3 R110, -R110, RZ, RZ ;  /* 0x000000ff6e6ea210 */ /* 0x000fe40007ffe1ff */
[----:B------:R-:W-:Y:S01]  /*b730*/  ISETP.GT.U32.AND P2, PT, R3, R122, PT ;  /* 0x0000007a0300720c */ /* 0x000fe20003f44070 */
[----:B------:R-:W-:Y:S01]  /*b740*/  @!P6 IMAD.MOV R117, RZ, RZ, -R117 ;  /* 0x000000ffff75e224 */ /* 0x000fe200078e0a75 */
[----:B------:R-:W-:Y:S01]  /*b750*/  @!P4 IADD3 R21, R21, -R3, RZ ;  /* 0x800000031515c210 */ /* 0x000fe20007ffe0ff */
[----:B------:R-:W-:Y:S01]  /*b760*/  @!P5 IMAD.MOV R112, RZ, RZ, -R112 ;  /* 0x000000ffff70d224 */ /* 0x000fe200078e0a70 */
[C---:B------:R-:W-:Y:S01]  /*b770*/  ISETP.GT.U32.AND P6, PT, R3.reuse, R124, PT ;  /* 0x0000007c0300720c */ /* 0x040fe20003fc4070 */
[----:B------:R-:W-:Y:S01]  /*b780*/  @!P1 IMAD.IADD R120, R120, 0x1, -R3 ;  /* 0x0000000178789824 */ /* 0x000fe200078e0a03 */
[C---:B------:R-:W-:Y:S02]  /*b790*/  ISETP.GT.U32.AND P5, PT, R3.reuse, R128, PT ;  /* 0x000000800300720c */ /* 0x040fe40003fa4070 */
[----:B------:R-:W-:-:S02]  /*b7a0*/  ISETP.GT.U32.AND P3, PT, R3, R132, PT ;  /* 0x000000840300720c */ /* 0x000fc40003f64070 */
[C---:B------:R-:W-:Y:S02]  /*b7b0*/  ISETP.GT.U32.AND P4, PT, R3.reuse, R142, PT ;  /* 0x0000008e0300720c */ /* 0x040fe40003f84070 */
[C---:B------:R-:W-:Y:S01]  /*b7c0*/  ISETP.GT.U32.AND P1, PT, R3.reuse, R134, PT ;  /* 0x000000860300720c */ /* 0x040fe20003f24070 */
[--C-:B------:R-:W-:Y:S01]  /*b7d0*/  @!P2 IMAD.IADD R122, R122, 0x1, -R3.reuse ;  /* 0x000000017a7aa824 */ /* 0x100fe200078e0a03 */
[C---:B------:R-:W-:Y:S02]  /*b7e0*/  ISETP.GT.U32.AND P2, PT, R3.reuse, R136, PT ;  /* 0x000000880300720c */ /* 0x040fe40003f44070 */
[----:B------:R-:W-:Y:S01]  /*b7f0*/  IADD3 R242, R210, 0xfc, RZ ;  /* 0x000000fcd2f27810 */ /* 0x000fe20007ffe0ff */
[--C-:B------:R-:W-:Y:S01]  /*b800*/  @!P6 IMAD.IADD R124, R124, 0x1, -R3.reuse ;  /* 0x000000017c7ce824 */ /* 0x100fe200078e0a03 */
[----:B------:R-:W-:Y:S01]  /*b810*/  ISETP.GT.U32.AND P6, PT, R3, R138, PT ;  /* 0x0000008a0300720c */ /* 0x000fe20003fc4070 */
[--C-:B------:R-:W-:Y:S02]  /*b820*/  @!P5 IMAD.IADD R128, R128, 0x1, -R3.reuse ;  /* 0x000000018080d824 */ /* 0x100fe400078e0a03 */
[--C-:B------:R-:W-:Y:S01]  /*b830*/  @!P3 IMAD.IADD R132, R132, 0x1, -R3.reuse ;  /* 0x000000018484b824 */ /* 0x100fe200078e0a03 */
[----:B------:R-:W-:Y:S01]  /*b840*/  STL [R1+0x1cd4], R242 ;  /* 0x001cd4f201007387 */ /* 0x000fe20000100800 */
[----:B------:R-:W-:Y:S01]  /*b850*/  @!P4 IMAD.IADD R142, R142, 0x1, -R3 ;  /* 0x000000018e8ec824 */ /* 0x000fe200078e0a03 */
[----:B------:R-:W-:-:S02]  /*b860*/  ISETP.GE.AND P4, PT, R223, RZ, PT ;  /* 0x000000ffdf00720c */ /* 0x000fc40003f86270 */
[----:B------:R-:W-:Y:S01]  /*b870*/  @!P1 IADD3 R134, R134, -R3, RZ ;  /* 0x8000000386869210 */ /* 0x000fe20007ffe0ff */
[--C-:B------:R-:W-:Y:S01]  /*b880*/  @!P2 IMAD.IADD R136, R136, 0x1, -R3.reuse ;  /* 0x000000018888a824 */ /* 0x100fe200078e0a03 */
[----:B------:R-:W4:Y:S03]  /*b890*/  LDL R223, [R1+0x1f98] ;  /* 0x001f980001df7983 */ /* 0x000f260000100800 */
        /* <DEDUP_REMOVED lines=9> */
[----:B------:R-:W-:-:S03]  /*b930*/  ISETP.GE.AND P5, PT, R116, RZ, PT ;  /* 0x000000ff7400720c */ /* 0x000fc60003fa6270 */
[----:B------:R-:W4:Y:S01]  /*b940*/  LDL R116, [R1+0x1f60] ;  /* 0x001f600001747983 */ /* 0x000f220000100800 */
[----:B------:R-:W-:Y:S01]  /*b950*/  @!P0 IMAD.MOV R114, RZ, RZ, -R114 ;  /* 0x000000ffff728224 */ /* 0x000fe200078e0a72 */
[C---:B------:R-:W-:Y:S01]  /*b960*/  ISETP.GT.U32.AND P0, PT, R3.reuse, R126, PT ;  /* 0x0000007e0300720c */ /* 0x040fe20003f04070 */
[----:B------:R-:W-:Y:S01]  /*b970*/  @!P3 IMAD.MOV R120, RZ, RZ, -R120 ;  /* 0x000000ffff78b224 */ /* 0x000fe200078e0a78 */
[C---:B------:R-:W-:Y:S01]  /*b980*/  ISETP.GT.U32.AND P3, PT, R3.reuse, R142, PT ;  /* 0x0000008e0300720c */ /* 0x040fe20003f64070 */
[----:B------:R-:W-:Y:S01]  /*b990*/  @!P4 IMAD.MOV R122, RZ, RZ, -R122 ;  /* 0x000000ffff7ac224 */ /* 0x000fe200078e0a7a */
[C---:B------:R-:W-:Y:S01]  /*b9a0*/  ISETP.GT.U32.AND P4, PT, R3.reuse, R134, PT ;  /* 0x000000860300720c */ /* 0x040fe20003f84070 */
[----:B------:R-:W-:Y:S01]  /*b9b0*/  @!P1 IMAD.MOV R124, RZ, RZ, -R124 ;  /* 0x000000ffff7c9224 */ /* 0x000fe200078e0a7c */
[----:B------:R-:W-:-:S07]  /*b9c0*/  ISETP.GT.U32.AND P1, PT, R3, R136, PT ;  /* 0x000000880300720c */ /* 0x000fce0003f24070 */
[----:B------:R-:W-:Y:S02]  /*b9d0*/  @!P0 IADD3 R126, R126, -R3, RZ ;  /* 0x800000037e7e8210 */ /* 0x000fe40007ffe0ff */
[C---:B------:R-:W-:Y:S01]  /*b9e0*/  ISETP.GT.U32.AND P0, PT, R3.reuse, R140, PT ;  /* 0x0000008c0300720c */ /* 0x040fe20003f04070 */
[----:B------:R-:W-:Y:S01]  /*b9f0*/  @!P6 IMAD.MOV R128, RZ, RZ, -R128 ;  /* 0x000000ffff80e224 */ /* 0x000fe200078e0a80 */
[----:B------:R-:W-:Y:S02]  /*ba00*/  @!P2 IADD3 R126, -R126, RZ, RZ ;  /* 0x000000ff7e7ea210 */ /* 0x000fe40007ffe1ff */
[C---:B------:R-:W-:Y:S02]  /*ba10*/  ISETP.GT.U32.AND P2, PT, R3.reuse, R138, PT ;  /* 0x0000008a0300720c */ /* 0x040fe40003f44070 */
[----:B------:R-:W-:Y:S01]  /*ba20*/  ISETP.GT.U32.AND P6, PT, R3, R135, PT ;  /* 0x000000870300720c */ /* 0x000fe20003fc4070 */
[--C-:B------:R-:W-:Y:S01]  /*ba30*/  @!P3 IMAD.IADD R142, R142, 0x1, -R3.reuse ;  /* 0x000000018e8eb824 */ /* 0x100fe200078e0a03 */
[----:B------:R-:W-:Y:S01]  /*ba40*/  @!P5 IADD3 R21, -R21, RZ, RZ ;  /* 0x000000ff1515d210 */ /* 0x000fe20007ffe1ff */
[----:B------:R-:W-:-:S04]  /*ba50*/  @!P1 IMAD.IADD R136, R136, 0x1, -R3 ;  /* 0x0000000188889824 */ /* 0x000fc800078e0a03 */
[--C-:B------:R-:W-:Y:S01]  /*ba60*/  @!P0 IMAD.IADD R140, R140, 0x1, -R3.reuse ;  /* 0x000000018c8c8824 */ /* 0x100fe200078e0a03 */
[-C--:B------:R-:W-:Y:S02]  /*ba70*/  @!P4 IADD3 R134, R134, -R3.reuse, RZ ;  /* 0x800000038686c210 */ /* 0x080fe40007ffe0ff */
[C---:B------:R-:W-:Y:S02]  /*ba80*/  ISETP.GT.U32.AND P0, PT, R3.reuse, R132, PT ;  /* 0x000000840300720c */ /* 0x040fe40003f04070 */
[C---:B------:R-:W-:Y:S02]  /*ba90*/  ISETP.GT.U32.AND P5, PT, R3.reuse, R140, PT ;  /* 0x0000008c0300720c */ /* 0x040fe40003fa4070 */
[C---:B------:R-:W-:Y:S02]  /*baa0*/  ISETP.GT.U32.AND P3, PT, R3.reuse, R144, PT ;  /* 0x000000900300720c */ /* 0x040fe40003f64070 */
[C---:B------:R-:W-:Y:S02]  /*bab0*/  ISETP.GT.U32.AND P4, PT, R3.reuse, R146, PT ;  /* 0x000000920300720c */ /* 0x040fe40003f84070 */
[----:B------:R-:W-:Y:S01]  /*bac0*/  ISETP.GT.U32.AND P1, PT, R3, R148, PT ;  /* 0x000000940300720c */ /* 0x000fe20003f24070 */
[----:B------:R-:W-:Y:S01]  /*bad0*/  @!P2 IMAD.IADD R138, R138, 0x1, -R3 ;  /* 0x000000018a8aa824 */ /* 0x000fe200078e0a03 */
[----:B------:R-:W-:-:S02]  /*bae0*/  @!P6 IADD3 R135, R135, -R3, RZ ;  /* 0x800000038787e210 */ /* 0x000fc40007ffe0ff */
[C---:B------:R-:W-:Y:S02]  /*baf0*/  ISETP.GT.U32.AND P2, PT, R3.reuse, R150, PT ;  /* 0x000000960300720c */ /* 0x040fe40003f44070 */
[----:B------:R-:W-:Y:S01]  /*bb00*/  ISETP.GT.U32.AND P6, PT, R3, R152, PT ;  /* 0x000000980300720c */ /* 0x000fe20003fc4070 */
[--C-:B------:R-:W-:Y:S02]  /*bb10*/  @!P0 IMAD.IADD R132, R132, 0x1, -R3.reuse ;  /* 0x0000000184848824 */ /* 0x100fe400078e0a03 */
[--C-:B------:R-:W-:Y:S02]  /*bb20*/  @!P5 IMAD.IADD R140, R140, 0x1, -R3.reuse ;  /* 0x000000018c8cd824 */ /* 0x100fe400078e0a03 */
[--C-:B------:R-:W-:Y:S02]  /*bb30*/  @!P3 IMAD.IADD R144, R144, 0x1, -R3.reuse ;  /* 0x000000019090b824 */ /* 0x100fe400078e0a03 */
[--C-:B------:R-:W-:Y:S02]  /*bb40*/  @!P4 IMAD.IADD R146, R146, 0x1, -R3.reuse ;  /* 0x000000019292c824 */ /* 0x100fe400078e0a03 */
[----:B------:R-:W-:-:S02]  /*bb50*/  @!P1 IMAD.IADD R148, R148, 0x1, -R3 ;  /* 0x0000000194949824 */ /* 0x000fc400078e0a03 */
[----:B------:R-:W-:Y:S02]  /*bb60*/  @!P2 IADD3 R150, R150, -R3, RZ ;  /* 0x800000039696a210 */ /* 0x000fe40007ffe0ff */
[----:B------:R-:W-:Y:S01]  /*bb70*/  @!P6 IMAD.IADD R152, R152, 0x1, -R3 ;  /* 0x000000019898e824 */ /* 0x000fe200078e0a03 */
[----:B------:R-:W-:-:S04]  /*bb80*/  ISETP.GE.AND P3, PT, R223, RZ, PT ;  /* 0x000000ffdf00720c */ /* 0x000fc80003f66270 */
[----:B------:R-:W-:Y:S01]  /*bb90*/  ISETP.GT.U32.AND P6, PT, R3, R152, PT ;  /* 0x000000980300720c */ /* 0x000fe20003fc4070 */
[----:B------:R-:W4:Y:S01]  /*bba0*/  LDL R223, [R1+0x1fdc] ;  /* 0x001fdc0001df7983 */ /* 0x000f220000100800 */
[----:B--2---:R-:W-:Y:S02]  /*bbb0*/  ISETP.GE.AND P0, PT, R0, RZ, PT ;  /* 0x000000ff0000720c */ /* 0x004fe40003f06270 */
[----:B---3--:R-:W-:Y:S02]  /*bbc0*/  ISETP.GE.AND P4, PT, R226, RZ, PT ;  /* 0x000000ffe200720c */ /* 0x008fe40003f86270 */
[----:B------:R-:W-:-:S03]  /*bbd0*/  ISETP.GE.AND P1, PT, R248, RZ, PT ;  /* 0x000000fff800720c */ /* 0x000fc60003f26270 */
[----:B------:R-:W-:Y:S01]  /*bbe0*/  @!P3 IMAD.MOV R134, RZ, RZ, -R134 ;  /* 0x000000ffff86b224 */ /* 0x000fe200078e0a86 */
[----:B------:R-:W-:-:S03]  /*bbf0*/  ISETP.GT.U32.AND P3, PT, R3, R146, PT ;  /* 0x000000920300720c */ /* 0x000fc60003f64070 */
[----:B------:R-:W-:Y:S01]  /*bc00*/  @!P6 IMAD.IADD R152, R152, 0x1, -R3 ;  /* 0x000000019898e824 */ /* 0x000fe200078e0a03 */
[----:B------:R-:W-:Y:S01]  /*bc10*/  IABS R0, R242 ;  /* 0x000000f200007213 */ /* 0x000fe20000000000 */
[----:B------:R-:W-:Y:S01]  /*bc20*/  @!P0 IMAD.MOV R132, RZ, RZ, -R132 ;  /* 0x000000ffff848224 */ /* 0x000fe200078e0a84 */
[C---:B------:R-:W-:Y:S01]  /*bc30*/  ISETP.GT.U32.AND P0, PT, R3.reuse, R135, PT ;  /* 0x000000870300720c */ /* 0x040fe20003f04070 */
[----:B------:R-:W2:Y:S01]  /*bc40*/  LDL R248, [R1+0x1fbc] ;  /* 0x001fbc0001f87983 */ /* 0x000ea20000100800 */
[----:B------:R-:W-:Y:S01]  /*bc50*/  @!P4 IMAD.MOV R136, RZ, RZ, -R136 ;  /* 0x000000ffff88c224 */ /* 0x000fe200078e0a88 */
[C---:B------:R-:W-:Y:S01]  /*bc60*/  ISETP.GT.U32.AND P4, PT, R3.reuse, R148, PT ;  /* 0x000000940300720c */ /* 0x040fe20003f84070 */
[----:B------:R-:W-:Y:S01]  /*bc70*/  @!P1 IMAD.MOV R138, RZ, RZ, -R138 ;  /* 0x000000ffff8a9224 */ /* 0x000fe200078e0a8a */
[----:B------:R-:W-:Y:S01]  /*bc80*/  ISETP.GT.U32.AND P1, PT, R3, R150, PT ;  /* 0x000000960300720c */ /* 0x000fe20003f24070 */
[----:B------:R-:W-:-:S04]  /*bc90*/  IMAD.HI.U32 R226, R214, R0, RZ ;  /* 0x00000000d6e27227 */ /* 0x000fc800078e00ff */
[----:B------:R-:W-:-:S03]  /*bca0*/  IMAD.MOV R226, RZ, RZ, -R226 ;  /* 0x000000ffffe27224 */ /* 0x000fc600078e0ae2 */
[--C-:B------:R-:W-:Y:S01]  /*bcb0*/  @!P0 IMAD.IADD R135, R135, 0x1, -R3.reuse ;  /* 0x0000000187878824 */ /* 0x100fe200078e0a03 */
[C---:B------:R-:W-:Y:S01]  /*bcc0*/  ISETP.GT.U32.AND P0, PT, R3.reuse, R156, PT ;  /* 0x0000009c0300720c */ /* 0x040fe20003f04070 */
[--C-:B------:R-:W-:Y:S01]  /*bcd0*/  @!P3 IMAD.IADD R146, R146, 0x1, -R3.reuse ;  /* 0x000000019292b824 */ /* 0x100fe200078e0a03 */
[----:B------:R-:W-:Y:S01]  /*bce0*/  @!P4 IADD3 R148, R148, -R3, RZ ;  /* 0x800000039494c210 */ /* 0x000fe20007ffe0ff */
[C---:B------:R-:W-:Y:S01]  /*bcf0*/  IMAD R226, R3.reuse, R226, R0 ;  /* 0x000000e203e27224 */ /* 0x040fe200078e0200 */
[C---:B------:R-:W-:Y:S01]  /*bd00*/  ISETP.GT.U32.AND P3, PT, R3.reuse, R160, PT ;  /* 0x000000a00300720c */ /* 0x040fe20003f64070 */
[----:B------:R-:W-:Y:S01]  /*bd10*/  @!P1 IMAD.IADD R150, R150, 0x1, -R3 ;  /* 0x0000000196969824 */ /* 0x000fe200078e0a03 */
[C---:B------:R-:W-:Y:S01]  /*bd20*/  ISETP.GT.U32.AND P4, PT, R3.reuse, R162, PT ;  /* 0x000000a20300720c */ /* 0x040fe20003f84070 */
[----:B------:R-:W3:Y:S01]  /*bd30*/  LDL R0, [R1+0x1f94] ;  /* 0x001f940001007983 */ /* 0x000ee20000100800 */
[----:B------:R-:W-:Y:S02]  /*bd40*/  ISETP.GT.U32.AND P1, PT, R3, R164, PT ;  /* 0x000000a40300720c */ /* 0x000fe40003f24070 */
[----:B----4-:R-:W-:-:S02]  /*bd50*/  ISETP.GE.AND P2, PT, R249, RZ, PT ;  /* 0x000000fff900720c */ /* 0x010fc40003f46270 */
[----:B------:R-:W4:Y:S01]  /*bd60*/  LDL R249, [R1+0x1f08] ;  /* 0x001f080001f97983 */ /* 0x000f220000100800 */
[----:B------:R-:W-:-:S10]  /*bd70*/  ISETP.GE.AND P5, PT, R116, RZ, PT ;  /* 0x000000ff7400720c */ /* 0x000fd40003fa6270 */
[----:B------:R-:W-:Y:S01]  /*bd80*/  @!P2 IADD3 R140, -R140, RZ, RZ ;  /* 0x000000ff8c8ca210 */ /* 0x000fe20007ffe1ff */
[----:B------:R-:W2:Y:S02]  /*bd90*/  LDL R116, [R1+0x1fc0] ;  /* 0x001fc00001747983 */ /* 0x000ea40000100800 */
[----:B------:R-:W-:Y:S02]  /*bda0*/  @!P5 IADD3 R142, -R142, RZ, RZ ;  /* 0x000000ff8e8ed210 */ /* 0x000fe40007ffe1ff */
[C---:B------:R-:W-:Y:S02]  /*bdb0*/  ISETP.GT.U32.AND P5, PT, R3.reuse, R144, PT ;  /* 0x000000900300720c */ /* 0x040fe40003fa4070 */
[----:B------:R-:W-:-:S11]  /*bdc0*/  ISETP.GT.U32.AND P2, PT, R3, R22, PT ;  /* 0x000000160300720c */ /* 0x000fd60003f44070 */
[----:B------:R-:W-:Y:S01]  /*bdd0*/  @!P5 IMAD.IADD R144, R144, 0x1, -R3 ;  /* 0x000000019090d824 */ /* 0x000fe200078e0a03 */
[----:B------:R-:W-:Y:S02]  /*bde0*/  ISETP.GT.U32.AND P5, PT, R3, R158, PT ;  /* 0x0000009e0300720c */ /* 0x000fe40003fa4070 */
[----:B------:R-:W2:Y:S02]  /*bdf0*/  LDL R3, [R1+0x1f5c] ;  /* 0x001f5c0001037983 */ /* 0x000ea40000100800 */
[----:B--2---:R-:W-:Y:S02]  /*be00*/  ISETP.GE.AND P6, PT, R3, RZ, PT ;  /* 0x000000ff0300720c */ /* 0x004fe40003fc6270 */
[----:B------:R-:W-:-:S04]  /*be10*/  IABS R3, c[0x0][0x17c] ;  /* 0x00005f0000037a13 */ /* 0x000fc80000000000 */
[-C--:B------:R-:W-:Y:S01]  /*be20*/  @!P0 IADD3 R156, R156, -R3.reuse, RZ ;  /* 0x800000039c9c8210 */ /* 0x080fe20007ffe0ff */
[--C-:B------:R-:W-:Y:S01]  /*be30*/  @!P2 IMAD.IADD R22, R22, 0x1, -R3.reuse ;  /* 0x000000011616a824 */ /* 0x100fe200078e0a03 */
[----:B---3--:R-:W-:Y:S01]  /*be40*/  ISETP.GE.AND P2, PT, R0, RZ, PT ;  /* 0x000000ff0000720c */ /* 0x008fe20003f46270 */
[--C-:B------:R-:W-:Y:S01]  /*be50*/  @!P3 IMAD.IADD R160, R160, 0x1, -R3.reuse ;  /* 0x00000001a0a0b824 */ /* 0x100fe200078e0a03 */
[----:B------:R-:W-:Y:S01]  /*be60*/  ISETP.GE.AND P0, PT, R116, RZ, PT ;  /* 0x000000ff7400720c */ /* 0x000fe20003f06270 */
[--C-:B------:R-:W-:Y:S01]  /*be70*/  @!P5 IMAD.IADD R158, R158, 0x1, -R3.reuse ;  /* 0x000000019e9ed824 */ /* 0x100fe200078e0a03 */
[----:B------:R-:W-:Y:S01]  /*be80*/  ISETP.GE.AND P3, PT, R248, RZ, PT ;  /* 0x000000fff800720c */ /* 0x000fe20003f66270 */
[----:B------:R-:W-:Y:S01]  /*be90*/  @!P4 IMAD.IADD R162, R162, 0x1, -R3 ;  /* 0x00000001a2a2c824 */ /* 0x000fe200078e0a03 */
[----:B------:R-:W-:Y:S01]  /*bea0*/  ISETP.GE.AND P5, PT, R223, RZ, PT ;  /* 0x000000ffdf00720c */ /* 0x000fe20003fa6270 */
[----:B------:R-:W-:Y:S01]  /*beb0*/  @!P6 IMAD.MOV R135, RZ, RZ, -R135 ;  /* 0x000000ffff87e224 */ /* 0x000fe200078e0a87 */
[----:B------:R-:W-:Y:S01]  /*bec0*/  @!P1 IADD3 R164, R164, -R3, RZ ;  /* 0x80000003a4a49210 */ /* 0x000fe20007ffe0ff */
[----:B------:R-:W2:Y:S01]  /*bed0*/  LDL R0, [R1+0x1ee0] ;  /* 0x001ee00001007983 */ /* 0x000ea20000100800 */
[----:B----4-:R-:W-:-:S02]  /*bee0*/  ISETP.GE.AND P4, PT, R249, RZ, PT ;  /* 0x000000fff900720c */ /* 0x010fc40003f86270 */
[C---:B------:R-:W-:Y:S01]  /*bef0*/  ISETP.GT.U32.AND P1, PT, R3.reuse, R22, PT ;  /* 0x000000160300720c */ /* 0x040fe20003f24070 */
[----:B------:R-:W-:Y:S01]  /*bf00*/  @!P2 IMAD.MOV R144, RZ, RZ, -R144 ;  /* 0x000000ffff90a224 */ /* 0x000fe200078e0a90 */
[C---:B------:R-:W-:Y:S01]  /*bf10*/  ISETP.GT.U32.AND P2, PT, R3.reuse, R156, PT ;  /* 0x0000009c0300720c */ /* 0x040fe20003f44070 */
[----:B------:R-:W-:Y:S01]  /*bf20*/  @!P0 IMAD.MOV R146, RZ, RZ, -R146 ;  /* 0x000000ffff928224 */ /* 0x000fe200078e0a92 */
[C---:B------:R-:W-:Y:S01]  /*bf30*/  ISETP.GT.U32.AND P0, PT, R3.reuse, R158, PT ;  /* 0x0000009e0300720c */ /* 0x040fe20003f04070 */
[----:B------:R-:W-:Y:S01]  /*bf40*/  @!P3 IMAD.MOV R150, RZ, RZ, -R150 ;  /* 0x000000ffff96b224 */ /* 0x000fe200078e0a96 */
[C---:B------:R-:W-:Y:S01]  /*bf50*/  ISETP.GT.U32.AND P6, PT, R3.reuse, R160, PT ;  /* 0x000000a00300720c */ /* 0x040fe20003fc4070 */
[----:B------:R-:W3:Y:S01]  /*bf60*/  LDL R116, [R1+0x1ed4] ;  /* 0x001ed40001747983 */ /* 0x000ee20000100800 */
[----:B------:R-:W-:Y:S02]  /*bf70*/  @!P5 IADD3 R148, -R148, RZ, RZ ;  /* 0x000000ff9494d210 */ /* 0x000fe40007ffe1ff */
[C---:B------:R-:W-:Y:S01]  /*bf80*/  ISETP.GT.U32.AND P3, PT, R3.reuse, R162, PT ;  /* 0x000000a20300720c */ /* 0x040fe20003f64070 */
[----:B------:R-:W4:Y:S01]  /*bf90*/  LDL R248, [R1+0x1ec0] ;  /* 0x001ec00001f87983 */ /* 0x000f220000100800 */
[----:B------:R-:W-:-:S02]  /*bfa0*/  ISETP.GT.U32.AND P5, PT, R3, R164, PT ;  /* 0x000000a40300720c */ /* 0x000fc40003fa4070 */
[----:B------:R-:W-:Y:S01]  /*bfb0*/  IADD3 R223, R210, 0xfd, RZ ;  /* 0x000000fdd2df7810 */ /* 0x000fe20007ffe0ff */
[----:B------:R-:W2:Y:S01]  /*bfc0*/  LDL R249, [R1+0x1ebc] ;  /* 0x001ebc0001f97983 */ /* 0x000ea20000100800 */
[----:B------:R-:W-:Y:S01]  /*bfd0*/  @!P4 IMAD.MOV R152, RZ, RZ, -R152 ;  /* 0x000000ffff98c224 */ /* 0x000fe200078e0a98 */
[----:B------:R-:W-:Y:S01]  /*bfe0*/  @!P2 IADD3 R156, R156, -R3, RZ ;  /* 0x800000039c9ca210 */ /* 0x000fe20007ffe0ff */
[--C-:B------:R-:W-:Y:S01]  /*bff0*/  @!P1 IMAD.IADD R22, R22, 0x1, -R3.reuse ;  /* 0x0000000116169824 */ /* 0x100fe200078e0a03 */
[C---:B------:R-:W-:Y:S01]  /*c000*/  ISETP.GT.U32.AND P4, PT, R3.reuse, R168, PT ;  /* 0x000000a80300720c */ /* 0x040fe20003f84070 */
[--C-:B------:R-:W-:Y:S01]  /*c010*/  @!P0 IMAD.IADD R158, R158, 0x1, -R3.reuse ;  /* 0x000000019e9e8824 */ /* 0x100fe200078e0a03 */
[----:B------:R-:W-:Y:S01]  /*c020*/  STL [R1+0x1cbc], R223 ;  /* 0x001cbcdf01007387 */ /* 0x000fe20000100800 */
[--C-:B------:R-:W-:Y:S01]  /*c030*/  @!P6 IMAD.IADD R160, R160, 0x1, -R3.reuse ;  /* 0x00000001a0a0e824 */ /* 0x100fe200078e0a03 */
[C---:B------:R-:W-:Y:S01]  /*c040*/  ISETP.GT.U32.AND P1, PT, R3.reuse, R178, PT ;  /* 0x000000b20300720c */ /* 0x040fe20003f24070 */
[----:B------:R-:W-:Y:S01]  /*c050*/  @!P3 IMAD.IADD R162, R162, 0x1, -R3 ;  /* 0x00000001a2a2b824 */ /* 0x000fe200078e0a03 */
[----:B------:R-:W-:-:S02]  /*c060*/  ISETP.GT.U32.AND P2, PT, R3, R170, PT ;  /* 0x000000aa0300720c */ /* 0x000fc40003f44070 */
[C---:B------:R-:W-:Y:S02]  /*c070*/  ISETP.GT.U32.AND P0, PT, R3.reuse, R172, PT ;  /* 0x000000ac0300720c */ /* 0x040fe40003f04070 */
[C---:B------:R-:W-:Y:S02]  /*c080*/  ISETP.GT.U32.AND P6, PT, R3.reuse, R174, PT ;  /* 0x000000ae0300720c */ /* 0x040fe40003fc4070 */
[----:B------:R-:W-:Y:S02]  /*c090*/  ISETP.GT.U32.AND P3, PT, R3, R176, PT ;  /* 0x000000b00300720c */ /* 0x000fe40003f64070 */
[----:B------:R-:W-:Y:S02]  /*c0a0*/  @!P5 IADD3 R164, R164, -R3, RZ ;  /* 0x80000003a4a4d210 */ /* 0x000fe40007ffe0ff */
[----:B------:R-:W2:Y:S02]  /*c0b0*/  LDL R3, [R1+0x1ef0] ;  /* 0x001ef00001037983 */ /* 0x000ea40000100800 */
[----:B--2---:R-:W-:-:S02]  /*c0c0*/  ISETP.GE.AND P5, PT, R3, RZ, PT ;  /* 0x000000ff0300720c */ /* 0x004fc40003fa6270 */
[----:B------:R-:W-:-:S05]  /*c0d0*/  IABS R3, c[0x0][0x17c] ;  /* 0x00005f0000037a13 */ /* 0x000fca0000000000 */
[----:B------:R-:W-:Y:S02]  /*c0e0*/  @!P4 IMAD.IADD R168, R168, 0x1, -R3 ;  /* 0x00000001a8a8c824 */ /* 0x000fe400078e0a03 */
[----:B------:R-:W2:Y:S04]  /*c0f0*/  LDL R3, [R1+0x1eec] ;  /* 0x001eec0001037983 */ /* 0x000ea80000100800 */
[----:B------:R-:W-:Y:S01]  /*c100*/  @!P5 IMAD.MOV R22, RZ, RZ, -R22 ;  /* 0x000000ffff16d224 */ /* 0x000fe200078e0a16 */
[----:B--2---:R-:W-:Y:S02]  /*c110*/  ISETP.GE.AND P4, PT, R3, RZ, PT ;  /* 0x000000ff0300720c */ /* 0x004fe40003f86270 */
[----:B------:R-:W-:-:S04]  /*c120*/  IABS R3, c[0x0][0x17c] ;  /* 0x00005f0000037a13 */ /* 0x000fc80000000000 */
[----:B------:R-:W-:Y:S01]  /*c130*/  @!P0 IADD3 R172, R172, -R3, RZ ;  /* 0x80000003acac8210 */ /* 0x000fe20007ffe0ff */
[--C-:B------:R-:W-:Y:S01]  /*c140*/  @!P1 IMAD.IADD R178, R178, 0x1, -R3.reuse ;  /* 0x00000001b2b29824 */ /* 0x100fe200078e0a03 */
[----:B------:R-:W-:Y:S01]  /*c150*/  ISETP.GE.AND P1, PT, R0, RZ, PT ;  /* 0x000000ff0000720c */ /* 0x000fe20003f26270 */
[--C-:B------:R-:W-:Y:S01]  /*c160*/  @!P2 IMAD.IADD R170, R170, 0x1, -R3.reuse ;  /* 0x00000001aaaaa824 */ /* 0x100fe200078e0a03 */
[----:B---3--:R-:W-:Y:S01]  /*c170*/  ISETP.GE.AND P2, PT, R116, RZ, PT ;  /* 0x000000ff7400720c */ /* 0x008fe20003f46270 */
[--C-:B------:R-:W-:Y:S01]  /*c180*/  @!P6 IMAD.IADD R174, R174, 0x1, -R3.reuse ;  /* 0x00000001aeaee824 */ /* 0x100fe200078e0a03 */
[----:B----4-:R-:W-:Y:S01]  /*c190*/  ISETP.GE.AND P0, PT, R248, RZ, PT ;  /* 0x000000fff800720c */ /* 0x010fe20003f06270 */
[----:B------:R-:W-:Y:S01]  /*c1a0*/  @!P3 IMAD.IADD R176, R176, 0x1, -R3 ;  /* 0x00000001b0b0b824 */ /* 0x000fe200078e0a03 */
[----:B------:R-:W-:Y:S01]  /*c1b0*/  @!P4 IADD3 R156, -R156, RZ, RZ ;  /* 0x000000ff9c9cc210 */ /* 0x000fe20007ffe1ff */
[----:B------:R-:W2:Y:S01]  /*c1c0*/  LDL R0, [R1+0x1eb8] ;  /* 0x001eb80001007983 */ /* 0x000ea20000100800 */
[----:B------:R-:W-:-:S02]  /*c1d0*/  ISETP.GE.AND P6, PT, R249, RZ, PT ;  /* 0x000000fff900720c */ /* 0x000fc40003fc6270 */
[C---:B------:R-:W-:Y:S01]  /*c1e0*/  ISETP.GT.U32.AND P4, PT, R3.reuse, R178, PT ;  /* 0x000000b20300720c */ /* 0x040fe20003f84070 */
[----:B------:R-:W3:Y:S02]  /*c1f0*/  LDL R248, [R1+0x1e98] ;  /* 0x001e980001f87983 */ /* 0x000ee40000100800 */
[----:B------:R-:W-:Y:S01]  /*c200*/  @!P1 IMAD.MOV R158, RZ, RZ, -R158 ;  /* 0x000000ffff9e9224 */ /* 0x000fe200078e0a9e */
[C---:B------:R-:W-:Y:S01]  /*c210*/  ISETP.GT.U32.AND P1, PT, R3.reuse, R170, PT ;  /* 0x000000aa0300720c */ /* 0x040fe20003f24070 */
[----:B------:R-:W-:Y:S01]  /*c220*/  @!P2 IMAD.MOV R160, RZ, RZ, -R160 ;  /* 0x000000ffffa0a224 */ /* 0x000fe200078e0aa0 */
[C---:B------:R-:W-:Y:S01]  /*c230*/  ISETP.GT.U32.AND P2, PT, R3.reuse, R172, PT ;  /* 0x000000ac0300720c */ /* 0x040fe20003f44070 */
[----:B------:R-:W-:Y:S01]  /*c240*/  @!P0 IMAD.MOV R162, RZ, RZ, -R162 ;  /* 0x000000ffffa28224 */ /* 0x000fe200078e0aa2 */
[C---:B------:R-:W-:Y:S01]  /*c250*/  ISETP.GT.U32.AND P0, PT, R3.reuse, R174, PT ;  /* 0x000000ae0300720c */ /* 0x040fe20003f04070 */
[----:B------:R-:W4:Y:S01]  /*c260*/  LDL R116, [R1+0x1e94] ;  /* 0x001e940001747983 */ /* 0x000f220000100800 */
[----:B------:R-:W-:-:S02]  /*c270*/  ISETP.GT.U32.AND P3, PT, R3, R168, PT ;  /* 0x000000a80300720c */ /* 0x000fc40003f64070 */
[C---:B------:R-:W-:Y:S01]  /*c280*/  ISETP.GT.U32.AND P5, PT, R3.reuse, R176, PT ;  /* 0x000000b00300720c */ /* 0x040fe20003fa4070 */
[--C-:B------:R-:W-:Y:S01]  /*c290*/  @!P4 IMAD.IADD R178, R178, 0x1, -R3.reuse ;  /* 0x00000001b2b2c824 */ /* 0x100fe200078e0a03 */
[----:B------:R-:W-:Y:S01]  /*c2a0*/  @!P6 IADD3 R164, -R164, RZ, RZ ;  /* 0x000000ffa4a4e210 */ /* 0x000fe20007ffe1ff */
[----:B------:R-:W2:Y:S01]  /*c2b0*/  LDL R249, [R1+0x1e90] ;  /* 0x001e900001f97983 */ /* 0x000ea20000100800 */
[C---:B------:R-:W-:Y:S01]  /*c2c0*/  ISETP.GT.U32.AND P6, PT, R3.reuse, R95, PT ;  /* 0x0000005f0300720c */ /* 0x040fe20003fc4070 */
[--C-:B------:R-:W-:Y:S01]  /*c2d0*/  @!P1 IMAD.IADD R170, R170, 0x1, -R3.reuse ;  /* 0x00000001aaaa9824 */ /* 0x100fe200078e0a03 */
[C---:B------:R-:W-:Y:S02]  /*c2e0*/  ISETP.GT.U32.AND P4, PT, R3.reuse, R180, PT ;  /* 0x000000b40300720c */ /* 0x040fe40003f84070 */
[----:B------:R-:W-:Y:S01]  /*c2f0*/  @!P2 IADD3 R172, R172, -R3, RZ ;  /* 0x80000003acaca210 */ /* 0x000fe20007ffe0ff */
[--C-:B------:R-:W-:Y:S01]  /*c300*/  @!P0 IMAD.IADD R174, R174, 0x1, -R3.reuse ;  /* 0x00000001aeae8824 */ /* 0x100fe200078e0a03 */
[C---:B------:R-:W-:Y:S01]  /*c310*/  ISETP.GT.U32.AND P1, PT, R3.reuse, R182, PT ;  /* 0x000000b60300720c */ /* 0x040fe20003f24070 */
[--C-:B------:R-:W-:Y:S01]  /*c320*/  @!P3 IMAD.IADD R168, R168, 0x1, -R3.reuse ;  /* 0x00000001a8a8b824 */ /* 0x100fe200078e0a03 */
[C---:B------:R-:W-:Y:S01]  /*c330*/  ISETP.GT.U32.AND P2, PT, R3.reuse, R184, PT ;  /* 0x000000b80300720c */ /* 0x040fe20003f44070 */
[----:B------:R-:W-:Y:S01]  /*c340*/  @!P5 IMAD.IADD R176, R176, 0x1, -R3 ;  /* 0x00000001b0b0d824 */ /* 0x000fe200078e0a03 */
[----:B------:R-:W-:-:S02]  /*c350*/  ISETP.GT.U32.AND P0, PT, R3, R186, PT ;  /* 0x000000ba0300720c */ /* 0x000fc40003f04070 */
[----:B------:R-:W2:Y:S02]  /*c360*/  LDL R3, [R1+0x1eb4] ;  /* 0x001eb40001037983 */ /* 0x000ea40000100800 */
[----:B--2---:R-:W-:Y:S02]  /*c370*/  ISETP.GE.AND P5, PT, R3, RZ, PT ;  /* 0x000000ff0300720c */ /* 0x004fe40003fa6270 */
[----:B------:R-:W-:-:S04]  /*c380*/  IABS R3, c[0x0][0x17c] ;  /* 0x00005f0000037a13 */ /* 0x000fc80000000000 */
[----:B------:R-:W-:Y:S01]  /*c390*/  @!P4 IADD3 R180, R180, -R3, RZ ;  /* 0x80000003b4b4c210 */ /* 0x000fe20007ffe0ff */
[----:B------:R-:W-:Y:S01]  /*c3a0*/  @!P6 IMAD.IADD R95, R95, 0x1, -R3 ;  /* 0x000000015f5fe824 */ /* 0x000fe200078e0a03 */
[----:B------:R-:W-:Y:S02]  /*c3b0*/  ISETP.GT.U32.AND P6, PT, R3, R188, PT ;  /* 0x000000bc0300720c */ /* 0x000fe40003fc4070 */
[----:B------:R-:W2:Y:S01]  /*c3c0*/  LDL R3, [R1+0x1eb0] ;  /* 0x001eb00001037983 */ /* 0x000ea20000100800 */
[----:B------:R-:W-:Y:S02]  /*c3d0*/  ISETP.GE.AND P3, PT, R0, RZ, PT ;  /* 0x000000ff0000720c */ /* 0x000fe40003f66270 */
[----:B------:R-:W-:Y:S01]  /*c3e0*/  IABS R0, R223 ;  /* 0x000000df00007213 */ /* 0x000fe20000000000 */
[----:B------:R-:W-:-:S10]  /*c3f0*/  @!P5 IMAD.MOV R178, RZ, RZ, -R178 ;  /* 0x000000ffffb2d224 */ /* 0x000fd400078e0ab2 */
[----:B------:R-:W-:Y:S01]  /*c400*/  @!P3 IMAD.MOV R168, RZ, RZ, -R168 ;  /* 0x000000ffffa8b224 */ /* 0x000fe200078e0aa8 */
[----:B--2---:R-:W-:Y:S02]  /*c410*/  ISETP.GE.AND P4, PT, R3, RZ, PT ;  /* 0x000000ff0300720c */ /* 0x004fe40003f86270 */
[----:B------:R-:W-:-:S05]  /*c420*/  IABS R3, c[0x0][0x17c] ;  /* 0x00005f0000037a13 */ /* 0x000fca0000000000 */
[--C-:B------:R-:W-:Y:S01]  /*c430*/  @!P1 IMAD.IADD R182, R182, 0x1, -R3.reuse ;  /* 0x00000001b6b69824 */ /* 0x100fe200078e0a03 */
[----:B---3--:R-:W-:Y:S01]  /*c440*/  ISETP.GE.AND P1, PT, R248, RZ, PT ;  /* 0x000000fff800720c */ /* 0x008fe20003f26270 */
[--C-:B------:R-:W-:Y:S01]  /*c450*/  @!P2 IMAD.IADD R184, R184, 0x1, -R3.reuse ;  /* 0x00000001b8b8a824 */ /* 0x100fe200078e0a03 */
[----:B----4-:R-:W-:Y:S01]  /*c460*/  ISETP.GE.AND P2, PT, R116, RZ, PT ;  /* 0x000000ff7400720c */ /* 0x010fe20003f46270 */
[--C-:B------:R-:W-:Y:S02]  /*c470*/  @!P0 IMAD.IADD R186, R186, 0x1, -R3.reuse ;  /* 0x00000001baba8824 */ /* 0x100fe400078e0a03 */
[----:B------:R-:W-:Y:S01]  /*c480*/  @!P6 IMAD.IADD R188, R188, 0x1, -R3 ;  /* 0x00000001bcbce824 */ /* 0x000fe200078e0a03 */
[----:B------:R-:W-:Y:S02]  /*c490*/  @!P4 IADD3 R170, -R170, RZ, RZ ;  /* 0x000000ffaaaac210 */ /* 0x000fe40007ffe1ff */
[C---:B------:R-:W-:Y:S02]  /*c4a0*/  ISETP.GT.U32.AND P3, PT, R3.reuse, R95, PT ;  /* 0x0000005f0300720c */ /* 0x040fe40003f64070 */
[----:B------:R-:W-:Y:S01]  /*c4b0*/  ISETP.GT.U32.AND P5, PT, R3, R180, PT ;  /* 0x000000b40300720c */ /* 0x000fe20003fa4070 */
[----:B------:R-:W-:Y:S01]  /*c4c0*/  IMAD.HI.U32 R248, R214, R0, RZ ;  /* 0x00000000d6f87227 */ /* 0x000fe200078e00ff */
[----:B------:R-:W-:Y:S01]  /*c4d0*/  ISETP.GE.AND P0, PT, R249, RZ, PT ;  /* 0x000000fff900720c */ /* 0x000fe20003f06270 */
[----:B------:R-:W2:Y:S01]  /*c4e0*/  LDL R116, [R1+0x1e68] ;  /* 0x001e680001747983 */ /* 0x000ea20000100800 */
[C---:B------:R-:W-:Y:S01]  /*c4f0*/  ISETP.GT.U32.AND P4, PT, R3.reuse, R182, PT ;  /* 0x000000b60300720c */ /* 0x040fe20003f84070 */
[----:B------:R-:W-:Y:S01]  /*c500*/  @!P1 IMAD.MOV R172, RZ, RZ, -R172 ;  /* 0x000000ffffac9224 */ /* 0x000fe200078e0aac */
[C---:B------:R-:W-:Y:S01]  /*c510*/  ISETP.GT.U32.AND P1, PT, R3.reuse, R184, PT ;  /* 0x000000b80300720c */ /* 0x040fe20003f24070 */
[----:B------:R-:W-:Y:S01]  /*c520*/  @!P2 IMAD.MOV R174, RZ, RZ, -R174 ;  /* 0x000000ffffaea224 */ /* 0x000fe200078e0aae */
[C---:B------:R-:W-:Y:S01]  /*c530*/  ISETP.GT.U32.AND P2, PT, R3.reuse, R186, PT ;  /* 0x000000ba0300720c */ /* 0x040fe20003f44070 */
[----:B------:R-:W3:Y:S01]  /*c540*/  LDL R249, [R1+0x1e64] ;  /* 0x001e640001f97983 */ /* 0x000ee20000100800 */
[----:B------:R-:W-:-:S02]  /*c550*/  ISETP.GT.U32.AND P6, PT, R3, R188, PT ;  /* 0x000000bc0300720c */ /* 0x000fc40003fc4070 */
[----:B------:R-:W-:Y:S01]  /*c560*/  IADD3 R248, -R248, RZ, RZ ;  /* 0x000000fff8f87210 */ /* 0x000fe20007ffe1ff */
[--C-:B------:R-:W-:Y:S01]  /*c570*/  @!P5 IMAD.IADD R180, R180, 0x1, -R3.reuse ;  /* 0x00000001b4b4d824 */ /* 0x100fe200078e0a03 */
[----:B------:R-:W-:Y:S01]  /*c580*/  @!P3 IADD3 R95, R95, -R3, RZ ;  /* 0x800000035f5fb210 */ /* 0x000fe20007ffe0ff */
[----:B------:R-:W-:Y:S01]  /*c590*/  @!P0 IMAD.MOV R176, RZ, RZ, -R176 ;  /* 0x000000ffffb08224 */ /* 0x000fe200078e0ab0 */
[C---:B------:R-:W-:Y:S01]  /*c5a0*/  ISETP.GT.U32.AND P0, PT, R3.reuse, R23, PT ;  /* 0x000000170300720c */ /* 0x040fe20003f04070 */
[--C-:B------:R-:W-:Y:S01]  /*c5b0*/  @!P4 IMAD.IADD R182, R182, 0x1, -R3.reuse ;  /* 0x00000001b6b6c824 */ /* 0x100fe200078e0a03 */
[C---:B------:R-:W-:Y:S01]  /*c5c0*/  ISETP.GT.U32.AND P3, PT, R3.reuse, R192, PT ;  /* 0x000000c00300720c */ /* 0x040fe20003f64070 */
[--C-:B------:R-:W-:Y:S01]  /*c5d0*/  @!P1 IMAD.IADD R184, R184, 0x1, -R3.reuse ;  /* 0x00000001b8b89824 */ /* 0x100fe200078e0a03 */
[C---:B------:R-:W-:Y:S01]  /*c5e0*/  ISETP.GT.U32.AND P5, PT, R3.reuse, R194, PT ;  /* 0x000000c20300720c */ /* 0x040fe20003fa4070 */
[C---:B------:R-:W-:Y:S01]  /*c5f0*/  IMAD R248, R3.reuse, R248, R0 ;  /* 0x000000f803f87224 */ /* 0x040fe200078e0200 */
[----:B------:R-:W-:Y:S01]  /*c600*/  @!P2 IADD3 R186, R186, -R3, RZ ;  /* 0x80000003babaa210 */ /* 0x000fe20007ffe0ff */
[----:B------:R-:W-:Y:S01]  /*c610*/  @!P6 IMAD.IADD R188, R188, 0x1, -R3 ;  /* 0x00000001bcbce824 */ /* 0x000fe200078e0a03 */
[C---:B------:R-:W-:Y:S01]  /*c620*/  ISETP.GT.U32.AND P4, PT, R3.reuse, R196, PT ;  /* 0x000000c40300720c */ /* 0x040fe20003f84070 */
[----:B------:R-:W4:Y:S01]  /*c630*/  LDL R0, [R1+0x1e6c] ;  /* 0x001e6c0001007983 */ /* 0x000f220000100800 */
[----:B------:R-:W-:-:S02]  /*c640*/  ISETP.GT.U32.AND P1, PT, R3, R198, PT ;  /* 0x000000c60300720c */ /* 0x000fc40003f24070 */
[----:B------:R-:W-:Y:S02]  /*c650*/  ISETP.GT.U32.AND P2, PT, R3, R200, PT ;  /* 0x000000c80300720c */ /* 0x000fe40003f44070 */
[----:B------:R-:W2:Y:S02]  /*c660*/  LDL R3, [R1+0x1e8c] ;  /* 0x001e8c0001037983 */ /* 0x000ea40000100800 */
[----:B--2---:R-:W-:Y:S02]  /*c670*/  ISETP.GE.AND P6, PT, R3, RZ, PT ;  /* 0x000000ff0300720c */ /* 0x004fe40003fc6270 */
[----:B------:R-:W-:-:S05]  /*c680*/  IABS R3, c[0x0][0x17c] ;  /* 0x00005f0000037a13 */ /* 0x000fca0000000000 */
[----:B------:R-:W-:Y:S02]  /*c690*/  @!P0 IMAD.IADD R23, R23, 0x1, -R3 ;  /* 0x0000000117178824 */ /* 0x000fe400078e0a03 */
[----:B------:R-:W2:Y:S02]  /*c6a0*/  LDL R3, [R1+0x1e88] ;  /* 0x001e880001037983 */ /* 0x000ea40000100800 */
[----:B--2---:R-:W-:Y:S02]  /*c6b0*/  ISETP.GE.AND P0, PT, R3, RZ, PT ;  /* 0x000000ff0300720c */ /* 0x004fe40003f06270 */
[----:B------:R-:W-:-:S05]  /*c6c0*/  IABS R3, c[0x0][0x17c] ;  /* 0x00005f0000037a13 */ /* 0x000fca0000000000 */
[----:B------:R-:W-:Y:S02]  /*c6d0*/  @!P3 IMAD.IADD R192, R192, 0x1, -R3 ;  /* 0x00000001c0c0b824 */ /* 0x000fe400078e0a03 */
[----:B------:R-:W2:Y:S01]  /*c6e0*/  LDL R3, [R1+0x1e70] ;  /* 0x001e700001037983 */ /* 0x000ea20000100800 */
[----:B------:R-:W-:-:S03]  /*c6f0*/  @!P6 IADD3 R95, -R95, RZ, RZ ;  /* 0x000000ff5f5fe210 */ /* 0x000fc60007ffe1ff */
[----:B------:R-:W-:Y:S01]  /*c700*/  @!P0 IMAD.MOV R180, RZ, RZ, -R180 ;  /* 0x000000ffffb48224 */ /* 0x000fe200078e0ab4 */
[----:B--2---:R-:W-:Y:S02]  /*c710*/  ISETP.GE.AND P3, PT, R3, RZ, PT ;  /* 0x000000ff0300720c */ /* 0x004fe40003f66270 */
[----:B------:R-:W-:-:S04]  /*c720*/  IABS R3, c[0x0][0x17c] ;  /* 0x00005f0000037a13 */ /* 0x000fc80000000000 */
[----:B------:R-:W-:Y:S01]  /*c730*/  @!P5 IADD3 R194, R194, -R3, RZ ;  /* 0x80000003c2c2d210 */ /* 0x000fe20007ffe0ff */
[--C-:B------:R-:W-:Y:S01]  /*c740*/  @!P4 IMAD.IADD R196, R196, 0x1, -R3.reuse ;  /* 0x00000001c4c4c824 */ /* 0x100fe200078e0a03 */
[----:B----4-:R-:W-:Y:S01]  /*c750*/  ISETP.GE.AND P5, PT, R0, RZ, PT ;  /* 0x000000ff0000720c */ /* 0x010fe20003fa6270 */
[----:B------:R-:W-:Y:S01]  /*c760*/  @!P1 IMAD.IADD R198, R198, 0x1, -R3 ;  /* 0x00000001c6c69824 */ /* 0x000fe200078e0a03 */
[----:B------:R-:W-:Y:S02]  /*c770*/  ISETP.GE.AND P4, PT, R116, RZ, PT ;  /* 0x000000ff7400720c */ /* 0x000fe40003f86270 */
[----:B---3--:R-:W-:Y:S01]  /*c780*/  ISETP.GE.AND P1, PT, R249, RZ, PT ;  /* 0x000000fff900720c */ /* 0x008fe20003f26270 */
[----:B------:R-:W2:Y:S01]  /*c790*/  LDL R116, [R1+0x1e3c] ;  /* 0x001e3c0001747983 */ /* 0x000ea20000100800 */
[----:B------:R-:W-:-:S03]  /*c7a0*/  IADD3 R0, R210, 0xfe, RZ ;  /* 0x000000fed2007810 */ /* 0x000fc60007ffe0ff */
[----:B------:R-:W3:Y:S04]  /*c7b0*/  LDL R249, [R1+0x1e38] ;  /* 0x001e380001f97983 */ /* 0x000ee80000100800 */
[----:B------:R-:W4:Y:S01]  /*c7c0*/  LDL.LU R210, [R1+0x2078] ;  /* 0x0020780001d27983 */ /* 0x000f220000300800 */
[----:B------:R-:W-:Y:S01]  /*c7d0*/  @!P2 IMAD.IADD R200, R200, 0x1, -R3 ;  /* 0x00000001c8c8a824 */ /* 0x000fe200078e0a03 */
[----:B------:R-:W-:Y:S01]  /*c7e0*/  @!P4 IADD3 R186, -R186, RZ, RZ ;  /* 0x000000ffbabac210 */ /* 0x000fe20007ffe1ff */
[----:B------:R-:W-:Y:S01]  /*c7f0*/  @!P3 IMAD.MOV R182, RZ, RZ, -R182 ;  /* 0x000000ffffb6b224 */ /* 0x000fe200078e0ab6 */
[C---:B------:R-:W-:Y:S01]  /*c800*/  ISETP.GT.U32.AND P2, PT, R3.reuse, R23, PT ;  /* 0x000000170300720c */ /* 0x040fe20003f44070 */
[----:B------:R-:W-:Y:S01]  /*c810*/  @!P5 IMAD.MOV R184, RZ, RZ, -R184 ;  /* 0x000000ffffb8d224 */ /* 0x000fe200078e0ab8 */
[----:B------:R-:W-:-:S02]  /*c820*/  ISETP.GT.U32.AND P0, PT, R3, R192, PT ;  /* 0x000000c00300720c */ /* 0x000fc40003f04070 */
[C---:B------:R-:W-:Y:S02]  /*c830*/  ISETP.GT.U32.AND P3, PT, R3.reuse, R194, PT ;  /* 0x000000c20300720c */ /* 0x040fe40003f64070 */
[C---:B------:R-:W-:Y:S02]  /*c840*/  ISETP.GT.U32.AND P6, PT, R3.reuse, R196, PT ;  /* 0x000000c40300720c */ /* 0x040fe40003fc4070 */
[C---:B------:R-:W-:Y:S02]  /*c850*/  ISETP.GT.U32.AND P4, PT, R3.reuse, R198, PT ;  /* 0x000000c60300720c */ /* 0x040fe40003f84070 */
[C---:B------:R-:W-:Y:S01]  /*c860*/  ISETP.GT.U32.AND P5, PT, R3.reuse, R200, PT ;  /* 0x000000c80300720c */ /* 0x040fe20003fa4070 */
[----:B------:R-:W-:Y:S01]  /*c870*/  @!P1 IMAD.MOV R188, RZ, RZ, -R188 ;  /* 0x000000ffffbc9224 */ /* 0x000fe200078e0abc */
[----:B------:R-:W-:Y:S01]  /*c880*/  ISETP.GT.U32.AND P1, PT, R3, R204, PT ;  /* 0x000000cc0300720c */ /* 0x000fe20003f24070 */
[--C-:B------:R-:W-:Y:S01]  /*c890*/  @!P2 IMAD.IADD R23, R23, 0x1, -R3.reuse ;  /* 0x000000011717a824 */ /* 0x100fe200078e0a03 */
[----:B------:R1:W-:Y:S01]  /*c8a0*/  STL [R1+0x1cb0], R0 ;  /* 0x001cb00001007387 */ /* 0x0003e20000100800 */
[----:B------:R-:W-:Y:S01]  /*c8b0*/  @!P0 IMAD.IADD R192, R192, 0x1, -R3 ;  /* 0x00000001c0c08824 */ /* 0x000fe200078e0a03 */
[----:B------:R-:W-:-:S02]  /*c8c0*/  ISETP.GT.U32.AND P2, PT, R3, R202, PT ;  /* 0x000000ca0300720c */ /* 0x000fc40003f44070 */
[----:B------:R-:W-:Y:S01]  /*c8d0*/  @!P3 IADD3 R194, R194, -R3, RZ ;  /* 0x80000003c2c2b210 */ /* 0x000fe20007ffe0ff */
[--C-:B------:R-:W-:Y:S01]  /*c8e0*/  @!P6 IMAD.IADD R196, R196, 0x1, -R3.reuse ;  /* 0x00000001c4c4e824 */ /* 0x100fe200078e0a03 */
[C---:B------:R-:W-:Y:S01]  /*c8f0*/  ISETP.GT.U32.AND P0, PT, R3.reuse, R206, PT ;  /* 0x000000ce0300720c */ /* 0x040fe20003f04070 */
[--C-:B------:R-:W-:Y:S01]  /*c900*/  @!P4 IMAD.IADD R198, R198, 0x1, -R3.reuse ;  /* 0x00000001c6c6c824 */ /* 0x100fe200078e0a03 */
[C---:B------:R-:W-:Y:S01]  /*c910*/  ISETP.GT.U32.AND P3, PT, R3.reuse, R208, PT ;  /* 0x000000d00300720c */ /* 0x040fe20003f64070 */
[----:B------:R-:W-:Y:S01]  /*c920*/  @!P5 IMAD.IADD R200, R200, 0x1, -R3 ;  /* 0x00000001c8c8d824 */ /* 0x000fe200078e0a03 */
[C---:B------:R-:W-:Y:S02]  /*c930*/  ISETP.GT.U32.AND P4, PT, R3.reuse, R212, PT ;  /* 0x000000d40300720c */ /* 0x040fe40003f84070 */
[----:B----4-:R-:W-:Y:S02]  /*c940*/  ISETP.GT.U32.AND P6, PT, R3, R210, PT ;  /* 0x000000d20300720c */ /* 0x010fe40003fc4070 */
[----:B------:R-:W4:Y:S02]  /*c950*/  LDL R3, [R1+0x1e60] ;  /* 0x001e600001037983 */ /* 0x000f240000100800 */
[----:B----4-:R-:W-:-:S02]  /*c960*/  ISETP.GE.AND P5, PT, R3, RZ, PT ;  /* 0x000000ff0300720c */ /* 0x010fc40003fa6270 */
[----:B------:R-:W-:-:S04]  /*c970*/  IABS R3, c[0x0][0x17c] ;  /* 0x00005f0000037a13 */ /* 0x000fc80000000000 */
[----:B------:R-:W-:Y:S02]  /*c980*/  @!P1 IADD3 R204, R204, -R3, RZ ;  /* 0x80000003cccc9210 */ /* 0x000fe40007ffe0ff */
[----:B------:R-:W4:Y:S02]  /*c990*/  LDL R3, [R1+0x1e48] ;  /* 0x001e480001037983 */ /* 0x000f240000100800 */
[----:B----4-:R-:W-:Y:S02]  /*c9a0*/  ISETP.GE.AND P1, PT, R3, RZ, PT ;  /* 0x000000ff0300720c */ /* 0x010fe40003f26270 */
[----:B------:R-:W-:-:S05]  /*c9b0*/  IABS R3, c[0x0][0x17c] ;  /* 0x00005f0000037a13 */ /* 0x000fca0000000000 */
[----:B------:R-:W-:Y:S02]  /*c9c0*/  @!P2 IMAD.IADD R202, R202, 0x1, -R3 ;  /* 0x00000001cacaa824 */ /* 0x000fe400078e0a03 */
[----:B------:R-:W4:Y:S02]  /*c9d0*/  LDL R3, [R1+0x1e44] ;  /* 0x001e440001037983 */ /* 0x000f240000100800 */
[----:B----4-:R-:W-:Y:S02]  /*c9e0*/  ISETP.GE.AND P2, PT, R3, RZ, PT ;  /* 0x000000ff0300720c */ /* 0x010fe40003f46270 */
[----:B------:R-:W-:-:S05]  /*c9f0*/  IABS R3, c[0x0][0x17c] ;  /* 0x00005f0000037a13 */ /* 0x000fca0000000000 */
[----:B------:R-:W-:Y:S02]  /*ca00*/  @!P0 IMAD.IADD R206, R206, 0x1, -R3 ;  /* 0x00000001cece8824 */ /* 0x000fe400078e0a03 */
[----:B------:R-:W4:Y:S01]  /*ca10*/  LDL R3, [R1+0x1e40] ;  /* 0x001e400001037983 */ /* 0x000f220000100800 */
[----:B------:R-:W-:Y:S02]  /*ca20*/  @!P5 IMAD.MOV R23, RZ, RZ, -R23 ;  /* 0x000000ffff17d224 */ /* 0x000fe400078e0a17 */
[----:B------:R-:W-:Y:S01]  /*ca30*/  @!P1 IMAD.MOV R192, RZ, RZ, -R192 ;  /* 0x000000ffffc09224 */ /* 0x000fe200078e0ac0 */
[----:B------:R-:W-:Y:S02]  /*ca40*/  @!P2 IADD3 R194, -R194, RZ, RZ ;  /* 0x000000ffc2c2a210 */ /* 0x000fe40007ffe1ff */
[----:B----4-:R-:W-:Y:S02]  /*ca50*/  ISETP.GE.AND P0, PT, R3, RZ, PT ;  /* 0x000000ff0300720c */ /* 0x010fe40003f06270 */
[----:B------:R-:W-:-:S04]  /*ca60*/  IABS R3, c[0x0][0x17c] ;  /* 0x00005f0000037a13 */ /* 0x000fc80000000000 */
[----:B------:R-:W-:Y:S01]  /*ca70*/  @!P6 IADD3 R210, R210, -R3, RZ ;  /* 0x80000003d2d2e210 */ /* 0x000fe20007ffe0ff */
[--C-:B------:R-:W-:Y:S01]  /*ca80*/  @!P3 IMAD.IADD R208, R208, 0x1, -R3.reuse ;  /* 0x00000001d0d0b824 */ /* 0x100fe200078e0a03 */
[----:B--2---:R-:W-:Y:S01]  /*ca90*/  ISETP.GE.AND P3, PT, R116, RZ, PT ;  /* 0x000000ff7400720c */ /* 0x004fe20003f66270 */
[----:B------:R-:W-:Y:S01]  /*caa0*/  @!P4 IMAD.IADD R212, R212, 0x1, -R3 ;  /* 0x00000001d4d4c824 */ /* 0x000fe200078e0a03 */
[----:B---3--:R-:W-:Y:S01]  /*cab0*/  ISETP.GE.AND P6, PT, R249, RZ, PT ;  /* 0x000000fff900720c */ /* 0x008fe20003fc6270 */
[----:B------:R-:W2:Y:S01]  /*cac0*/  LDL R116, [R1+0x1e10] ;  /* 0x001e100001747983 */ /* 0x000ea20000100800 */
[C---:B------:R-:W-:Y:S01]  /*cad0*/  ISETP.GT.U32.AND P4, PT, R3.reuse, R204, PT ;  /* 0x000000cc0300720c */ /* 0x040fe20003f84070 */
[----:B------:R-:W-:Y:S01]  /*cae0*/  @!P0 IMAD.MOV R196, RZ, RZ, -R196 ;  /* 0x000000ffffc48224 */ /* 0x000fe200078e0ac4 */
[C---:B------:R-:W-:Y:S01]  /*caf0*/  ISETP.GT.U32.AND P1, PT, R3.reuse, R202, PT ;  /* 0x000000ca0300720c */ /* 0x040fe20003f24070 */
[----:B------:R-:W3:Y:S01]  /*cb00*/  LDL R249, [R1+0x1e00] ;  /* 0x001e000001f97983 */ /* 0x000ee20000100800 */
[----:B------:R-:W-:-:S02]  /*cb10*/  ISETP.GT.U32.AND P2, PT, R3, R206, PT ;  /* 0x000000ce0300720c */ /* 0x000fc40003f44070 */
[C---:B------:R-:W-:Y:S02]  /*cb20*/  ISETP.GT.U32.AND P0, PT, R3.reuse, R208, PT ;  /* 0x000000d00300720c */ /* 0x040fe40003f04070 */
[C---:B------:R-:W-:Y:S01]  /*cb30*/  ISETP.GT.U32.AND P5, PT, R3.reuse, R212, PT ;  /* 0x000000d40300720c */ /* 0x040fe20003fa4070 */
[----:B------:R-:W-:Y:S01]  /*cb40*/  @!P3 IMAD.MOV R198, RZ, RZ, -R198 ;  /* 0x000000ffffc6b224 */ /* 0x000fe200078e0ac6 */
[C---:B------:R-:W-:Y:S01]  /*cb50*/  ISETP.GT.U32.AND P3, PT, R3.reuse, R210, PT ;  /* 0x000000d20300720c */ /* 0x040fe20003f64070 */
[----:B------:R-:W-:Y:S01]  /*cb60*/  @!P6 IMAD.MOV R200, RZ, RZ, -R200 ;  /* 0x000000ffffc8e224 */ /* 0x000fe200078e0ac8 */
[----:B------:R-:W-:Y:S02]  /*cb70*/  ISETP.GT.U32.AND P6, PT, R3, R130, PT ;  /* 0x000000820300720c */ /* 0x000fe40003fc4070 */
[----:B------:R-:W-:Y:S02]  /*cb80*/  @!P4 IADD3 R204, R204, -R3, RZ ;  /* 0x80000003ccccc210 */ /* 0x000fe40007ffe0ff */
[----:B------:R-:W4:Y:S02]  /*cb90*/  LDL R3, [R1+0x1e28] ;  /* 0x001e280001037983 */ /* 0x000f240000100800 */
[----:B----4-:R-:W-:-:S02]  /*cba0*/  ISETP.GE.AND P4, PT, R3, RZ, PT ;  /* 0x000000ff0300720c */ /* 0x010fc40003f86270 */
[----:B------:R-:W-:-:S04]  /*cbb0*/  IABS R3, c[0x0][0x17c] ;  /* 0x00005f0000037a13 */ /* 0x000fc80000000000 */
[----:B------:R-:W-:Y:S01]  /*cbc0*/  @!P3 IADD3 R210, R210, -R3, RZ ;  /* 0x80000003d2d2b210 */ /* 0x000fe20007ffe0ff */
[--C-:B------:R-:W-:Y:S01]  /*cbd0*/  @!P1 IMAD.IADD R202, R202, 0x1, -R3.reuse ;  /* 0x00000001caca9824 */ /* 0x100fe200078e0a03 */
[C---:B------:R-:W-:Y:S01]  /*cbe0*/  ISETP.GT.U32.AND P1, PT, R3.reuse, R216, PT ;  /* 0x000000d80300720c */ /* 0x040fe20003f24070 */
[--C-:B------:R-:W-:Y:S01]  /*cbf0*/  @!P2 IMAD.IADD R206, R206, 0x1, -R3.reuse ;  /* 0x00000001cecea824 */ /* 0x100fe200078e0a03 */
[C---:B------:R-:W-:Y:S01]  /*cc00*/  ISETP.GT.U32.AND P2, PT, R3.reuse, R218, PT ;  /* 0x000000da0300720c */ /* 0x040fe20003f44070 */
[--C-:B------:R-:W-:Y:S01]  /*cc10*/  @!P0 IMAD.IADD R208, R208, 0x1, -R3.reuse ;  /* 0x00000001d0d08824 */ /* 0x100fe200078e0a03 */
[C---:B------:R-:W-:Y:S01]  /*cc20*/  ISETP.GT.U32.AND P0, PT, R3.reuse, R220, PT ;  /* 0x000000dc0300720c */ /* 0x040fe20003f04070 */
[----:B------:R-:W-:Y:S01]  /*cc30*/  @!P5 IMAD.IADD R212, R212, 0x1, -R3 ;  /* 0x00000001d4d4d824 */ /* 0x000fe200078e0a03 */
[----:B------:R-:W-:Y:S02]  /*cc40*/  ISETP.GT.U32.AND P3, PT, R3, R222, PT ;  /* 0x000000de0300720c */ /* 0x000fe40003f64070 */
[----:B------:R-:W4:Y:S02]  /*cc50*/  LDL R3, [R1+0x1e1c] ;  /* 0x001e1c0001037983 */ /* 0x000f240000100800 */
[----:B----4-:R-:W-:-:S02]  /*cc60*/  ISETP.GE.AND P5, PT, R3, RZ, PT ;  /* 0x000000ff0300720c */ /* 0x010fc40003fa6270 */
[----:B------:R-:W-:-:S05]  /*cc70*/  IABS R3, c[0x0][0x17c] ;  /* 0x00005f0000037a13 */ /* 0x000fca0000000000 */
[--C-:B------:R-:W-:Y:S01]  /*cc80*/  @!P6 IMAD.IADD R130, R130, 0x1, -R3.reuse ;  /* 0x000000018282e824 */ /* 0x100fe200078e0a03 */
[----:B------:R-:W-:Y:S01]  /*cc90*/  ISETP.GT.U32.AND P6, PT, R3, R224, PT ;  /* 0x000000e00300720c */ /* 0x000fe20003fc4070 */
[----:B------:R-:W-:Y:S02]  /*cca0*/  @!P1 IMAD.IADD R216, R216, 0x1, -R3 ;  /* 0x00000001d8d89824 */ /* 0x000fe400078e0a03 */
[----:B------:R-:W4:Y:S02]  /*ccb0*/  LDL R3, [R1+0x1e18] ;  /* 0x001e180001037983 */ /* 0x000f240000100800 */
[----:B----4-:R-:W-:Y:S02]  /*ccc0*/  ISETP.GE.AND P1, PT, R3, RZ, PT ;  /* 0x000000ff0300720c */ /* 0x010fe40003f26270 */
[----:B------:R-:W-:-:S04]  /*ccd0*/  IABS R3, c[0x0][0x17c] ;  /* 0x00005f0000037a13 */ /* 0x000fc80000000000 */
[----:B------:R-:W-:Y:S02]  /*cce0*/  @!P2 IADD3 R218, R218, -R3, RZ ;  /* 0x80000003dadaa210 */ /* 0x000fe40007ffe0ff */
[----:B------:R-:W4:Y:S01]  /*ccf0*/  LDL R3, [R1+0x1e14] ;  /* 0x001e140001037983 */ /* 0x000f220000100800 */
[----:B------:R-:W-:Y:S02]  /*cd00*/  @!P4 IMAD.MOV R204, RZ, RZ, -R204 ;  /* 0x000000ffffccc224 */ /* 0x000fe400078e0acc */
[----:B------:R-:W-:Y:S02]  /*cd10*/  @!P5 IMAD.MOV R202, RZ, RZ, -R202 ;  /* 0x000000ffffcad224 */ /* 0x000fe400078e0aca */
[----:B------:R-:W-:Y:S01]  /*cd20*/  @!P1 IMAD.MOV R206, RZ, RZ, -R206 ;  /* 0x000000ffffce9224 */ /* 0x000fe200078e0ace */
[----:B-1----:R-:W-:-:S05]  /*cd30*/  IABS R0, R0 ;  /* 0x0000000000007213 */ /* 0x002fca0000000000 */
[----:B------:R-:W-:-:S04]  /*cd40*/  IMAD.HI.U32 R214, R214, R0, RZ ;  /* 0x00000000d6d67227 */ /* 0x000fc800078e00ff */
[----:B------:R-:W-:Y:S01]  /*cd50*/  IMAD.MOV R214, RZ, RZ, -R214 ;  /* 0x000000ffffd67224 */ /* 0x000fe200078e0ad6 */
[----:B----4-:R-:W-:Y:S02]  /*cd60*/  ISETP.GE.AND P2, PT, R3, RZ, PT ;  /* 0x000000ff0300720c */ /* 0x010fe40003f46270 */
[----:B------:R-:W-:-:S05]  /*cd70*/  IABS R3, c[0x0][0x17c] ;  /* 0x00005f0000037a13 */ /* 0x000fca0000000000 */
[--C-:B------:R-:W-:Y:S01]  /*cd80*/  @!P0 IMAD.IADD R220, R220, 0x1, -R3.reuse ;  /* 0x00000001dcdc8824 */ /* 0x100fe200078e0a03 */
[----:B--2---:R-:W-:Y:S01]  /*cd90*/  ISETP.GE.AND P0, PT, R116, RZ, PT ;  /* 0x000000ff7400720c */ /* 0x004fe20003f06270 */
[----:B------:R-:W-:Y:S01]  /*cda0*/  @!P3 IMAD.IADD R222, R222, 0x1, -R3 ;  /* 0x00000001dedeb824 */ /* 0x000fe200078e0a03 */
[----:B------:R-:W-:-:S03]  /*cdb0*/  @!P6 IADD3 R224, R224, -R3, RZ ;  /* 0x80000003e0e0e210 */ /* 0x000fc60007ffe0ff */
[----:B------:R-:W-:Y:S01]  /*cdc0*/  @!P2 IADD3 R208, -R208, RZ, RZ ;  /* 0x000000ffd0d0a210 */ /* 0x000fe20007ffe1ff */
[----:B------:R-:W-:Y:S01]  /*cdd0*/  IMAD R214, R3, R214, R0 ;  /* 0x000000d603d67224 */ /* 0x000fe200078e0200 */
[----:B---3--:R-:W-:Y:S01]  /*cde0*/  ISETP.GE.AND P3, PT, R249, RZ, PT ;  /* 0x000000fff900720c */ /* 0x008fe20003f66270 */
[----:B------:R-:W2:Y:S01]  /*cdf0*/  LDL R116, [R1+0x1dd8] ;  /* 0x001dd80001747983 */ /* 0x000ea20000100800 */
[C---:B------:R-:W-:Y:S02]  /*ce00*/  ISETP.GT.U32.AND P4, PT, R3.reuse, R130, PT ;  /* 0x000000820300720c */ /* 0x040fe40003f84070 */
[C---:B------:R-:W-:Y:S01]  /*ce10*/  ISETP.GT.U32.AND P5, PT, R3.reuse, R216, PT ;  /* 0x000000d80300720c */ /* 0x040fe20003fa4070 */
[----:B------:R-:W3:Y:S01]  /*ce20*/  LDL R0, [R1+0x1de8] ;  /* 0x001de80001007983 */ /* 0x000ee20000100800 */
[----:B------:R-:W-:Y:S01]  /*ce30*/  @!P0 IMAD.MOV R210, RZ, RZ, -R210 ;  /* 0x000000ffffd28224 */ /* 0x000fe200078e0ad2 */
[C---:B------:R-:W-:Y:S02]  /*ce40*/  ISETP.GT.U32.AND P1, PT, R3.reuse, R218, PT ;  /* 0x000000da0300720c */ /* 0x040fe40003f24070 */
[C---:B------:R-:W-:Y:S01]  /*ce50*/  ISETP.GT.U32.AND P2, PT, R3.reuse, R220, PT ;  /* 0x000000dc0300720c */ /* 0x040fe20003f44070 */
[----:B------:R-:W4:Y:S01]  /*ce60*/  LDL R249, [R1+0x1dd4] ;  /* 0x001dd40001f97983 */ /* 0x000f220000100800 */
[----:B------:R-:W-:-:S02]  /*ce70*/  ISETP.GT.U32.AND P0, PT, R3, R222, PT ;  /* 0x000000de0300720c */ /* 0x000fc40003f04070 */
[C---:B------:R-:W-:Y:S01]  /*ce80*/  ISETP.GT.U32.AND P6, PT, R3.reuse, R224, PT ;  /* 0x000000e00300720c */ /* 0x040fe20003fc4070 */
[----:B------:R-:W-:Y:S01]  /*ce90*/  @!P3 IMAD.MOV R212, RZ, RZ, -R212 ;  /* 0x000000ffffd4b224 */ /* 0x000fe200078e0ad4 */
[C---:B------:R-:W-:Y:S01]  /*cea0*/  ISETP.GT.U32.AND P3, PT, R3.reuse, R2, PT ;  /* 0x000000020300720c */ /* 0x040fe20003f64070 */
[--C-:B------:R-:W-:Y:S01]  /*ceb0*/  @!P4 IMAD.IADD R130, R130, 0x1, -R3.reuse ;  /* 0x000000018282c824 */ /* 0x100fe200078e0a03 */
[----:B------:R-:W-:Y:S02]  /*cec0*/  @!P5 IADD3 R216, R216, -R3, RZ ;  /* 0x80000003d8d8d210 */ /* 0x000fe40007ffe0ff */
[C---:B------:R-:W-:Y:S01]  /*ced0*/  ISETP.GT.U32.AND P4, PT, R3.reuse, R4, PT ;  /* 0x000000040300720c */ /* 0x040fe20003f84070 */
[--C-:B------:R-:W-:Y:S01]  /*cee0*/  @!P1 IMAD.IADD R218, R218, 0x1, -R3.reuse ;  /* 0x00000001dada9824 */ /* 0x100fe200078e0a03 */
[C---:B------:R-:W-:Y:S01]  /*cef0*/  ISETP.GT.U32.AND P5, PT, R3.reuse, R5, PT ;  /* 0x000000050300720c */ /* 0x040fe20003fa4070 */
[--C-:B------:R-:W-:Y:S01]  /*cf00*/  @!P2 IMAD.IADD R220, R220, 0x1, -R3.reuse ;  /* 0x00000001dcdca824 */ /* 0x100fe200078e0a03 */
[C---:B------:R-:W-:Y:S01]  /*cf10*/  ISETP.GT.U32.AND P1, PT, R3.reuse, R6, PT ;  /* 0x000000060300720c */ /* 0x040fe20003f24070 */
[----:B------:R-:W-:Y:S01]  /*cf20*/  @!P0 IMAD.IADD R222, R222, 0x1, -R3 ;  /* 0x00000001dede8824 */ /* 0x000fe200078e0a03 */
[----:B------:R-:W-:-:S02]  /*cf30*/  ISETP.GT.U32.AND P2, PT, R3, R7, PT ;  /* 0x000000070300720c */ /* 0x000fc40003f44070 */
[----:B------:R-:W-:Y:S02]  /*cf40*/  ISETP.GT.U32.AND P0, PT, R3, R8, PT ;  /* 0x000000080300720c */ /* 0x000fe40003f04070 */
[----:B------:R-:W-:Y:S02]  /*cf50*/  @!P6 IADD3 R224, R224, -R3, RZ ;  /* 0x80000003e0e0e210 */ /* 0x000fe40007ffe0ff */
        /* <DEDUP_REMOVED lines=9> */
[----:B------:R-:W-:-:S03]  /*cff0*/  @!P6 IMAD.MOV R130, RZ, RZ, -R130 ;  /* 0x000000ffff82e224 */ /* 0x000fc600078e0a82 */
[----:B------:R-:W-:Y:S02]  /*d000*/  @!P3 IADD3 R216, -R216, RZ, RZ ;  /* 0x000000ffd8d8b210 */ /* 0x000fe40007ffe1ff */
[----:B--2---:R-:W-:Y:S02]  /*d010*/  ISETP.GE.AND P4, PT, R3, RZ, PT ;  /* 0x000000ff0300720c */ /* 0x004fe40003f86270 */
[----:B------:R-:W-:-:S04]  /*d020*/  IABS R3, c[0x0][0x17c] ;  /* 0x00005f0000037a13 */ /* 0x000fc80000000000 */
[----:B------:R-:W-:Y:S01]  /*d030*/  @!P1 IADD3 R6, R6, -R3, RZ ;  /* 0x8000000306069210 */ /* 0x000fe20007ffe0ff */
[--C-:B------:R-:W-:Y:S01]  /*d040*/  @!P5 IMAD.IADD R5, R5, 0x1, -R3.reuse ;  /* 0x000000010505d824 */ /* 0x100fe200078e0a03 */
[----:B---3--:R-:W-:Y:S02]  /*d050*/  ISETP.GE.AND P5, PT, R0, RZ, PT ;  /* 0x000000ff0000720c */ /* 0x008fe40003fa6270 */
[----:B------:R-:W-:Y:S01]  /*d060*/  ISETP.GE.AND P1, PT, R116, RZ, PT ;  /* 0x000000ff7400720c */ /* 0x000fe20003f26270 */
[--C-:B------:R-:W-:Y:S02]  /*d070*/  @!P2 IMAD.IADD R7, R7, 0x1, -R3.reuse ;  /* 0x000000010707a824 */ /* 0x100fe400078e0a03 */
[----:B------:R-:W-:Y:S01]  /*d080*/  @!P0 IMAD.IADD R8, R8, 0x1, -R3 ;  /* 0x0000000108088824 */ /* 0x000fe200078e0a03 */
[----:B----4-:R-:W-:Y:S01]  /*d090*/  ISETP.GE.AND P2, PT, R249, RZ, PT ;  /* 0x000000fff900720c */ /* 0x010fe20003f46270 */
[----:B------:R-:W-:Y:S01]  /*d0a0*/  @!P4 IMAD.MOV R218, RZ, RZ, -R218 ;  /* 0x000000ffffdac224 */ /* 0x000fe200078e0ada */
[C---:B------:R-:W-:Y:S01]  /*d0b0*/  ISETP.GT.U32.AND P0, PT, R3.reuse, R2, PT ;  /* 0x000000020300720c */ /* 0x040fe20003f04070 */
[----:B------:R-:W2:Y:S01]  /*d0c0*/  LDL R0, [R1+0x1db0] ;  /* 0x001db00001007983 */ /* 0x000ea20000100800 */
[----:B------:R-:W-:-:S02]  /*d0d0*/  ISETP.GT.U32.AND P3, PT, R3, R4, PT ;  /* 0x000000040300720c */ /* 0x000fc40003f64070 */
[C---:B------:R-:W-:Y:S01]  /*d0e0*/  ISETP.GT.U32.AND P4, PT, R3.reuse, R5, PT ;  /* 0x000000050300720c */ /* 0x040fe20003f84070 */
[----:B------:R-:W-:Y:S01]  /*d0f0*/  @!P5 IMAD.MOV R220, RZ, RZ, -R220 ;  /* 0x000000ffffdcd224 */ /* 0x000fe200078e0adc */
[C---:B------:R-:W-:Y:S01]  /*d100*/  ISETP.GT.U32.AND P5, PT, R3.reuse, R6, PT ;  /* 0x000000060300720c */ /* 0x040fe20003fa4070 */
[----:B------:R-:W-:Y:S01]  /*d110*/  @!P1 IMAD.MOV R222, RZ, RZ, -R222 ;  /* 0x000000ffffde9224 */ /* 0x000fe200078e0ade */
[C---:B------:R-:W-:Y:S01]  /*d120*/  ISETP.GT.U32.AND P1, PT, R3.reuse, R7, PT ;  /* 0x000000070300720c */ /* 0x040fe20003f24070 */
[----:B------:R-:W3:Y:S01]  /*d130*/  LDL R249, [R1+0x1dac] ;  /* 0x001dac0001f97983 */ /* 0x000ee20000100800 */
[C---:B------:R-:W-:Y:S02]  /*d140*/  ISETP.GT.U32.AND P6, PT, R3.reuse, R8, PT ;  /* 0x000000080300720c */ /* 0x040fe40003fc4070 */
[----:B------:R-:W-:Y:S01]  /*d150*/  @!P2 IADD3 R224, -R224, RZ, RZ ;  /* 0x000000ffe0e0a210 */ /* 0x000fe20007ffe1ff */
[--C-:B------:R-:W-:Y:S01]  /*d160*/  @!P0 IMAD.IADD R2, R2, 0x1, -R3.reuse ;  /* 0x0000000102028824 */ /* 0x100fe200078e0a03 */
[C---:B------:R-:W-:Y:S01]  /*d170*/  ISETP.GT.U32.AND P2, PT, R3.reuse, R9, PT ;  /* 0x000000090300720c */ /* 0x040fe20003f44070 */
[--C-:B------:R-:W-:Y:S01]  /*d180*/  @!P3 IMAD.IADD R4, R4, 0x1, -R3.reuse ;  /* 0x000000010404b824 */ /* 0x100fe200078e0a03 */
[----:B------:R-:W-:Y:S01]  /*d190*/  ISETP.GT.U32.AND P0, PT, R3, R82, PT ;  /* 0x000000520300720c */ /* 0x000fe20003f04070 */
[--C-:B------:R-:W-:Y:S01]  /*d1a0*/  @!P4 IMAD.IADD R5, R5, 0x1, -R3.reuse ;  /* 0x000000010505c824 */ /* 0x100fe200078e0a03 */
[----:B------:R-:W-:Y:S01]  /*d1b0*/  ISETP.GT.U32.AND P3, PT, R3, R235, PT ;  /* 0x000000eb0300720c */ /* 0x000fe20003f64070 */
[----:B------:R-:W4:Y:S01]  /*d1c0*/  LDL R116, [R1+0x1da8] ;  /* 0x001da80001747983 */ /* 0x000f220000100800 */
[----:B------:R-:W-:Y:S01]  /*d1d0*/  @!P5 IADD3 R6, R6, -R3, RZ ;  /* 0x800000030606d210 */ /* 0x000fe20007ffe0ff */
[--C-:B------:R-:W-:Y:S01]  /*d1e0*/  @!P1 IMAD.IADD R7, R7, 0x1, -R3.reuse ;  /* 0x0000000107079824 */ /* 0x100fe200078e0a03 */
[C---:B------:R-:W-:Y:S01]  /*d1f0*/  ISETP.GT.U32.AND P4, PT, R3.reuse, R237, PT ;  /* 0x000000ed0300720c */ /* 0x040fe20003f84070 */
[----:B------:R-:W-:Y:S01]  /*d200*/  @!P6 IMAD.IADD R8, R8, 0x1, -R3 ;  /* 0x000000010808e824 */ /* 0x000fe200078e0a03 */
        /* <DEDUP_REMOVED lines=8> */
[----:B------:R-:W-:-:S04]  /*d290*/  IABS R3, c[0x0][0x17c] ;  /* 0x00005f0000037a13 */ /* 0x000fc80000000000 */
[----:B------:R-:W-:Y:S02]  /*d2a0*/  @!P0 IADD3 R82, R82, -R3, RZ ;  /* 0x8000000352528210 */ /* 0x000fe40007ffe0ff */
[----:B------:R-:W2:Y:S05]  /*d2b0*/  LDL R3, [R1+0x1dc0] ;  /* 0x001dc00001037983 */ /* 0x000eaa0000100800 */
[----:B------:R-:W-:Y:S02]  /*d2c0*/  @!P2 IADD3 R4, -R4, RZ, RZ ;  /* 0x000000ff0404a210 */ /* 0x000fe40007ffe1ff */
[----:B--2---:R-:W-:Y:S02]  /*d2d0*/  ISETP.GE.AND P0, PT, R3, RZ, PT ;  /* 0x000000ff0300720c */ /* 0x004fe40003f06270 */
[----:B------:R-:W-:-:S05]  /*d2e0*/  IABS R3, c[0x0][0x17c] ;  /* 0x00005f0000037a13 */ /* 0x000fca0000000000 */
[--C-:B------:R-:W-:Y:S01]  /*d2f0*/  @!P3 IMAD.IADD R235, R235, 0x1, -R3.reuse ;  /* 0x00000001ebebb824 */ /* 0x100fe200078e0a03 */
[----:B------:R-:W-:Y:S01]  /*d300*/  ISETP.GE.AND P3, PT, R0, RZ, PT ;  /* 0x000000ff0000720c */ /* 0x000fe20003f66270 */
[--C-:B------:R-:W-:Y:S01]  /*d310*/  @!P4 IMAD.IADD R237, R237, 0x1, -R3.reuse ;  /* 0x00000001ededc824 */ /* 0x100fe200078e0a03 */
[----:B---3--:R-:W-:Y:S01]  /*d320*/  ISETP.GE.AND P4, PT, R249, RZ, PT ;  /* 0x000000fff900720c */ /* 0x008fe20003f86270 */
[----:B------:R-:W-:Y:S01]  /*d330*/  IMAD.MOV.U32 R249, RZ, RZ, R2 ;  /* 0x000000fffff97224 */ /* 0x000fe200078e0002 */
[----:B------:R-:W-:Y:S01]  /*d340*/  @!P5 IADD3 R239, R239, -R3, RZ ;  /* 0x80000003efefd210 */ /* 0x000fe20007ffe0ff */
[----:B------:R-:W-:Y:S01]  /*d350*/  @!P1 IMAD.IADD R10, R10, 0x1, -R3 ;  /* 0x000000010a0a9824 */ /* 0x000fe200078e0a03 */
[----:B----4-:R-:W-:Y:S01]  /*d360*/  ISETP.GE.AND P5, PT, R116, RZ, PT ;  /* 0x000000ff7400720c */ /* 0x010fe20003fa6270 */
[----:B------:R-:W-:Y:S01]  /*d370*/  @!P0 IMAD.MOV R5, RZ, RZ, -R5 ;  /* 0x000000ffff058224 */ /* 0x000fe200078e0a05 */
[C---:B------:R-:W-:Y:S01]  /*d380*/  ISETP.GT.U32.AND P1, PT, R3.reuse, R9, PT ;  /* 0x000000090300720c */ /* 0x040fe20003f24070 */
[----:B------:R-:W-:Y:S01]  /*d390*/  @!P6 IMAD.MOV R249, RZ, RZ, -R249 ;  /* 0x000000fffff9e224 */ /* 0x000fe200078e0af9 */
[C---:B------:R-:W-:Y:S01]  /*d3a0*/  ISETP.GT.U32.AND P2, PT, R3.reuse, R82, PT ;  /* 0x000000520300720c */ /* 0x040fe20003f44070 */
[----:B------:R-:W-:Y:S01]  /*d3b0*/  IMAD.MOV.U32 R0, RZ, RZ, c[0x0][0x180] ;  /* 0x00006000ff007624 */ /* 0x000fe200078e00ff */
[C---:B------:R-:W-:Y:S01]  /*d3c0*/  ISETP.GT.U32.AND P0, PT, R3.reuse, R235, PT ;  /* 0x000000eb0300720c */ /* 0x040fe20003f04070 */
[----:B------:R-:W-:Y:S01]  /*d3d0*/  @!P3 IMAD.MOV R6, RZ, RZ, -R6 ;  /* 0x000000ffff06b224 */ /* 0x000fe200078e0a06 */
[C---:B------:R-:W-:Y:S01]  /*d3e0*/  ISETP.GT.U32.AND P3, PT, R3.reuse, R237, PT ;  /* 0x000000ed0300720c */ /* 0x040fe20003f64070 */
[----:B------:R-:W-:Y:S01]  /*d3f0*/  @!P4 IMAD.MOV R7, RZ, RZ, -R7 ;  /* 0x000000ffff07c224 */ /* 0x000fe200078e0a07 */
[C---:B------:R-:W-:Y:S01]  /*d400*/  ISETP.GT.U32.AND P4, PT, R3.reuse, R239, PT ;  /* 0x000000ef0300720c */ /* 0x040fe20003f84070 */
[----:B------:R-:W2:Y:S01]  /*d410*/  LDL R2, [R1+0x1d70] ;  /* 0x001d700001027983 */ /* 0x000ea20000100800 */
[----:B------:R-:W-:-:S02]  /*d420*/  ISETP.GT.U32.AND P6, PT, R3, R10, PT ;  /* 0x0000000a0300720c */ /* 0x000fc40003fc4070 */
[----:B------:R-:W-:Y:S01]  /*d430*/  @!P5 IADD3 R8, -R8, RZ, RZ ;  /* 0x000000ff0808d210 */ /* 0x000fe20007ffe1ff */
[--C-:B------:R-:W-:Y:S01]  /*d440*/  @!P1 IMAD.IADD R9, R9, 0x1, -R3.reuse ;  /* 0x0000000109099824 */ /* 0x100fe200078e0a03 */
[C---:B------:R-:W-:Y:S01]  /*d450*/  ISETP.GT.U32.AND P5, PT, R3.reuse, R11, PT ;  /* 0x0000000b0300720c */ /* 0x040fe20003fa4070 */
[--C-:B------:R-:W-:Y:S01]  /*d460*/  @!P2 IMAD.IADD R82, R82, 0x1, -R3.reuse ;  /* 0x000000015252a824 */ /* 0x100fe200078e0a03 */
[----:B------:R-:W-:Y:S01]  /*d470*/  ISETP.GT.U32.AND P1, PT, R3, R30, PT ;  /* 0x0000001e0300720c */ /* 0x000fe20003f24070 */
[--C-:B------:R-:W-:Y:S01]  /*d480*/  @!P0 IMAD.IADD R235, R235, 0x1, -R3.reuse ;  /* 0x00000001ebeb8824 */ /* 0x100fe200078e0a03 */
[----:B------:R-:W-:Y:S02]  /*d490*/  ISETP.GT.U32.AND P2, PT, R3, R32, PT ;  /* 0x000000200300720c */ /* 0x000fe40003f44070 */
[----:B------:R-:W-:Y:S01]  /*d4a0*/  @!P3 IADD3 R237, R237, -R3, RZ ;  /* 0x80000003ededb210 */ /* 0x000fe20007ffe0ff */
[--C-:B------:R-:W-:Y:S01]  /*d4b0*/  @!P4 IMAD.IADD R239, R239, 0x1, -R3.reuse ;  /* 0x00000001efefc824 */ /* 0x100fe200078e0a03 */
[C---:B------:R-:W-:Y:S01]  /*d4c0*/  ISETP.GT.U32.AND P0, PT, R3.reuse, R34, PT ;  /* 0x000000220300720c */ /* 0x040fe20003f04070 */
[----:B------:R-:W-:Y:S01]  /*d4d0*/  @!P6 IMAD.IADD R10, R10, 0x1, -R3 ;  /* 0x000000010a0ae824 */ /* 0x000fe200078e0a03 */
[----:B------:R-:W-:-:S02]  /*d4e0*/  ISETP.GT.U32.AND P3, PT, R3, R151, PT ;  /* 0x000000970300720c */ /* 0x000fc40003f64070 */
[----:B------:R-:W-:Y:S02]  /*d4f0*/  ISETP.GT.U32.AND P4, PT, R3, R155, PT ;  /* 0x0000009b0300720c */ /* 0x000fe40003f84070 */
[----:B------:R-:W3:Y:S02]  /*d500*/  LDL R3, [R1+0x1d9c] ;  /* 0x001d9c0001037983 */ /* 0x000ee40000100800 */
[----:B---3--:R-:W-:Y:S02]  /*d510*/  ISETP.GE.AND P6, PT, R3, RZ, PT ;  /* 0x000000ff0300720c */ /* 0x008fe40003fc6270 */
[----:B------:R-:W-:-:S05]  /*d520*/  IABS R3, c[0x0][0x17c] ;  /* 0x00005f0000037a13 */ /* 0x000fca0000000000 */
[----:B------:R-:W-:Y:S02]  /*d530*/  @!P5 IMAD.IADD R11, R11, 0x1, -R3 ;  /* 0x000000010b0bd824 */ /* 0x000fe400078e0a03 */
[----:B------:R-:W3:Y:S02]  /*d540*/  LDL R3, [R1+0x1d90] ;  /* 0x001d900001037983 */ /* 0x000ee40000100800 */
[----:B---3--:R-:W-:Y:S02]  /*d550*/  ISETP.GE.AND P5, PT, R3, RZ, PT ;  /* 0x000000ff0300720c */ /* 0x008fe40003fa6270 */
[----:B------:R-:W-:-:S04]  /*d560*/  IABS R3, c[0x0][0x17c] ;  /* 0x00005f0000037a13 */ /* 0x000fc80000000000 */
[----:B------:R-:W-:Y:S02]  /*d570*/  @!P1 IADD3 R30, R30, -R3, RZ ;  /* 0x800000031e1e9210 */ /* 0x000fe40007ffe0ff */
[----:B------:R-:W3:Y:S01]  /*d580*/  LDL R3, [R1+0x1d8c] ;  /* 0x001d8c0001037983 */ /* 0x000ee20000100800 */
[----:B------:R-:W-:-:S03]  /*d590*/  IADD3 R116, R0, -0x1, RZ ;  /* 0xffffffff00747810 */ /* 0x000fc60007ffe0ff */
[----:B------:R-:W4:Y:S01]  /*d5a0*/  LDL R0, [R1+0x1d80] ;  /* 0x001d800001007983 */ /* 0x000f220000100800 */
[----:B---3--:R-:W-:Y:S02]  /*d5b0*/  ISETP.GE.AND P1, PT, R3, RZ, PT ;  /* 0x000000ff0300720c */ /* 0x008fe40003f26270 */
[----:B------:R-:W-:-:S05]  /*d5c0*/  IABS R3, c[0x0][0x17c] ;  /* 0x00005f0000037a13 */ /* 0x000fca0000000000 */
[----:B------:R-:W-:Y:S02]  /*d5d0*/  @!P2 IMAD.IADD R32, R32, 0x1, -R3 ;  /* 0x000000012020a824 */ /* 0x000fe400078e0a03 */
[----:B------:R-:W3:Y:S01]  /*d5e0*/  LDL R3, [R1+0x1d84] ;  /* 0x001d840001037983 */ /* 0x000ee20000100800 */
[----:B------:R-:W-:Y:S02]  /*d5f0*/  @!P5 IMAD.MOV R82, RZ, RZ, -R82 ;  /* 0x000000ffff52d224 */ /* 0x000fe400078e0a52 */
[----:B------:R-:W-:Y:S02]  /*d600*/  @!P6 IMAD.MOV R9, RZ, RZ, -R9 ;  /* 0x000000ffff09e224 */ /* 0x000fe400078e0a09 */
[----:B------:R-:W-:Y:S01]  /*d610*/  @!P1 IMAD.MOV R235, RZ, RZ, -R235 ;  /* 0x000000ffffeb9224 */ /* 0x000fe200078e0aeb */
[----:B---3--:R-:W-:Y:S02]  /*d620*/  ISETP.GE.AND P2, PT, R3, RZ, PT ;  /* 0x000000ff0300720c */ /* 0x008fe40003f46270 */
[----:B------:R-:W-:-:S05]  /*d630*/  IABS R3, c[0x0][0x17c] ;  /* 0x00005f0000037a13 */ /* 0x000fca0000000000 */
[--C-:B------:R-:W-:Y:S01]  /*d640*/  @!P0 IMAD.IADD R34, R34, 0x1, -R3.reuse ;  /* 0x0000000122228824 */ /* 0x100fe200078e0a03 */
[----:B------:R-:W-:Y:S01]  /*d650*/  @!P4 IADD3 R155, R155, -R3, RZ ;  /* 0x800000039b9bc210 */ /* 0x000fe20007ffe0ff */
[----:B------:R-:W-:Y:S01]  /*d660*/  @!P3 IMAD.IADD R151, R151, 0x1, -R3 ;  /* 0x000000019797b824 */ /* 0x000fe200078e0a03 */
[----:B----4-:R-:W-:Y:S02]  /*d670*/  ISETP.GE.AND P0, PT, R0, RZ, PT ;  /* 0x000000ff0000720c */ /* 0x010fe40003f06270 */
[----:B--2---:R-:W-:Y:S01]  /*d680*/  ISETP.GE.AND P3, PT, R2, RZ, PT ;  /* 0x000000ff0200720c */ /* 0x004fe20003f66270 */
[----:B------:R-:W2:Y:S01]  /*d690*/  LDL R0, [R1+0x1d0c] ;  /* 0x001d0c0001007983 */ /* 0x000ea20000100800 */
[C---:B------:R-:W-:Y:S02]  /*d6a0*/  ISETP.GT.U32.AND P4, PT, R3.reuse, R11, PT ;  /* 0x0000000b0300720c */ /* 0x040fe40003f84070 */
[C---:B------:R-:W-:Y:S01]  /*d6b0*/  ISETP.GT.U32.AND P5, PT, R3.reuse, R30, PT ;  /* 0x0000001e0300720c */ /* 0x040fe20003fa4070 */
[----:B------:R-:W3:Y:S01]  /*d6c0*/  LDL R2, [R1+0x1d24] ;  /* 0x001d240001027983 */ /* 0x000ee20000100800 */
[----:B------:R-:W-:-:S02]  /*d6d0*/  ISETP.GT.U32.AND P1, PT, R3, R32, PT ;  /* 0x000000200300720c */ /* 0x000fc40003f24070 */
[----:B------:R-:W-:Y:S02]  /*d6e0*/  ISETP.GT.U32.AND P6, PT, R3, R34, PT ;  /* 0x000000220300720c */ /* 0x000fe40003fc4070 */
[----:B------:R-:W-:Y:S01]  /*d6f0*/  @!P2 IADD3 R237, -R237, RZ, RZ ;  /* 0x000000ffededa210 */ /* 0x000fe20007ffe1ff */
[----:B------:R-:W-:Y:S01]  /*d700*/  @!P0 IMAD.MOV R239, RZ, RZ, -R239 ;  /* 0x000000ffffef8224 */ /* 0x000fe200078e0aef */
[C---:B------:R-:W-:Y:S01]  /*d710*/  ISETP.GT.U32.AND P0, PT, R3.reuse, R151, PT ;  /* 0x000000970300720c */ /* 0x040fe20003f04070 */
[----:B------:R-:W-:Y:S01]  /*d720*/  @!P3 IMAD.MOV R10, RZ, RZ, -R10 ;  /* 0x000000ffff0ab224 */ /* 0x000fe200078e0a0a */
[----:B------:R-:W-:Y:S01]  /*d730*/  ISETP.GT.U32.AND P2, PT, R3, R155, PT ;  /* 0x0000009b0300720c */ /* 0x000fe20003f44070 */
[--C-:B------:R-:W-:Y:S01]  /*d740*/  @!P4 IMAD.IADD R11, R11, 0x1, -R3.reuse ;  /* 0x000000010b0bc824 */ /* 0x100fe200078e0a03 */
[C---:B------:R-:W-:Y:S02]  /*d750*/  ISETP.GT.U32.AND P3, PT, R3.reuse, R157, PT ;  /* 0x0000009d0300720c */ /* 0x040fe40003f64070 */
[----:B------:R-:W-:Y:S01]  /*d760*/  @!P5 IADD3 R30, R30, -R3, RZ ;  /* 0x800000031e1ed210 */ /* 0x000fe20007ffe0ff */
[--C-:B------:R-:W-:Y:S01]  /*d770*/  @!P1 IMAD.IADD R32, R32, 0x1, -R3.reuse ;  /* 0x0000000120209824 */ /* 0x100fe200078e0a03 */
[C---:B------:R-:W-:Y:S01]  /*d780*/  ISETP.GT.U32.AND P4, PT, R3.reuse, R159, PT ;  /* 0x0000009f0300720c */ /* 0x040fe20003f84070 */
[----:B------:R-:W-:Y:S01]  /*d790*/  @!P6 IMAD.IADD R34, R34, 0x1, -R3 ;  /* 0x000000012222e824 */ /* 0x000fe200078e0a03 */
[----:B------:R-:W-:-:S02]  /*d7a0*/  ISETP.GT.U32.AND P5, PT, R3, R166, PT ;  /* 0x000000a60300720c */ /* 0x000fc40003fa4070 */
[----:B------:R-:W-:Y:S02]  /*d7b0*/  ISETP.GT.U32.AND P1, PT, R3, R226, PT ;  /* 0x000000e20300720c */ /* 0x000fe40003f24070 */
[----:B------:R-:W4:Y:S02]  /*d7c0*/  LDL R3, [R1+0x1d5c] ;  /* 0x001d5c0001037983 */ /* 0x000f240000100800 */
[----:B----4-:R-:W-:Y:S02]  /*d7d0*/  ISETP.GE.AND P6, PT, R3, RZ, PT ;  /* 0x000000ff0300720c */ /* 0x010fe40003fc6270 */
[----:B------:R-:W-:-:S05]  /*d7e0*/  IABS R3, c[0x0][0x17c] ;  /* 0x00005f0000037a13 */ /* 0x000fca0000000000 */
[----:B------:R-:W-:Y:S02]  /*d7f0*/  @!P0 IMAD.IADD R151, R151, 0x1, -R3 ;  /* 0x0000000197978824 */ /* 0x000fe400078e0a03 */
[----:B------:R-:W4:Y:S02]  /*d800*/  LDL R3, [R1+0x1d4c] ;  /* 0x001d4c0001037983 */ /* 0x000f240000100800 */
[----:B----4-:R-:W-:Y:S02]  /*d810*/  ISETP.GE.AND P0, PT, R3, RZ, PT ;  /* 0x000000ff0300720c */ /* 0x010fe40003f06270 */
[----:B------:R-:W-:-:S04]  /*d820*/  IABS R3, c[0x0][0x17c] ;  /* 0x00005f0000037a13 */ /* 0x000fc80000000000 */
[----:B------:R-:W-:Y:S02]  /*d830*/  @!P2 IADD3 R155, R155, -R3, RZ ;  /* 0x800000039b9ba210 */ /* 0x000fe40007ffe0ff */
[----:B------:R-:W4:Y:S02]  /*d840*/  LDL R3, [R1+0x1d40] ;  /* 0x001d400001037983 */ /* 0x000f240000100800 */
[----:B----4-:R-:W-:Y:S02]  /*d850*/  ISETP.GE.AND P2, PT, R3, RZ, PT ;  /* 0x000000ff0300720c */ /* 0x010fe40003f46270 */
[----:B------:R-:W-:-:S05]  /*d860*/  IABS R3, c[0x0][0x17c] ;  /* 0x00005f0000037a13 */ /* 0x000fca0000000000 */
[----:B------:R-:W-:Y:S02]  /*d870*/  @!P3 IMAD.IADD R157, R157, 0x1, -R3 ;  /* 0x000000019d9db824 */ /* 0x000fe400078e0a03 */
[----:B------:R-:W4:Y:S01]  /*d880*/  LDL R3, [R1+0x1d30] ;  /* 0x001d300001037983 */ /* 0x000f220000100800 */
[----:B------:R-:W-:Y:S01]  /*d890*/  @!P0 IADD3 R30, -R30, RZ, RZ ;  /* 0x000000ff1e1e8210 */ /* 0x000fe20007ffe1ff */
[----:B------:R-:W-:Y:S02]  /*d8a0*/  @!P6 IMAD.MOV R11, RZ, RZ, -R11 ;  /* 0x000000ffff0be224 */ /* 0x000fe400078e0a0b */
[----:B------:R-:W-:Y:S01]  /*d8b0*/  @!P2 IMAD.MOV R32, RZ, RZ, -R32 ;  /* 0x000000ffff20a224 */ /* 0x000fe200078e0a20 */
[----:B----4-:R-:W-:Y:S02]  /*d8c0*/  ISETP.GE.AND P3, PT, R3, RZ, PT ;  /* 0x000000ff0300720c */ /* 0x010fe40003f66270 */
[----:B------:R-:W-:-:S05]  /*d8d0*/  IABS R3, c[0x0][0x17c] ;  /* 0x00005f0000037a13 */ /* 0x000fca0000000000 */
[----:B------:R-:W-:Y:S01]  /*d8e0*/  @!P4 IMAD.IADD R159, R159, 0x1, -R3 ;  /* 0x000000019f9fc824 */ /* 0x000fe200078e0a03 */
[----:B---3--:R-:W-:-:S04]  /*d8f0*/  ISETP.GE.AND P4, PT, R2, RZ, PT ;  /* 0x000000ff0200720c */ /* 0x008fc80003f86270 */
[----:B------:R-:W-:Y:S01]  /*d900*/  ISETP.GT.U32.AND P0, PT, R3, R159, PT ;  /* 0x0000009f0300720c */ /* 0x000fe20003f04070 */
[----:B------:R-:W-:-:S05]  /*d910*/  IMAD.MOV.U32 R2, RZ, RZ, c[0x0][0x180] ;  /* 0x00006000ff027624 */ /* 0x000fca00078e00ff */
[----:B------:R-:W-:-:S07]  /*d920*/  IADD3 R2, R2, -0x5, RZ ;  /* 0xfffffffb02027810 */ /* 0x000fce0007ffe0ff */
[--C-:B------:R-:W-:Y:S01]  /*d930*/  @!P0 IMAD.IADD R159, R159, 0x1, -R3.reuse ;  /* 0x000000019f9f8824 */ /* 0x100fe200078e0a03 */
[----:B------:R-:W-:Y:S02]  /*d940*/  ISETP.GE.U32.AND P0, PT, R2, 0x7fffff7c, PT ;  /* 0x7fffff7c0200780c */ /* 0x000fe40003f06070 */
[----:B------:R-:W3:Y:S01]  /*d950*/  LDL R2, [R1+0x1cb0] ;  /* 0x001cb00001027983 */ /* 0x000ee20000100800 */
[----:B------:R-:W-:Y:S02]  /*d960*/  @!P5 IADD3 R166, R166, -R3, RZ ;  /* 0x80000003a6a6d210 */ /* 0x000fe40007ffe0ff */
[----:B--2---:R-:W-:Y:S01]  /*d970*/  ISETP.GE.AND P5, PT, R0, RZ, PT ;  /* 0x000000ff0000720c */ /* 0x004fe20003fa6270 */
[----:B------:R-:W-:Y:S01]  /*d980*/  @!P3 IMAD.MOV R34, RZ, RZ, -R34 ;  /* 0x000000ffff22b224 */ /* 0x000fe200078e0a22 */
[C---:B------:R-:W-:Y:S01]  /*d990*/  ISETP.GT.U32.AND P3, PT, R3.reuse, R248, PT ;  /* 0x000000f80300720c */ /* 0x040fe20003f64070 */
[----:B------:R-:W-:Y:S01]  /*d9a0*/  @!P1 IMAD.IADD R226, R226, 0x1, -R3 ;  /* 0x00000001e2e29824 */ /* 0x000fe200078e0a03 */
[C---:B------:R-:W-:Y:S01]  /*d9b0*/  ISETP.GT.U32.AND P1, PT, R3.reuse, R157, PT ;  /* 0x0000009d0300720c */ /* 0x040fe20003f24070 */
[----:B------:R-:W-:Y:S01]  /*d9c0*/  @!P4 IMAD.MOV R151, RZ, RZ, -R151 ;  /* 0x000000ffff97c224 */ /* 0x000fe200078e0a97 */
[----:B------:R-:W-:-:S02]  /*d9d0*/  ISETP.GT.U32.AND P4, PT, R3, R214, PT ;  /* 0x000000d60300720c */ /* 0x000fc40003f84070 */
[----:B------:R-:W-:-:S05]  /*d9e0*/  ISETP.GT.U32.AND P2, PT, R3, R226, PT ;  /* 0x000000e20300720c */ /* 0x000fca0003f44070 */
[----:B------:R-:W-:Y:S02]  /*d9f0*/  @!P5 IADD3 R155, -R155, RZ, RZ ;  /* 0x000000ff9b9bd210 */ /* 0x000fe40007ffe1ff */
[----:B------:R-:W-:Y:S02]  /*da00*/  ISETP.GE.AND P5, PT, R252, RZ, PT ;  /* 0x000000fffc00720c */ /* 0x000fe40003fa6270 */
[----:B------:R-:W-:Y:S01]  /*da10*/  ISETP.GT.U32.AND P6, PT, R3, R166, PT ;  /* 0x000000a60300720c */ /* 0x000fe20003fc4070 */
[--C-:B------:R-:W-:Y:S01]  /*da20*/  @!P3 IMAD.IADD R248, R248, 0x1, -R3.reuse ;  /* 0x00000001f8f8b824 */ /* 0x100fe200078e0a03 */
[----:B------:R-:W-:Y:S01]  /*da30*/  ISETP.GE.AND P3, PT, R242, RZ, PT ;  /* 0x000000fff200720c */ /* 0x000fe20003f66270 */
[--C-:B------:R-:W-:Y:S02]  /*da40*/  @!P1 IMAD.IADD R157, R157, 0x1, -R3.reuse ;  /* 0x000000019d9d9824 */ /* 0x100fe400078e0a03 */
[----:B------:R-:W-:Y:S02]  /*da50*/  @!P4 IMAD.IADD R214, R214, 0x1, -R3 ;  /* 0x00000001d6d6c824 */ /* 0x000fe400078e0a03 */
[----:B------:R-:W-:Y:S01]  /*da60*/  IMAD.MOV.U32 R0, RZ, RZ, c[0x0][0x180] ;  /* 0x00006000ff007624 */ /* 0x000fe200078e00ff */
[C---:B------:R-:W-:Y:S01]  /*da70*/  ISETP.GT.U32.AND P4, PT, R3.reuse, R248, PT ;  /* 0x000000f80300720c */ /* 0x040fe20003f84070 */
[----:B------:R-:W2:Y:S02]  /*da80*/  LDL.LU R242, [R1+0x18] ;  /* 0x0000180001f27983 */ /* 0x000ea40000300800 */
[----:B------:R-:W-:Y:S01]  /*da90*/  @!P5 IMAD.MOV R157, RZ, RZ, -R157 ;  /* 0x000000ffff9dd224 */ /* 0x000fe200078e0a9d */
[----:B------:R-:W-:Y:S01]  /*daa0*/  ISETP.GT.U32.AND P5, PT, R3, R214, PT ;  /* 0x000000d60300720c */ /* 0x000fe20003fa4070 */
[----:B------:R-:W-:Y:S01]  /*dab0*/  @!P6 IMAD.IADD R166, R166, 0x1, -R3 ;  /* 0x00000001a6a6e824 */ /* 0x000fe200078e0a03 */
[----:B------:R-:W-:-:S02]  /*dac0*/  @!P2 IADD3 R226, R226, -R3, RZ ;  /* 0x80000003e2e2a210 */ /* 0x000fc40007ffe0ff */
[----:B------:R-:W-:-:S03]  /*dad0*/  IADD3 R3, R0, -0x9, RZ ;  /* 0xfffffff700037810 */ /* 0x000fc60007ffe0ff */
[----:B------:R-:W-:Y:S01]  /*dae0*/  @!P3 IMAD.MOV R226, RZ, RZ, -R226 ;  /* 0x000000ffffe2b224 */ /* 0x000fe200078e0ae2 */
[----:B------:R-:W-:Y:S02]  /*daf0*/  ISETP.GE.U32.AND P3, PT, R3, 0x7fffff78, PT ;  /* 0x7fffff780300780c */ /* 0x000fe40003f66070 */
[----:B------:R-:W-:Y:S02]  /*db00*/  IABS R3, c[0x0][0x17c] ;  /* 0x00005f0000037a13 */ /* 0x000fe40000000000 */
[----:B------:R-:W-:Y:S02]  /*db10*/  ISETP.GE.AND P6, PT, R251, RZ, PT ;  /* 0x000000fffb00720c */ /* 0x000fe40003fc6270 */
[----:B------:R-:W-:Y:S01]  /*db20*/  @!P5 IADD3 R214, R214, -R3, RZ ;  /* 0x80000003d6d6d210 */ /* 0x000fe20007ffe0ff */
[----:B------:R-:W-:Y:S02]  /*db30*/  @!P4 IMAD.IADD R248, R248, 0x1, -R3 ;  /* 0x00000001f8f8c824 */ /* 0x000fe400078e0a03 */
[----:B------:R-:W1:Y:S01]  /*db40*/  S2R R3, SR_TID.X ;  /* 0x0000000000037919 */ /* 0x000e620000002100 */
[----:B------:R-:W-:-:S03]  /*db50*/  ISETP.GE.AND P2, PT, R250, RZ, PT ;  /* 0x000000fffa00720c */ /* 0x000fc60003f46270 */
[----:B------:R-:W4:Y:S04]  /*db60*/  LDL.LU R250, [R1+0x10] ;  /* 0x0000100001fa7983 */ /* 0x000f280000300800 */
[----:B------:R-:W-:Y:S01]  /*db70*/  @!P6 IADD3 R159, -R159, RZ, RZ ;  /* 0x000000ff9f9fe210 */ /* 0x000fe20007ffe1ff */
[----:B------:R-:W4:Y:S01]  /*db80*/  LDL.LU R251, [R1+0xc] ;  /* 0x00000c0001fb7983 */ /* 0x000f220000300800 */
[----:B------:R-:W-:Y:S02]  /*db90*/  ISETP.GE.AND P6, PT, R223, RZ, PT ;  /* 0x000000ffdf00720c */ /* 0x000fe40003fc6270 */
[----:B------:R-:W-:Y:S01]  /*dba0*/  ISETP.GE.U32.AND P1, PT, R116, 0x7fffff80, PT ;  /* 0x7fffff807400780c */ /* 0x000fe20003f26070 */
[----:B------:R-:W4:Y:S01]  /*dbb0*/  LDL.LU R252, [R1+0x8] ;  /* 0x0000080001fc7983 */ /* 0x000f220000300800 */
[----:B------:R-:W-:-:S03]  /*dbc0*/  @!P2 IMAD.MOV R166, RZ, RZ, -R166 ;  /* 0x000000ffffa6a224 */ /* 0x000fc600078e0aa6 */
[----:B------:R-:W4:Y:S04]  /*dbd0*/  LDL.LU R116, [R1] ;  /* 0x0000000001747983 */ /* 0x000f280000300800 */
[----:B------:R-:W4:Y:S02]  /*dbe0*/  LDL.LU R223, [R1+0x2074] ;  /* 0x0020740001df7983 */ /* 0x000f240000300800 */
[----:B------:R-:W-:Y:S01]  /*dbf0*/  @!P6 IMAD.MOV R248, RZ, RZ, -R248 ;  /* 0x000000fffff8e224 */ /* 0x000fe200078e0af8 */
[----:B---3--:R-:W-:Y:S02]  /*dc00*/  ISETP.GE.AND P2, PT, R2, RZ, PT ;  /* 0x000000ff0200720c */ /* 0x008fe40003f46270 */
[----:B------:R-:W-:-:S04]  /*dc10*/  IADD3 R2, R0, -0xd, RZ ;  /* 0xfffffff300027810 */ /* 0x000fc80007ffe0ff */
[----:B------:R-:W-:Y:S02]  /*dc20*/  ISETP.GE.U32.AND P4, PT, R2, 0x7fffff74, PT ;  /* 0x7fffff740200780c */ /* 0x000fe40003f86070 */
[----:B------:R-:W-:Y:S02]  /*dc30*/  IADD3 R2, R0, -0x11, RZ ;  /* 0xffffffef00027810 */ /* 0x000fe40007ffe0ff */
[----:B-1----:R-:W-:Y:S02]  /*dc40*/  LOP3.LUT R0, R3, 0x7f, RZ, 0xc0, !PT ;  /* 0x0000007f03007812 */ /* 0x002fe400078ec0ff */
[----:B------:R-:W-:-:S03]  /*dc50*/  ISETP.GE.U32.AND P6, PT, R2, 0x7fffff70, PT ;  /* 0x7fffff700200780c */ /* 0x000fc60003fc6070 */
[----:B------:R-:W-:Y:S02]  /*dc60*/  IMAD R2, R0, c[0x0][0x18c], RZ ;  /* 0x0000630000027a24 */ /* 0x000fe400078e02ff */
[----:B------:R-:W-:-:S03]  /*dc70*/  @!P2 IMAD.MOV R214, RZ, RZ, -R214 ;  /* 0x000000ffffd6a224 */ /* 0x000fc600078e0ad6 */
[----:B------:R-:W-:-:S05]  /*dc80*/  LEA R2, P2, R2, c[0x0][0x168], 0x2 ;  /* 0x00005a0002027a11 */ /* 0x000fca00078410ff */
[----:B------:R1:W-:Y:S04]  /*dc90*/  STL [R1+0x2058], R2 ;  /* 0x0020580201007387 */ /* 0x0003e80000100800 */
[----:B-1----:R-:W3:Y:S01]  /*dca0*/  LDL.LU R2, [R1+0x14] ;  /* 0x0000140001027983 */ /* 0x002ee20000300800 */
[----:B------:R-:W-:Y:S02]  /*dcb0*/  ISETP.NE.AND P5, PT, RZ, c[0x0][0x17c], PT ;  /* 0x00005f00ff007a0c */ /* 0x000fe40003fa5270 */
[----:B------:R-:W-:-:S04]  /*dcc0*/  LOP3.LUT R3, RZ, c[0x0][0x17c], RZ, 0x33, !PT ;  /* 0x00005f00ff037a12 */ /* 0x000fc800078e33ff */
[----:B--2---:R-:W-:-:S05]  /*dcd0*/  SEL R242, R3, R242, !P5 ;  /* 0x000000f203f27207 */ /* 0x004fca0006800000 */
[----:B------:R1:W-:Y:S04]  /*dce0*/  STL [R1+0x18], R242 ;  /* 0x000018f201007387 */ /* 0x0003e80000100800 */
[----:B-1----:R-:W2:Y:S01]  /*dcf0*/  LDL.LU R242, [R1+0x2070] ;  /* 0x0020700001f27983 */ /* 0x002ea20000300800 */
[----:B---3--:R-:W-:-:S05]  /*dd00*/  SEL R2, R3, R2, !P5 ;  /* 0x0000000203027207 */ /* 0x008fca0006800000 */
[----:B------:R1:W-:Y:S04]  /*dd10*/  STL [R1+0x205c], R2 ;  /* 0x00205c0201007387 */ /* 0x0003e80000100800 */
[----:B-1----:R-:W3:Y:S01]  /*dd20*/  LDL.LU R2, [R1+0x4] ;  /* 0x0000040001027983 */ /* 0x002ee20000300800 */
[C---:B----4-:R-:W-:Y:S02]  /*dd30*/  SEL R250, R3.reuse, R250, !P5 ;  /* 0x000000fa03fa7207 */ /* 0x050fe40006800000 */
[C---:B------:R-:W-:Y:S02]  /*dd40*/  SEL R251, R3.reuse, R251, !P5 ;  /* 0x000000fb03fb7207 */ /* 0x040fe40006800000 */
[C---:B------:R-:W-:Y:S01]  /*dd50*/  SEL R252, R3.reuse, R252, !P5 ;  /* 0x000000fc03fc7207 */ /* 0x040fe20006800000 */
[----:B------:R1:W-:Y:S04]  /*dd60*/  STL [R1+0x10], R250 ;  /* 0x000010fa01007387 */ /* 0x0003e80000100800 */
[----:B-1----:R-:W4:Y:S04]  /*dd70*/  LDL.LU R250, [R1+0x206c] ;  /* 0x00206c0001fa7983 */ /* 0x002f280000300800 */
[----:B------:R1:W-:Y:S04]  /*dd80*/  STL [R1+0xc], R251 ;  /* 0x00000cfb01007387 */ /* 0x0003e80000100800 */
[----:B-1----:R-:W2:Y:S04]  /*dd90*/  LDL.LU R251, [R1+0x2068] ;  /* 0x0020680001fb7983 */ /* 0x002ea80000300800 */
[----:B------:R1:W-:Y:S04]  /*dda0*/  STL [R1+0x8], R252 ;  /* 0x000008fc01007387 */ /* 0x0003e80000100800 */
[----:B-1----:R-:W2:Y:S01]  /*ddb0*/  LDL.LU R252, [R1+0x2064] ;  /* 0x0020640001fc7983 */ /* 0x002ea20000300800 */
[----:B---3--:R-:W-:-:S05]  /*ddc0*/  SEL R2, R3, R2, !P5 ;  /* 0x0000000203027207 */ /* 0x008fca0006800000 */
[----:B------:R1:W-:Y:S02]  /*ddd0*/  STL [R1+0x4], R2 ;  /* 0x0000040201007387 */ /* 0x0003e40000100800 */
[C---:B-1----:R-:W-:Y:S02]  /*dde0*/  SEL R2, R3.reuse, R116, !P5 ;  /* 0x0000007403027207 */ /* 0x042fe40006800000 */
[C---:B------:R-:W-:Y:S02]  /*ddf0*/  SEL R116, R3.reuse, R20, !P5 ;  /* 0x0000001403747207 */ /* 0x040fe40006800000 */
[----:B------:R-:W-:-:S03]  /*de00*/  SEL R20, R3, R104, !P5 ;  /* 0x0000006803147207 */ /* 0x000fc60006800000 */
[----:B------:R-:W-:Y:S02]  /*de10*/  IMAD.MOV.U32 R104, RZ, RZ, R116 ;  /* 0x000000ffff687224 */ /* 0x000fe400078e0074 */
[----:B------:R-:W3:Y:S01]  /*de20*/  LDL.LU R116, [R1+0x2060] ;  /* 0x0020600001747983 */ /* 0x000ee20000300800 */
[----:B------:R-:W-:-:S05]  /*de30*/  SEL R117, R3, R117, !P5 ;  /* 0x0000007503757207 */ /* 0x000fca0006800000 */
[----:B------:R1:W-:Y:S02]  /*de40*/  STL [R1+0x2054], R117 ;  /* 0x0020547501007387 */ /* 0x0003e40000100800 */
[----:B-1----:R-:W-:Y:S02]  /*de50*/  MOV R117, R20 ;  /* 0x0000001400757202 */ /* 0x002fe40000000f00 */
[----:B------:R-:W-:-:S03]  /*de60*/  SEL R20, R3, R110, !P5 ;  /* 0x0000006e03147207 */ /* 0x000fc60006800000 */
[----:B------:R-:W-:Y:S01]  /*de70*/  IMAD.MOV.U32 R110, RZ, RZ, R117 ;  /* 0x000000ffff6e7224 */ /* 0x000fe200078e0075 */
[C---:B------:R-:W-:Y:S01]  /*de80*/  SEL R117, R3.reuse, R112, !P5 ;  /* 0x0000007003757207 */ /* 0x040fe20006800000 */
[----:B------:R-:W-:Y:S01]  /*de90*/  IMAD.MOV.U32 R112, RZ, RZ, R104 ;  /* 0x000000ffff707224 */ /* 0x000fe200078e0068 */
[----:B------:R-:W-:-:S03]  /*dea0*/  SEL R104, R3, R114, !P5 ;  /* 0x0000007203687207 */ /* 0x000fc60006800000 */
[----:B------:R-:W-:Y:S01]  /*deb0*/  IMAD.MOV.U32 R114, RZ, RZ, R112 ;  /* 0x000000ffff727224 */ /* 0x000fe200078e0070 */
[----:B------:R-:W-:-:S04]  /*dec0*/  SEL R112, R3, R21, !P5 ;  /* 0x0000001503707207 */ /* 0x000fc80006800000 */
[----:B------:R-:W-:Y:S02]  /*ded0*/  MOV R21, R114 ;  /* 0x0000007200157202 */ /* 0x000fe40000000f00 */
[C---:B------:R-:W-:Y:S02]  /*dee0*/  SEL R114, R3.reuse, R126, !P5 ;  /* 0x0000007e03727207 */ /* 0x040fe40006800000 */
[C---:B------:R-:W-:Y:S01]  /*def0*/  SEL R126, R3.reuse, R128, !P5 ;  /* 0x00000080037e7207 */ /* 0x040fe20006800000 */
[----:B------:R-:W-:Y:S01]  /*df00*/  IMAD.MOV.U32 R128, RZ, RZ, R104 ;  /* 0x000000ffff807224 */ /* 0x000fe200078e0068 */
[C---:B------:R-:W-:Y:S01]  /*df10*/  SEL R104, R3.reuse, R132, !P5 ;  /* 0x0000008403687207 */ /* 0x040fe20006800000 */
[----:B------:R-:W-:Y:S01]  /*df20*/  IMAD.MOV.U32 R132, RZ, RZ, R117 ;  /* 0x000000ffff847224 */ /* 0x000fe200078e0075 */
[C---:B------:R-:W-:Y:S02]  /*df30*/  SEL R117, R3.reuse, R140, !P5 ;  /* 0x0000008c03757207 */ /* 0x040fe40006800000 */
[----:B------:R-:W-:-:S02]  /*df40*/  SEL R122, R3, R122, !P5 ;  /* 0x0000007a037a7207 */ /* 0x000fc40006800000 */
[C---:B------:R-:W-:Y:S02]  /*df50*/  SEL R6, R3.reuse, R6, !P5 ;  /* 0x0000000603067207 */ /* 0x040fe40006800000 */
[----:B---3--:R-:W-:-:S05]  /*df60*/  SEL R116, R3, R116, !P5 ;  /* 0x0000007403747207 */ /* 0x008fca0006800000 */
[----:B------:R1:W-:Y:S02]  /*df70*/  STL [R1+0x204c], R116 ;  /* 0x00204c7401007387 */ /* 0x0003e40000100800 */
[----:B-1----:R-:W-:-:S05]  /*df80*/  SEL R116, R3, R124, !P5 ;  /* 0x0000007c03747207 */ /* 0x002fca0006800000 */
[----:B------:R1:W-:Y:S01]  /*df90*/  STL [R1+0x138], R116 ;  /* 0x0001387401007387 */ /* 0x0003e20000100800 */
[----:B------:R-:W-:Y:S01]  /*dfa0*/  IMAD.MOV.U32 R124, RZ, RZ, R110 ;  /* 0x000000ffff7c7224 */ /* 0x000fe200078e006e */
[C---:B------:R-:W-:Y:S02]  /*dfb0*/  SEL R110, R3.reuse, R134, !P5 ;  /* 0x00000086036e7207 */ /* 0x040fe40006800000 */
[----:B-1----:R-:W-:Y:S02]  /*dfc0*/  SEL R116, R3, R142, !P5 ;  /* 0x0000008e03747207 */ /* 0x002fe40006800000 */
[----:B------:R-:W-:-:S03]  /*dfd0*/  MOV R134, R104 ;  /* 0x0000006800867202 */ /* 0x000fc60000000f00 */
[----:B------:R1:W-:Y:S01]  /*dfe0*/  STL [R1+0x148], R116 ;  /* 0x0001487401007387 */ /* 0x0003e20000100800 */
[C---:B------:R-:W-:Y:S02]  /*dff0*/  SEL R104, R3.reuse, R136, !P5 ;  /* 0x0000008803687207 */ /* 0x040fe40006800000 */
[C---:B------:R-:W-:Y:S02]  /*e000*/  SEL R136, R3.reuse, R148, !P5 ;  /* 0x0000009403887207 */ /* 0x040fe40006800000 */
[C---:B-1----:R-:W-:Y:S02]  /*e010*/  SEL R116, R3.reuse, R135, !P5 ;  /* 0x0000008703747207 */ /* 0x042fe40006800000 */
[----:B------:R-:W-:-:S03]  /*e020*/  SEL R135, R3, R150, !P5 ;  /* 0x0000009603877207 */ /* 0x000fc60006800000 */
[----:B------:R1:W-:Y:S04]  /*e030*/  STL [R1+0x2050], R116 ;  /* 0x0020507401007387 */ /* 0x0003e80000100800 */
[----:B------:R-:W-:Y:S04]  /*e040*/  STL [R1+0x158], R117 ;  /* 0x0001587501007387 */ /* 0x000fe80000100800 */
[----:B------:R-:W-:Y:S01]  /*e050*/  STL [R1+0x168], R136 ;  /* 0x0001688801007387 */ /* 0x000fe20000100800 */
[----:B-1----:R-:W-:-:S03]  /*e060*/  SEL R116, R3, R152, !P5 ;  /* 0x0000009803747207 */ /* 0x002fc60006800000 */
[----:B------:R1:W-:Y:S04]  /*e070*/  STL [R1+0x16c], R135 ;  /* 0x00016c8701007387 */ /* 0x0003e80000100800 */
[----:B------:R3:W-:Y:S01]  /*e080*/  STL [R1+0x170], R116 ;  /* 0x0001707401007387 */ /* 0x0007e20000100800 */
[----:B-1----:R-:W-:Y:S01]  /*e090*/  IMAD.MOV.U32 R135, RZ, RZ, R128 ;  /* 0x000000ffff877224 */ /* 0x002fe200078e0080 */
[----:B------:R-:W-:Y:S02]  /*e0a0*/  MOV R128, R124 ;  /* 0x0000007c00807202 */ /* 0x000fe40000000f00 */
[C---:B------:R-:W-:Y:S02]  /*e0b0*/  SEL R124, R3.reuse, R22, !P5 ;  /* 0x00000016037c7207 */ /* 0x040fe40006800000 */
[----:B---3--:R-:W-:-:S02]  /*e0c0*/  SEL R116, R3, R156, !P5 ;  /* 0x0000009c03747207 */ /* 0x008fc40006800000 */
[----:B------:R-:W-:-:S03]  /*e0d0*/  SEL R22, R3, R158, !P5 ;  /* 0x0000009e03167207 */ /* 0x000fc60006800000 */
[----:B------:R1:W-:Y:S04]  /*e0e0*/  STL [R1+0x178], R116 ;  /* 0x0001787401007387 */ /* 0x0003e80000100800 */
[----:B------:R3:W-:Y:S01]  /*e0f0*/  STL [R1+0x17c], R22 ;  /* 0x00017c1601007387 */ /* 0x0007e20000100800 */
[C---:B-1----:R-:W-:Y:S02]  /*e100*/  SEL R116, R3.reuse, R162, !P5 ;  /* 0x000000a203747207 */ /* 0x042fe40006800000 */
[----:B---3--:R-:W-:-:S03]  /*e110*/  SEL R22, R3, R164, !P5 ;  /* 0x000000a403167207 */ /* 0x008fc60006800000 */
[----:B------:R-:W-:Y:S04]  /*e120*/  STL [R1+0x184], R116 ;  /* 0x0001847401007387 */ /* 0x000fe80000100800 */
[----:B------:R1:W-:Y:S01]  /*e130*/  STL [R1+0x188], R22 ;  /* 0x0001881601007387 */ /* 0x0003e20000100800 */
[C---:B------:R-:W-:Y:S02]  /*e140*/  SEL R152, R3.reuse, R182, !P5 ;  /* 0x000000b603987207 */ /* 0x040fe40006800000 */
[C---:B------:R-:W-:Y:S02]  /*e150*/  SEL R136, R3.reuse, R184, !P5 ;  /* 0x000000b803887207 */ /* 0x040fe40006800000 */
[C---:B-1----:R-:W-:Y:S02]  /*e160*/  SEL R22, R3.reuse, R172, !P5 ;  /* 0x000000ac03167207 */ /* 0x042fe40006800000 */
[----:B------:R-:W-:-:S02]  /*e170*/  SEL R172, R3, R174, !P5 ;  /* 0x000000ae03ac7207 */ /* 0x000fc40006800000 */
[----:B------:R-:W-:-:S03]  /*e180*/  SEL R116, R3, R186, !P5 ;  /* 0x000000ba03747207 */ /* 0x000fc60006800000 */
[----:B------:R-:W-:Y:S01]  /*e190*/  STL [R1+0x2048], R172 ;  /* 0x002048ac01007387 */ /* 0x000fe20000100800 */
[----:B------:R-:W-:-:S03]  /*e1a0*/  SEL R117, R3, R144, !P5 ;  /* 0x0000009003757207 */ /* 0x000fc60006800000 */
[----:B------:R-:W-:Y:S01]  /*e1b0*/  STL [R1+0x198], R22 ;  /* 0x0001981601007387 */ /* 0x000fe20000100800 */
[----:B------:R-:W-:-:S03]  /*e1c0*/  SEL R144, R3, R146, !P5 ;  /* 0x0000009203907207 */ /* 0x000fc60006800000 */
[----:B------:R1:W-:Y:S01]  /*e1d0*/  STL [R1+0x1ac], R152 ;  /* 0x0001ac9801007387 */ /* 0x0003e20000100800 */
[C---:B------:R-:W-:Y:S02]  /*e1e0*/  SEL R146, R3.reuse, R168, !P5 ;  /* 0x000000a803927207 */ /* 0x040fe40006800000 */
[C---:B------:R-:W-:Y:S01]  /*e1f0*/  SEL R168, R3.reuse, R23, !P5 ;  /* 0x0000001703a87207 */ /* 0x040fe20006800000 */
[----:B------:R-:W-:Y:S01]  /*e200*/  STL [R1+0x1b0], R136 ;  /* 0x0001b08801007387 */ /* 0x000fe20000100800 */
[C---:B------:R-:W-:Y:S02]  /*e210*/  SEL R23, R3.reuse, R196, !P5 ;  /* 0x000000c403177207 */ /* 0x040fe40006800000 */
[----:B-1----:R-:W-:Y:S01]  /*e220*/  SEL R152, R3, R194, !P5 ;  /* 0x000000c203987207 */ /* 0x002fe20006800000 */
[----:B------:R-:W-:Y:S01]  /*e230*/  STL [R1+0x1b4], R116 ;  /* 0x0001b47401007387 */ /* 0x000fe20000100800 */
[----:B------:R-:W-:-:S03]  /*e240*/  IMAD.MOV.U32 R148, RZ, RZ, R132 ;  /* 0x000000ffff947224 */ /* 0x000fc600078e0084 */
[----:B------:R1:W-:Y:S04]  /*e250*/  STL [R1+0x1c4], R152 ;  /* 0x0001c49801007387 */ /* 0x0003e80000100800 */
[----:B------:R3:W-:Y:S01]  /*e260*/  STL [R1+0x1c8], R23 ;  /* 0x0001c81701007387 */ /* 0x0007e20000100800 */
[C---:B-1----:R-:W-:Y:S02]  /*e270*/  SEL R152, R3.reuse, R200, !P5 ;  /* 0x000000c803987207 */ /* 0x042fe40006800000 */
[----:B---3--:R-:W-:-:S03]  /*e280*/  SEL R23, R3, R204, !P5 ;  /* 0x000000cc03177207 */ /* 0x008fc60006800000 */
[----:B------:R1:W-:Y:S04]  /*e290*/  STL [R1+0x1d0], R152 ;  /* 0x0001d09801007387 */ /* 0x0003e80000100800 */
[----:B------:R3:W-:Y:S01]  /*e2a0*/  STL [R1+0x1d4], R23 ;  /* 0x0001d41701007387 */ /* 0x0007e20000100800 */
[----:B-1----:R-:W-:Y:S02]  /*e2b0*/  IMAD.MOV.U32 R152, RZ, RZ, R148 ;  /* 0x000000ffff987224 */ /* 0x002fe400078e0094 */
[----:B------:R-:W-:Y:S01]  /*e2c0*/  IMAD.MOV.U32 R148, RZ, RZ, R128 ;  /* 0x000000ffff947224 */ /* 0x000fe200078e0080 */
[----:B------:R-:W-:Y:S01]  /*e2d0*/  MOV R128, R122 ;  /* 0x0000007a00807202 */ /* 0x000fe20000000f00 */
[----:B------:R-:W-:Y:S01]  /*e2e0*/  IMAD.MOV.U32 R122, RZ, RZ, R21 ;  /* 0x000000ffff7a7224 */ /* 0x000fe200078e0015 */
[C---:B---3--:R-:W-:Y:S01]  /*e2f0*/  SEL R23, R3.reuse, R206, !P5 ;  /* 0x000000ce03177207 */ /* 0x048fe20006800000 */
[----:B------:R-:W-:Y:S01]  /*e300*/  IMAD.MOV.U32 R21, RZ, RZ, R20 ;  /* 0x000000ffff157224 */ /* 0x000fe200078e0014 */
[----:B------:R-:W-:-:S02]  /*e310*/  SEL R20, R3, R130, !P5 ;  /* 0x0000008203147207 */ /* 0x000fc40006800000 */
[C---:B------:R-:W-:Y:S01]  /*e320*/  SEL R130, R3.reuse, R249, !P5 ;  /* 0x000000f903827207 */ /* 0x040fe20006800000 */
[----:B------:R-:W-:Y:S04]  /*e330*/  STL [R1+0x1dc], R23 ;  /* 0x0001dc1701007387 */ /* 0x000fe80000100800 */
[----:B------:R1:W-:Y:S04]  /*e340*/  STL [R1+0x1ec], R20 ;  /* 0x0001ec1401007387 */ /* 0x0003e80000100800 */
[----:B------:R-:W-:Y:S01]  /*e350*/  STL [R1+0x1f8], R130 ;  /* 0x0001f88201007387 */ /* 0x000fe20000100800 */
[----:B-1----:R-:W-:-:S02]  /*e360*/  SEL R20, R3, R4, !P5 ;  /* 0x0000000403147207 */ /* 0x002fc40006800000 */
[C---:B------:R-:W-:Y:S02]  /*e370*/  SEL R4, R3.reuse, R5, !P5 ;  /* 0x0000000503047207 */ /* 0x040fe40006800000 */
[----:B------:R-:W-:Y:S01]  /*e380*/  SEL R5, R3, R7, !P5 ;  /* 0x0000000703057207 */ /* 0x000fe20006800000 */
[----:B------:R1:W-:Y:S01]  /*e390*/  STL [R1+0x1fc], R20 ;  /* 0x0001fc1401007387 */ /* 0x0003e20000100800 */
[----:B------:R-:W-:-:S03]  /*e3a0*/  IMAD.MOV.U32 R150, RZ, RZ, R134 ;  /* 0x000000ffff967224 */ /* 0x000fc600078e0086 */
[----:B------:R3:W-:Y:S01]  /*e3b0*/  STL [R1+0x200], R4 ;  /* 0x0002000401007387 */ /* 0x0007e20000100800 */
[----:B------:R-:W-:-:S03]  /*e3c0*/  SEL R134, R3, R178, !P5 ;  /* 0x000000b203867207 */ /* 0x000fc60006800000 */
[----:B------:R-:W-:Y:S04]  /*e3d0*/  STL [R1+0x204], R6 ;  /* 0x0002040601007387 */ /* 0x000fe80000100800 */
[----:B-1----:R-:W2:Y:S01]  /*e3e0*/  LDL.LU R20, [R1+0x18] ;  /* 0x0000180001147983 */ /* 0x002ea20000300800 */
[----:B---3--:R-:W-:-:S03]  /*e3f0*/  SEL R4, R3, R8, !P5 ;  /* 0x0000000803047207 */ /* 0x008fc60006800000 */
[----:B------:R1:W-:Y:S04]  /*e400*/  STL [R1+0x208], R5 ;  /* 0x0002080501007387 */ /* 0x0003e80000100800 */
[----:B------:R-:W3:Y:S01]  /*e410*/  LDL.LU R178, [R1+0x10] ;  /* 0x0000100001b27983 */ /* 0x000ee20000300800 */
[----:B------:R-:W-:-:S03]  /*e420*/  SEL R132, R3, R160, !P5 ;  /* 0x000000a003847207 */ /* 0x000fc60006800000 */
[----:B------:R4:W-:Y:S01]  /*e430*/  STL [R1+0x20c], R4 ;  /* 0x00020c0401007387 */ /* 0x0009e20000100800 */
[----:B-1----:R-:W-:-:S03]  /*e440*/  SEL R5, R3, R9, !P5 ;  /* 0x0000000903057207 */ /* 0x002fc60006800000 */
[----:B------:R-:W2:Y:S04]  /*e450*/  LDL.LU R164, [R1+0xc] ;  /* 0x00000c0001a47983 */ /* 0x000ea80000300800 */
[----:B------:R-:W2:Y:S01]  /*e460*/  LDL.LU R162, [R1+0x8] ;  /* 0x0000080001a27983 */ /* 0x000ea20000300800 */
[----:B----4-:R-:W-:-:S03]  /*e470*/  SEL R4, R3, R82, !P5 ;  /* 0x0000005203047207 */ /* 0x010fc60006800000 */
[----:B------:R-:W4:Y:S04]  /*e480*/  LDL.LU R160, [R1+0x4] ;  /* 0x0000040001a07983 */ /* 0x000f280000300800 */
[----:B------:R-:W-:Y:S04]  /*e490*/  STL [R1+0x210], R5 ;  /* 0x0002100501007387 */ /* 0x000fe80000100800 */
[----:B------:R1:W-:Y:S01]  /*e4a0*/  STL [R1+0x214], R4 ;  /* 0x0002140401007387 */ /* 0x0003e20000100800 */
[C---:B------:R-:W-:Y:S02]  /*e4b0*/  SEL R6, R3.reuse, R11, !P5 ;  /* 0x0000000b03067207 */ /* 0x040fe40006800000 */
[----:B-1----:R-:W-:-:S02]  /*e4c0*/  SEL R4, R3, R10, !P5 ;  /* 0x0000000a03047207 */ /* 0x002fc40006800000 */
[----:B------:R-:W-:-:S03]  /*e4d0*/  SEL R5, R3, R30, !P5 ;  /* 0x0000001e03057207 */ /* 0x000fc60006800000 */
[----:B------:R1:W-:Y:S04]  /*e4e0*/  STL [R1+0x218], R4 ;  /* 0x0002180401007387 */ /* 0x0003e80000100800 */
[----:B------:R1:W-:Y:S02]  /*e4f0*/  STL [R1+0x21c], R6 ;  /* 0x00021c0601007387 */ /* 0x0003e40000100800 */
[C---:B-1----:R-:W-:Y:S02]  /*e500*/  SEL R4, R3.reuse, R32, !P5 ;  /* 0x0000002003047207 */ /* 0x042fe40006800000 */
[----:B------:R1:W-:Y:S01]  /*e510*/  STL [R1+0x220], R5 ;  /* 0x0002200501007387 */ /* 0x0003e20000100800 */
[----:B------:R-:W-:-:S03]  /*e520*/  SEL R6, R3, R34, !P5 ;  /* 0x0000002203067207 */ /* 0x000fc60006800000 */
[----:B------:R1:W-:Y:S02]  /*e530*/  STL [R1+0x224], R4 ;  /* 0x0002240401007387 */ /* 0x0003e40000100800 */
[C---:B-1----:R-:W-:Y:S02]  /*e540*/  SEL R5, R3.reuse, R151, !P5 ;  /* 0x0000009703057207 */ /* 0x042fe40006800000 */
[----:B------:R1:W-:Y:S01]  /*e550*/  STL [R1+0x228], R6 ;  /* 0x0002280601007387 */ /* 0x0003e20000100800 */
[----:B------:R-:W-:-:S03]  /*e560*/  SEL R4, R3, R155, !P5 ;  /* 0x0000009b03047207 */ /* 0x000fc60006800000 */
[----:B------:R1:W-:Y:S04]  /*e570*/  STL [R1+0x22c], R5 ;  /* 0x00022c0501007387 */ /* 0x0003e80000100800 */
[----:B------:R1:W-:Y:S02]  /*e580*/  STL [R1+0x230], R4 ;  /* 0x0002300401007387 */ /* 0x0003e40000100800 */
[C---:B-1----:R-:W-:Y:S02]  /*e590*/  SEL R6, R3.reuse, R157, !P5 ;  /* 0x0000009d03067207 */ /* 0x042fe40006800000 */
[----:B------:R-:W-:-:S03]  /*e5a0*/  SEL R5, R3, R159, !P5 ;  /* 0x0000009f03057207 */ /* 0x000fc60006800000 */
[----:B------:R-:W-:Y:S01]  /*e5b0*/  STL [R1+0x234], R6 ;  /* 0x0002340601007387 */ /* 0x000fe20000100800 */
[----:B------:R-:W-:-:S03]  /*e5c0*/  SEL R4, R3, R166, !P5 ;  /* 0x000000a603047207 */ /* 0x000fc60006800000 */
[----:B------:R1:W-:Y:S04]  /*e5d0*/  STL [R1+0x238], R5 ;  /* 0x0002380501007387 */ /* 0x0003e80000100800 */
[----:B------:R1:W-:Y:S02]  /*e5e0*/  STL [R1+0x23c], R4 ;  /* 0x00023c0401007387 */ /* 0x0003e40000100800 */
[C---:B-1----:R-:W-:Y:S02]  /*e5f0*/  SEL R5, R3.reuse, R226, !P5 ;  /* 0x000000e203057207 */ /* 0x042fe40006800000 */
[----:B------:R-:W-:-:S03]  /*e600*/  SEL R4, R3, R248, !P5 ;  /* 0x000000f803047207 */ /* 0x000fc60006800000 */
[----:B------:R1:W-:Y:S01]  /*e610*/  STL [R1+0x240], R5 ;  /* 0x0002400501007387 */ /* 0x0003e20000100800 */
[----:B------:R-:W-:-:S03]  /*e620*/  IMAD R7, R2, c[0x0][0x190], RZ ;  /* 0x0000640002077a24 */ /* 0x000fc600078e02ff */
[----:B------:R1:W-:Y:S04]  /*e630*/  STL [R1+0x244], R4 ;  /* 0x0002440401007387 */ /* 0x0003e80000100800 */
[----:B------:R-:W2:Y:S01]  /*e640*/  LDL.LU R2, [R1+0x205c] ;  /* 0x00205c0001027983 */ /* 0x000ea20000300800 */
[C---:B------:R-:W-:Y:S02]  /*e650*/  SEL R15, R3.reuse, R15, !P5 ;  /* 0x0000000f030f7207 */ /* 0x040fe40006800000 */
[C---:B------:R-:W-:Y:S02]  /*e660*/  SEL R22, R3.reuse, R176, !P5 ;  /* 0x000000b003167207 */ /* 0x040fe40006800000 */
[----:B------:R-:W-:Y:S02]  /*e670*/  SEL R116, R3, R192, !P5 ;  /* 0x000000c003747207 */ /* 0x000fe40006800000 */
[----:B------:R-:W-:Y:S01]  /*e680*/  MOV R192, R22 ;  /* 0x0000001600c07202 */ /* 0x000fe20000000f00 */
[----:B------:R-:W-:-:S02]  /*e690*/  IMAD R22, R15, c[0x0][0x190], RZ ;  /* 0x000064000f167a24 */ /* 0x000fc400078e02ff */
[----:B----4-:R-:W-:Y:S02]  /*e6a0*/  IMAD R8, R160, c[0x0][0x190], RZ ;  /* 0x00006400a0087a24 */ /* 0x010fe400078e02ff */
[----:B------:R-:W4:Y:S04]  /*e6b0*/  LDL.LU R160, [R1+0x1c] ;  /* 0x00001c0001a07983 */ /* 0x000f280000300800 */
[----:B------:R-:W3:Y:S01]  /*e6c0*/  LDL.LU R176, [R1+0x20] ;  /* 0x0000200001b07983 */ /* 0x000ee20000300800 */
[----:B--2---:R-:W-:-:S03]  /*e6d0*/  IMAD R15, R2, c[0x0][0x190], RZ ;  /* 0x00006400020f7a24 */ /* 0x004fc600078e02ff */
[----:B------:R-:W2:Y:S01]  /*e6e0*/  LDL.LU R2, [R1+0x2058] ;  /* 0x0020580001027983 */ /* 0x000ea20000300800 */
[C---:B------:R-:W-:Y:S01]  /*e6f0*/  SEL R17, R3.reuse, R17, !P5 ;  /* 0x0000001103117207 */ /* 0x040fe20006800000 */
[----:B------:R-:W-:Y:S01]  /*e700*/  IMAD.MOV.U32 R184, RZ, RZ, R148 ;  /* 0x000000ffffb87224 */ /* 0x000fe200078e0094 */
[C---:B------:R-:W-:Y:S01]  /*e710*/  SEL R44, R3.reuse, R44, !P5 ;  /* 0x0000002c032c7207 */ /* 0x040fe20006800000 */
[----:B------:R-:W-:Y:S01]  /*e720*/  IMAD.MOV.U32 R148, RZ, RZ, R104 ;  /* 0x000000ffff947224 */ /* 0x000fe200078e0068 */
[C---:B------:R-:W-:Y:S01]  /*e730*/  SEL R140, R3.reuse, R170, !P5 ;  /* 0x000000aa038c7207 */ /* 0x040fe20006800000 */
[----:B------:R-:W-:Y:S01]  /*e740*/  IMAD R170, R0, c[0x0][0x18c], RZ ;  /* 0x0000630000aa7a24 */ /* 0x000fe200078e02ff */
[----:B------:R-:W-:Y:S01]  /*e750*/  SEL R16, R3, R16, !P5 ;  /* 0x0000001003107207 */ /* 0x000fe20006800000 */
[----:B------:R-:W-:Y:S01]  /*e760*/  IMAD R104, R17, c[0x0][0x190], RZ ;  /* 0x0000640011687a24 */ /* 0x000fe200078e02ff */
[C---:B------:R-:W-:Y:S01]  /*e770*/  SEL R95, R3.reuse, R95, !P5 ;  /* 0x0000005f035f7207 */ /* 0x040fe20006800000 */
[----:B------:R-:W-:Y:S01]  /*e780*/  IMAD.MOV.U32 R158, RZ, RZ, R150 ;  /* 0x000000ffff9e7224 */ /* 0x000fe200078e0096 */
[C---:B------:R-:W-:Y:S01]  /*e790*/  SEL R142, R3.reuse, R138, !P5 ;  /* 0x0000008a038e7207 */ /* 0x040fe20006800000 */
[----:B-1----:R-:W-:Y:S01]  /*e7a0*/  IMAD R5, R44, c[0x0][0x190], RZ ;  /* 0x000064002c057a24 */ /* 0x002fe200078e02ff */
[C---:B------:R-:W-:Y:S01]  /*e7b0*/  SEL R138, R3.reuse, R180, !P5 ;  /* 0x000000b4038a7207 */ /* 0x040fe20006800000 */
[----:B------:R-:W-:Y:S01]  /*e7c0*/  IMAD.MOV.U32 R194, RZ, RZ, R144 ;  /* 0x000000ffffc27224 */ /* 0x000fe200078e0090 */
[C---:B------:R-:W-:Y:S01]  /*e7d0*/  SEL R252, R3.reuse, R252, !P5 ;  /* 0x000000fc03fc7207 */ /* 0x040fe20006800000 */
[----:B------:R-:W-:Y:S01]  /*e7e0*/  IMAD R44, R16, c[0x0][0x190], RZ ;  /* 0x00006400102c7a24 */ /* 0x000fe200078e02ff */
[----:B------:R-:W-:-:S02]  /*e7f0*/  SEL R251, R3, R251, !P5 ;  /* 0x000000fb03fb7207 */ /* 0x000fc40006800000 */
[C---:B------:R-:W-:Y:S02]  /*e800*/  SEL R250, R3.reuse, R250, !P5 ;  /* 0x000000fa03fa7207 */ /* 0x040fe40006800000 */
[C---:B------:R-:W-:Y:S02]  /*e810*/  SEL R242, R3.reuse, R242, !P5 ;  /* 0x000000f203f27207 */ /* 0x040fe40006800000 */
[C---:B------:R-:W-:Y:S02]  /*e820*/  SEL R223, R3.reuse, R223, !P5 ;  /* 0x000000df03df7207 */ /* 0x040fe40006800000 */
[C---:B------:R-:W-:Y:S02]  /*e830*/  SEL R36, R3.reuse, R36, !P5 ;  /* 0x0000002403247207 */ /* 0x040fe40006800000 */
[C---:B------:R-:W-:Y:S02]  /*e840*/  SEL R161, R3.reuse, R161, !P5 ;  /* 0x000000a103a17207 */ /* 0x040fe40006800000 */
        /* <DEDUP_REMOVED lines=90> */
[C---:B------:R-:W-:Y:S01]  /*edf0*/  SEL R131, R3.reuse, R131, !P5 ;  /* 0x0000008303837207 */ /* 0x040fe20006800000 */
[----:B----4-:R-:W-:Y:S01]  /*ee00*/  IMAD R17, R160, c[0x0][0x184], RZ ;  /* 0x00006100a0117a24 */ /* 0x010fe200078e02ff */
        /* <DEDUP_REMOVED lines=77> */
[----:B------:R-:W-:Y:S01]  /*f2e0*/  SEL R0, R3, R214, !P5 ;  /* 0x000000d603007207 */ /* 0x000fe20006800000 */
[----:B------:R-:W-:Y:S01]  /*f2f0*/  IMAD.MOV.U32 R182, RZ, RZ, R95 ;  /* 0x000000ffffb67224 */ /* 0x000fe200078e005f */
[----:B------:R-:W-:Y:S01]  /*f300*/  LEA.HI.X.SX32 R3, R170, c[0x0][0x16c], 0x2, P2 ;  /* 0x00005b00aa037a11 */ /* 0x000fe200010f16ff */
[----:B---3--:R-:W-:Y:S01]  /*f310*/  IMAD R16, R176, c[0x0][0x184], RZ ;  /* 0x00006100b0107a24 */ /* 0x008fe200078e02ff */
[----:B------:R-:W-:Y:S01]  /*f320*/  LEA R248, P2, R17, c[0x0][0x160], 0x2 ;  /* 0x0000580011f87a11 */ /* 0x000fe200078410ff */
[----:B------:R-:W-:-:S02]  /*f330*/  IMAD.MOV.U32 R200, RZ, RZ, R194 ;  /* 0x000000ffffc87224 */ /* 0x000fc400078e00c2 */
[----:B------:R-:W-:Y:S01]  /*f340*/  IMAD R95, R246, c[0x0][0x190], RZ ;  /* 0x00006400f65f7a24 */ /* 0x000fe200078e02ff */
[----:B------:R-:W-:Y:S01]  /*f350*/  LEA.HI.X.SX32 R249, R17, c[0x0][0x164], 0x2, P2 ;  /* 0x0000590011f97a11 */ /* 0x000fe200010f16ff */
[----:B------:R-:W-:Y:S01]  /*f360*/  IMAD.MOV.U32 R194, RZ, RZ, R182 ;  /* 0x000000ffffc27224 */ /* 0x000fe200078e00b6 */
[----:B------:R-:W-:Y:S01]  /*f370*/  LEA R246, P2, R16, c[0x0][0x160], 0x2 ;  /* 0x0000580010f67a11 */ /* 0x000fe200078410ff */
[----:B------:R-:W-:Y:S02]  /*f380*/  IMAD R20, R20, c[0x0][0x190], RZ ;  /* 0x0000640014147a24 */ /* 0x000fe400078e02ff */
[----:B------:R-:W-:Y:S01]  /*f390*/  IMAD R182, R24, c[0x0][0x190], RZ ;  /* 0x0000640018b67a24 */ /* 0x000fe200078e02ff */
[----:B--2---:R-:W-:Y:S01]  /*f3a0*/  LEA R24, P5, R15, R2, 0x2 ;  /* 0x000000020f187211 */ /* 0x004fe200078a10ff */
[----:B------:R-:W-:Y:S02]  /*f3b0*/  IMAD R11, R178, c[0x0][0x190], RZ ;  /* 0x00006400b20b7a24 */ /* 0x000fe400078e02ff */
[----:B------:R-:W-:-:S02]  /*f3c0*/  IMAD R4, R13, c[0x0][0x190], RZ ;  /* 0x000064000d047a24 */ /* 0x000fc400078e02ff */
[----:B------:R-:W-:Y:S02]  /*f3d0*/  IMAD.MOV.U32 R186, RZ, RZ, R124 ;  /* 0x000000ffffba7224 */ /* 0x000fe400078e007c */
[----:B------:R-:W-:Y:S01]  /*f3e0*/  IMAD R13, R247, c[0x0][0x190], RZ ;  /* 0x00006400f70d7a24 */ /* 0x000fe200078e02ff */
[----:B------:R-:W-:Y:S01]  /*f3f0*/  LEA.HI.X.SX32 R247, R16, c[0x0][0x164], 0x2, P2 ;  /* 0x0000590010f77a11 */ /* 0x000fe200010f16ff */
[----:B------:R-:W-:Y:S01]  /*f400*/  IMAD R124, R154, c[0x0][0x190], RZ ;  /* 0x000064009a7c7a24 */ /* 0x000fe200078e02ff */
[-C--:B------:R-:W-:Y:S01]  /*f410*/  LEA R154, P2, R20, R2.reuse, 0x2 ;  /* 0x00000002149a7211 */ /* 0x080fe200078410ff */
[----:B------:R-:W-:Y:S01]  /*f420*/  IMAD R206, R25, c[0x0][0x190], RZ ;  /* 0x0000640019ce7a24 */ /* 0x000fe200078e02ff */
[-C--:B------:R-:W-:Y:S02]  /*f430*/  LEA.HI.X.SX32 R25, R15, R3.reuse, 0x2, P5 ;  /* 0x000000030f197211 */ /* 0x080fe400028f16ff */
[CC--:B------:R-:W-:Y:S01]  /*f440*/  LEA R16, P5, R11.reuse, R2.reuse, 0x2 ;  /* 0x000000020b107211 */ /* 0x0c0fe200078a10ff */
[----:B------:R-:W-:Y:S01]  /*f450*/  IMAD R10, R164, c[0x0][0x190], RZ ;  /* 0x00006400a40a7a24 */ /* 0x000fe200078e02ff */
[-C--:B------:R-:W-:Y:S01]  /*f460*/  LEA.HI.X.SX32 R155, R20, R3.reuse, 0x2, P2 ;  /* 0x00000003149b7211 */ /* 0x080fe200010f16ff */
[----:B------:R-:W-:Y:S01]  /*f470*/  IMAD R9, R162, c[0x0][0x190], RZ ;  /* 0x00006400a2097a24 */ /* 0x000fe200078e02ff */
[----:B------:R-:W-:Y:S01]  /*f480*/  LEA.HI.X.SX32 R17, R11, R3, 0x2, P5 ;  /* 0x000000030b117211 */ /* 0x000fe200028f16ff */
[----:B------:R1:W-:Y:S04]  /*f490*/  STL.64 [R1+0xc88], R24 ;  /* 0x000c881801007387 */ /* 0x0003e80000100a00 */
[----:B------:R-:W-:Y:S04]  /*f4a0*/  STL.64 [R1+0x110], R154 ;  /* 0x0001109a01007387 */ /* 0x000fe80000100a00 */
[----:B------:R2:W-:Y:S01]  /*f4b0*/  STL.64 [R1+0x108], R16 ;  /* 0x0001081001007387 */ /* 0x0005e20000100a00 */
[----:B-1----:R-:W-:-:S04]  /*f4c0*/  LEA R24, P2, R10, R2, 0x2 ;  /* 0x000000020a187211 */ /* 0x002fc800078410ff */
[-C--:B------:R-:W-:Y:S02]  /*f4d0*/  LEA.HI.X.SX32 R25, R10, R3.reuse, 0x2, P2 ;  /* 0x000000030a197211 */ /* 0x080fe400010f16ff */
[CC--:B--2---:R-:W-:Y:S02]  /*f4e0*/  LEA R16, P5, R9.reuse, R2.reuse, 0x2 ;  /* 0x0000000209107211 */ /* 0x0c4fe400078a10ff */
[----:B------:R-:W-:Y:S02]  /*f4f0*/  LEA R10, P2, R8, R2, 0x2 ;  /* 0x00000002080a7211 */ /* 0x000fe400078410ff */
[-C--:B------:R-:W-:Y:S01]  /*f500*/  LEA.HI.X.SX32 R17, R9, R3.reuse, 0x2, P5 ;  /* 0x0000000309117211 */ /* 0x080fe200028f16ff */
[----:B------:R-:W-:Y:S01]  /*f510*/  IMAD R252, R252, c[0x0][0x190], RZ ;  /* 0x00006400fcfc7a24 */ /* 0x000fe200078e02ff */
[----:B------:R-:W-:Y:S01]  /*f520*/  LEA.HI.X.SX32 R11, R8, R3, 0x2, P2 ;  /* 0x00000003080b7211 */ /* 0x000fe200010f16ff */
[----:B------:R-:W-:Y:S01]  /*f530*/  STL.64 [R1+0x100], R24 ;  /* 0x0001001801007387 */ /* 0x000fe20000100a00 */
[----:B------:R-:W-:-:S03]  /*f540*/  IMAD R251, R251, c[0x0][0x190], RZ ;  /* 0x00006400fbfb7a24 */ /* 0x000fc600078e02ff */
[----:B------:R1:W-:Y:S04]  /*f550*/  STL.64 [R1+0xf8], R16 ;  /* 0x0000f81001007387 */ /* 0x0003e80000100a00 */
[----:B------:R2:W-:Y:S01]  /*f560*/  STL.64 [R1+0xf0], R10 ;  /* 0x0000f00a01007387 */ /* 0x0005e20000100a00 */
[CC--:B-1----:R-:W-:Y:S02]  /*f570*/  LEA R16, P5, R7.reuse, R2.reuse, 0x2 ;  /* 0x0000000207107211 */ /* 0x0c2fe400078a10ff */
[-C--:B--2---:R-:W-:Y:S02]  /*f580*/  LEA R10, P2, R252, R2.reuse, 0x2 ;  /* 0x00000002fc0a7211 */ /* 0x084fe400078410ff */
[-C--:B------:R-:W-:Y:S02]  /*f590*/  LEA.HI.X.SX32 R17, R7, R3.reuse, 0x2, P5 ;  /* 0x0000000307117211 */ /* 0x080fe400028f16ff */
[C---:B------:R-:W-:Y:S01]  /*f5a0*/  LEA R8, P5, R251.reuse, R2, 0x2 ;  /* 0x00000002fb087211 */ /* 0x040fe200078a10ff */
[----:B------:R-:W-:Y:S01]  /*f5b0*/  IMAD R250, R250, c[0x0][0x190], RZ ;  /* 0x00006400fafa7a24 */ /* 0x000fe200078e02ff */
[-C--:B------:R-:W-:Y:S01]  /*f5c0*/  LEA.HI.X.SX32 R11, R252, R3.reuse, 0x2, P2 ;  /* 0x00000003fc0b7211 */ /* 0x080fe200010f16ff */
[----:B------:R-:W-:Y:S01]  /*f5d0*/  IMAD R242, R242, c[0x0][0x190], RZ ;  /* 0x00006400f2f27a24 */ /* 0x000fe200078e02ff */
[----:B------:R-:W-:-:S03]  /*f5e0*/  LEA.HI.X.SX32 R9, R251, R3, 0x2, P5 ;  /* 0x00000003fb097211 */ /* 0x000fc600028f16ff */
[----:B------:R1:W-:Y:S04]  /*f5f0*/  STL.64 [R1+0xa20], R10 ;  /* 0x000a200a01007387 */ /* 0x0003e80000100a00 */
[----:B------:R-:W-:Y:S04]  /*f600*/  STL.64 [R1+0x920], R16 ;  /* 0x0009201001007387 */ /* 0x000fe80000100a00 */
[----:B------:R2:W-:Y:S01]  /*f610*/  STL.64 [R1+0xbc8], R8 ;  /* 0x000bc80801007387 */ /* 0x0005e20000100a00 */
[----:B-1----:R-:W-:Y:S01]  /*f620*/  LEA R10, P2, R250, R2, 0x2 ;  /* 0x00000002fa0a7211 */ /* 0x002fe200078410ff */
[----:B------:R-:W-:-:S03]  /*f630*/  IMAD R223, R223, c[0x0][0x190], RZ ;  /* 0x00006400dfdf7a24 */ /* 0x000fc600078e02ff */
[----:B------:R-:W-:Y:S02]  /*f640*/  LEA.HI.X.SX32 R11, R250, R3, 0x2, P2 ;  /* 0x00000003fa0b7211 */ /* 0x000fe400010f16ff */
[----:B--2---:R-:W-:Y:S01]  /*f650*/  LEA R8, P5, R242, R2, 0x2 ;  /* 0x00000002f2087211 */ /* 0x004fe200078a10ff */
[----:B------:R-:W-:-:S03]  /*f660*/  IMAD R36, R36, c[0x0][0x190], RZ ;  /* 0x0000640024247a24 */ /* 0x000fc600078e02ff */
[-C--:B------:R-:W-:Y:S01]  /*f670*/  LEA.HI.X.SX32 R9, R242, R3.reuse, 0x2, P5 ;  /* 0x00000003f2097211 */ /* 0x080fe200028f16ff */
[----:B------:R1:W-:Y:S04]  /*f680*/  STL.64 [R1+0xe8], R10 ;  /* 0x0000e80a01007387 */ /* 0x0003e80000100a00 */
[----:B------:R2:W-:Y:S01]  /*f690*/  STL.64 [R1+0xe0], R8 ;  /* 0x0000e00801007387 */ /* 0x0005e20000100a00 */
[----:B------:R-:W-:Y:S01]  /*f6a0*/  IMAD R161, R161, c[0x0][0x190], RZ ;  /* 0x00006400a1a17a24 */ /* 0x000fe200078e02ff */
[CC--:B-1----:R-:W-:Y:S02]  /*f6b0*/  LEA R10, P2, R223.reuse, R2.reuse, 0x2 ;  /* 0x00000002df0a7211 */ /* 0x0c2fe400078410ff */
[----:B--2---:R-:W-:Y:S02]  /*f6c0*/  LEA R8, P5, R36, R2, 0x2 ;  /* 0x0000000224087211 */ /* 0x004fe400078a10ff */
[-C--:B------:R-:W-:Y:S01]  /*f6d0*/  LEA.HI.X.SX32 R11, R223, R3.reuse, 0x2, P2 ;  /* 0x00000003df0b7211 */ /* 0x080fe200010f16ff */
[----:B------:R-:W-:Y:S01]  /*f6e0*/  IMAD R6, R38, c[0x0][0x190], RZ ;  /* 0x0000640026067a24 */ /* 0x000fe200078e02ff */
[----:B------:R-:W-:-:S03]  /*f6f0*/  LEA.HI.X.SX32 R9, R36, R3, 0x2, P5 ;  /* 0x0000000324097211 */ /* 0x000fc600028f16ff */
[----:B------:R1:W-:Y:S04]  /*f700*/  STL.64 [R1+0xd8], R10 ;  /* 0x0000d80a01007387 */ /* 0x0003e80000100a00 */
[----:B------:R2:W-:Y:S01]  /*f710*/  STL.64 [R1+0xd0], R8 ;  /* 0x0000d00801007387 */ /* 0x0005e20000100a00 */
[----:B------:R-:W-:Y:S01]  /*f720*/  IMAD R149, R149, c[0x0][0x190], RZ ;  /* 0x0000640095957a24 */ /* 0x000fe200078e02ff */
[CC--:B-1----:R-:W-:Y:S02]  /*f730*/  LEA R10, P2, R161.reuse, R2.reuse, 0x2 ;  /* 0x00000002a10a7211 */ /* 0x0c2fe400078410ff */
[----:B--2---:R-:W-:Y:S02]  /*f740*/  LEA R8, P5, R6, R2, 0x2 ;  /* 0x0000000206087211 */ /* 0x004fe400078a10ff */
[-C--:B------:R-:W-:Y:S01]  /*f750*/  LEA.HI.X.SX32 R11, R161, R3.reuse, 0x2, P2 ;  /* 0x00000003a10b7211 */ /* 0x080fe200010f16ff */
[----:B------:R-:W-:Y:S01]  /*f760*/  IMAD R12, R12, c[0x0][0x190], RZ ;  /* 0x000064000c0c7a24 */ /* 0x000fe200078e02ff */
[----:B------:R-:W-:Y:S01]  /*f770*/  LEA.HI.X.SX32 R9, R6, R3, 0x2, P5 ;  /* 0x0000000306097211 */ /* 0x000fe200028f16ff */
[----:B------:R-:W-:-:S02]  /*f780*/  IMAD R163, R163, c[0x0][0x190], RZ ;  /* 0x00006400a3a37a24 */ /* 0x000fc400078e02ff */
[----:B------:R1:W-:Y:S04]  /*f790*/  STL.64 [R1+0xc8], R10 ;  /* 0x0000c80a01007387 */ /* 0x0003e80000100a00 */
[----:B------:R2:W-:Y:S01]  /*f7a0*/  STL.64 [R1+0x928], R8 ;  /* 0x0009280801007387 */ /* 0x0005e20000100a00 */
[----:B------:R-:W-:Y:S01]  /*f7b0*/  IMAD R42, R42, c[0x0][0x190], RZ ;  /* 0x000064002a2a7a24 */ /* 0x000fe200078e02ff */
[CC--:B-1----:R-:W-:Y:S02]  /*f7c0*/  LEA R10, P2, R149.reuse, R2.reuse, 0x2 ;  /* 0x00000002950a7211 */ /* 0x0c2fe400078410ff */
[----:B--2---:R-:W-:Y:S02]  /*f7d0*/  LEA R8, P5, R12, R2, 0x2 ;  /* 0x000000020c087211 */ /* 0x004fe400078a10ff */
[----:B------:R-:W-:-:S02]  /*f7e0*/  LEA.HI.X.SX32 R11, R149, R3, 0x2, P2 ;  /* 0x00000003950b7211 */ /* 0x000fc400010f16ff */
[-C--:B------:R-:W-:Y:S02]  /*f7f0*/  LEA R6, P2, R163, R2.reuse, 0x2 ;  /* 0x00000002a3067211 */ /* 0x080fe400078410ff */
[-C--:B------:R-:W-:Y:S01]  /*f800*/  LEA.HI.X.SX32 R9, R12, R3.reuse, 0x2, P5 ;  /* 0x000000030c097211 */ /* 0x080fe200028f16ff */
[----:B------:R-:W-:Y:S01]  /*f810*/  IMAD R225, R225, c[0x0][0x190], RZ ;  /* 0x00006400e1e17a24 */ /* 0x000fe200078e02ff */
[----:B------:R-:W-:Y:S01]  /*f820*/  LEA.HI.X.SX32 R7, R163, R3, 0x2, P2 ;  /* 0x00000003a3077211 */ /* 0x000fe200010f16ff */
[----:B------:R-:W-:Y:S04]  /*f830*/  STL.64 [R1+0xa28], R10 ;  /* 0x000a280a01007387 */ /* 0x000fe80000100a00 */
[----:B------:R1:W-:Y:S04]  /*f840*/  STL.64 [R1+0xba8], R8 ;  /* 0x000ba80801007387 */ /* 0x0003e80000100a00 */
[----:B------:R2:W-:Y:S01]  /*f850*/  STL.64 [R1+0xc0], R6 ;  /* 0x0000c00601007387 */ /* 0x0005e20000100a00 */
[----:B-1----:R-:W-:-:S02]  /*f860*/  LEA R8, P5, R42, R2, 0x2 ;  /* 0x000000022a087211 */ /* 0x002fc400078a10ff */
[----:B--2---:R-:W-:Y:S02]  /*f870*/  LEA R6, P2, R225, R2, 0x2 ;  /* 0x00000002e1067211 */ /* 0x004fe400078410ff */
[-C--:B------:R-:W-:Y:S01]  /*f880*/  LEA.HI.X.SX32 R9, R42, R3.reuse, 0x2, P5 ;  /* 0x000000032a097211 */ /* 0x080fe200028f16ff */
[----:B------:R-:W-:Y:S01]  /*f890*/  IMAD R165, R165, c[0x0][0x190], RZ ;  /* 0x00006400a5a57a24 */ /* 0x000fe200078e02ff */
[----:B------:R-:W-:-:S03]  /*f8a0*/  LEA.HI.X.SX32 R7, R225, R3, 0x2, P2 ;  /* 0x00000003e1077211 */ /* 0x000fc600010f16ff */
[----:B------:R1:W-:Y:S01]  /*f8b0*/  STL.64 [R1+0xb8], R8 ;  /* 0x0000b80801007387 */ /* 0x0003e20000100a00 */
[----:B------:R-:W-:-:S03]  /*f8c0*/  IMAD R47, R47, c[0x0][0x190], RZ ;  /* 0x000064002f2f7a24 */ /* 0x000fc600078e02ff */
[----:B------:R2:W-:Y:S01]  /*f8d0*/  STL.64 [R1+0xb0], R6 ;  /* 0x0000b00601007387 */ /* 0x0005e20000100a00 */
[-C--:B-1----:R-:W-:Y:S02]  /*f8e0*/  LEA R8, P5, R5, R2.reuse, 0x2 ;  /* 0x0000000205087211 */ /* 0x082fe400078a10ff */
[----:B--2---:R-:W-:Y:S02]  /*f8f0*/  LEA R6, P2, R165, R2, 0x2 ;  /* 0x00000002a5067211 */ /* 0x004fe400078410ff */
[-C--:B------:R-:W-:Y:S01]  /*f900*/  LEA.HI.X.SX32 R9, R5, R3.reuse, 0x2, P5 ;  /* 0x0000000305097211 */ /* 0x080fe200028f16ff */
[----:B------:R-:W-:Y:S01]  /*f910*/  IMAD R52, R52, c[0x0][0x190], RZ ;  /* 0x0000640034347a24 */ /* 0x000fe200078e02ff */
[----:B------:R-:W-:-:S03]  /*f920*/  LEA.HI.X.SX32 R7, R165, R3, 0x2, P2 ;  /* 0x00000003a5077211 */ /* 0x000fc600010f16ff */
[----:B------:R1:W-:Y:S01]  /*f930*/  STL.64 [R1+0xa8], R8 ;  /* 0x0000a80801007387 */ /* 0x0003e20000100a00 */
[----:B------:R-:W-:-:S03]  /*f940*/  IMAD R48, R48, c[0x0][0x190], RZ ;  /* 0x0000640030307a24 */ /* 0x000fc600078e02ff */
[----:B------:R2:W-:Y:S01]  /*f950*/  STL.64 [R1+0xa0], R6 ;  /* 0x0000a00601007387 */ /* 0x0005e20000100a00 */
[CC--:B-1----:R-:W-:Y:S02]  /*f960*/  LEA R8, P5, R47.reuse, R2.reuse, 0x2 ;  /* 0x000000022f087211 */ /* 0x0c2fe400078a10ff */
[C---:B--2---:R-:W-:Y:S02]  /*f970*/  LEA R6, P2, R52.reuse, R2, 0x2 ;  /* 0x0000000234067211 */ /* 0x044fe400078410ff */
[-C--:B------:R-:W-:Y:S01]  /*f980*/  LEA.HI.X.SX32 R9, R47, R3.reuse, 0x2, P5 ;  /* 0x000000032f097211 */ /* 0x080fe200028f16ff */
[----:B------:R-:W-:Y:S01]  /*f990*/  IMAD R167, R167, c[0x0][0x190], RZ ;  /* 0x00006400a7a77a24 */ /* 0x000fe200078e02ff */
[----:B------:R-:W-:-:S03]  /*f9a0*/  LEA.HI.X.SX32 R7, R52, R3, 0x2, P2 ;  /* 0x0000000334077211 */ /* 0x000fc600010f16ff */
[----:B------:R1:W-:Y:S01]  /*f9b0*/  STL.64 [R1+0x930], R8 ;  /* 0x0009300801007387 */ /* 0x0003e20000100a00 */
[----:B------:R-:W-:-:S03]  /*f9c0*/  IMAD R50, R50, c[0x0][0x190], RZ ;  /* 0x0000640032327a24 */ /* 0x000fc600078e02ff */
[----:B------:R2:W-:Y:S01]  /*f9d0*/  STL.64 [R1+0xa30], R6 ;  /* 0x000a300601007387 */ /* 0x0005e20000100a00 */
[CC--:B-1----:R-:W-:Y:S02]  /*f9e0*/  LEA R8, P5, R48.reuse, R2.reuse, 0x2 ;  /* 0x0000000230087211 */ /* 0x0c2fe400078a10ff */
        /* <DEDUP_REMOVED lines=28> */
[----:B------:R1:W-:Y:S04]  /*fbb0*/  STL.64 [R1+0x938], R8 ;  /* 0x0009380801007387 */ /* 0x0003e80000100a00 */
        /* <DEDUP_REMOVED lines=10> */
[-C--:B--2---:R-:W-:Y:S02]  /*fc60*/  LEA R6, P2, R228, R2.reuse, 0x2 ;  /* 0x00000002e4067211 */ /* 0x084fe400078410ff */
[-C--:B------:R-:W-:Y:S01]  /*fc70*/  LEA.HI.X.SX32 R9, R4, R3.reuse, 0x2, P5 ;  /* 0x0000000304097211 */ /* 0x080fe200028f16ff */
[----:B------:R-:W-:Y:S01]  /*fc80*/  IMAD R173, R173, c[0x0][0x190], RZ ;  /* 0x00006400adad7a24 */ /* 0x000fe200078e02ff */
[----:B------:R-:W-:Y:S01]  /*fc90*/  LEA.HI.X.SX32 R7, R228, R3, 0x2, P2 ;  /* 0x00000003e4077211 */ /* 0x000fe200010f16ff */
[----:B------:R-:W-:Y:S02]  /*fca0*/  IMAD R62, R62, c[0x0][0x190], RZ ;  /* 0x000064003e3e7a24 */ /* 0x000fe400078e02ff */
[----:B------:R1:W-:Y:S04]  /*fcb0*/  STL.64 [R1+0x68], R8 ;  /* 0x0000680801007387 */ /* 0x0003e80000100a00 */
[----:B------:R2:W-:Y:S01]  /*fcc0*/  STL.64 [R1+0x60], R6 ;  /* 0x0000600601007387 */ /* 0x0005e20000100a00 */
[----:B-1----:R-:W-:-:S02]  /*fcd0*/  LEA R8, P5, R60, R2, 0x2 ;  /* 0x000000023c087211 */ /* 0x002fc400078a10ff */
[CC--:B--2---:R-:W-:Y:S02]  /*fce0*/  LEA R6, P2, R173.reuse, R2.reuse, 0x2 ;  /* 0x00000002ad067211 */ /* 0x0c4fe400078410ff */
[-C--:B------:R-:W-:Y:S02]  /*fcf0*/  LEA.HI.X.SX32 R9, R60, R3.reuse, 0x2, P5 ;  /* 0x000000033c097211 */ /* 0x080fe400028f16ff */
[-C--:B------:R-:W-:Y:S02]  /*fd00*/  LEA R4, P5, R62, R2.reuse, 0x2 ;  /* 0x000000023e047211 */ /* 0x080fe400078a10ff */
[-C--:B------:R-:W-:Y:S01]  /*fd10*/  LEA.HI.X.SX32 R7, R173, R3.reuse, 0x2, P2 ;  /* 0x00000003ad077211 */ /* 0x080fe200010f16ff */
[----:B------:R-:W-:Y:S01]  /*fd20*/  IMAD R190, R190, c[0x0][0x190], RZ ;  /* 0x00006400bebe7a24 */ /* 0x000fe200078e02ff */
[----:B------:R-:W-:Y:S01]  /*fd30*/  LEA.HI.X.SX32 R5, R62, R3, 0x2, P5 ;  /* 0x000000033e057211 */ /* 0x000fe200028f16ff */
[----:B------:R-:W-:Y:S02]  /*fd40*/  IMAD R175, R175, c[0x0][0x190], RZ ;  /* 0x00006400afaf7a24 */ /* 0x000fe400078e02ff */
        /* <DEDUP_REMOVED lines=12> */
[-C--:B-1----:R-:W-:Y:S02]  /*fe10*/  LEA R6, P2, R70, R2.reuse, 0x2 ;  /* 0x0000000246067211 */ /* 0x082fe400078410ff */
        /* <DEDUP_REMOVED lines=8> */
[C---:B--2---:R-:W-:Y:S02]  /*fea0*/  LEA R4, P5, R68.reuse, R2, 0x2 ;  /* 0x0000000244047211 */ /* 0x044fe400078a10ff */
[-C--:B------:R-:W-:Y:S01]  /*feb0*/  LEA.HI.X.SX32 R7, R229, R3.reuse, 0x2, P2 ;  /* 0x00000003e5077211 */ /* 0x080fe200010f16ff */
[----:B------:R-:W-:Y:S01]  /*fec0*/  IMAD R245, R245, c[0x0][0x190], RZ ;  /* 0x00006400f5f57a24 */ /* 0x000fe200078e02ff */
[----:B------:R-:W-:-:S03]  /*fed0*/  LEA.HI.X.SX32 R5, R68, R3, 0x2, P5 ;  /* 0x0000000344057211 */ /* 0x000fc600028f16ff */
        /* <DEDUP_REMOVED lines=15> */
[----:B------:R-:W-:Y:S01]  /*ffd0*/  LEA.HI.X.SX32 R5, R72, R3, 0x2, P5 ;  /* 0x0000000348057211 */ /* 0x000fe200028f16ff */
[----:B------:R-:W-:-:S02]  /*ffe0*/  IMAD.MOV.U32 R198, RZ, RZ, R184 ;  /* 0x000000ffffc67224 */ /* 0x000fc400078e00b8 */
[----:B------:R1:W-:Y:S01]  /*fff0*/  STL.64 [R1+0xa48], R6 ;  /* 0x000a480601007387 */ /* 0x0003e20000100a00 */
[----:B------:R-:W-:Y:S01]  /*10000*/  MOV R30, R200 ;  /* 0x000000c8001e7202 */ /* 0x000fe20000000f00 */
[----:B------:R-:W-:Y:S02]  /*10010*/  IMAD.MOV.U32 R130, RZ, RZ, R198 ;  /* 0x000000ffff827224 */ /* 0x000fe400078e00c6 */
[----:B------:R2:W-:Y:S01]  /*10020*/  STL.64 [R1+0xb38], R4 ;  /* 0x000b380401007387 */ /* 0x0005e20000100a00 */
[----:B------:R-:W-:Y:S02]  /*10030*/  IMAD.MOV.U32 R188, RZ, RZ, R112 ;  /* 0x000000ffffbc7224 */ /* 0x000fe400078e0070 */
[----:B------:R-:W-:Y:S01]  /*10040*/  IMAD R230, R230, c[0x0][0x190], RZ ;  /* 0x00006400e6e67a24 */ /* 0x000fe200078e02ff */
[-C--:B-1----:R-:W-:Y:S02]  /*10050*/  LEA R6, P2, R179, R2.reuse, 0x2 ;  /* 0x00000002b3067211 */ /* 0x082fe400078410ff */
[----:B--2---:R-:W-:-:S02]  /*10060*/  LEA R4, P5, R74, R2, 0x2 ;  /* 0x000000024a047211 */ /* 0x004fc400078a10ff */
[-C--:B------:R-:W-:Y:S01]  /*10070*/  LEA.HI.X.SX32 R7, R179, R3.reuse, 0x2, P2 ;  /* 0x00000003b3077211 */ /* 0x080fe200010f16ff */
[----:B------:R-:W-:Y:S01]  /*10080*/  IMAD R14, R14, c[0x0][0x190], RZ ;  /* 0x000064000e0e7a24 */ /* 0x000fe200078e02ff */
[----:B------:R-:W-:Y:S01]  /*10090*/  LEA.HI.X.SX32 R5, R74, R3, 0x2, P5 ;  /* 0x000000034a057211 */ /* 0x000fe200028f16ff */
[----:B------:R-:W-:Y:S02]  /*100a0*/  IMAD.MOV.U32 R32, RZ, RZ, R130 ;  /* 0x000000ffff207224 */ /* 0x000fe400078e0082 */
[----:B------:R-:W-:Y:S01]  /*100b0*/  IMAD.MOV.U32 R130, RZ, RZ, R194 ;  /* 0x000000ffff827224 */ /* 0x000fe200078e00c2 */
[----:B------:R1:W-:Y:S01]  /*100c0*/  STL.64 [R1+0x20], R6 ;  /* 0x0000200601007387 */ /* 0x0003e20000100a00 */
[----:B------:R-:W-:Y:S01]  /*100d0*/  IMAD.MOV.U32 R34, RZ, RZ, R30 ;  /* 0x000000ffff227224 */ /* 0x000fe200078e001e */
[----:B------:R-:W-:Y:S01]  /*100e0*/  MOV R30, R196 ;  /* 0x000000c4001e7202 */ /* 0x000fe20000000f00 */
[----:B------:R-:W-:Y:S01]  /*100f0*/  IMAD.MOV.U32 R194, RZ, RZ, R192 ;  /* 0x000000ffffc27224 */ /* 0x000fe200078e00c0 */
[----:B------:R2:W-:Y:S01]  /*10100*/  STL.64 [R1+0x18], R4 ;  /* 0x0000180401007387 */ /* 0x0005e20000100a00 */
[----:B------:R-:W-:Y:S01]  /*10110*/  IMAD.MOV.U32 R192, RZ, RZ, R188 ;  /* 0x000000ffffc07224 */ /* 0x000fe200078e00bc */
[----:B------:R-:W-:Y:S01]  /*10120*/  MOV R188, R186 ;  /* 0x000000ba00bc7202 */ /* 0x000fe20000000f00 */
[----:B------:R-:W-:Y:S01]  /*10130*/  IMAD.MOV.U32 R157, RZ, RZ, R32 ;  /* 0x000000ffff9d7224 */ /* 0x000fe200078e0020 */
[----:B------:R-:W-:-:S02]  /*10140*/  MOV R151, R130 ;  /* 0x0000008200977202 */ /* 0x000fc40000000f00 */
[-C--:B-1----:R-:W-:Y:S01]  /*10150*/  LEA R6, P2, R230, R2.reuse, 0x2 ;  /* 0x00000002e6067211 */ /* 0x082fe200078410ff */
[----:B------:R-:W-:Y:S01]  /*10160*/  IMAD.MOV.U32 R32, RZ, RZ, R30 ;  /* 0x000000ffff207224 */ /* 0x000fe200078e001e */
[----:B--2---:R-:W-:Y:S01]  /*10170*/  LEA R4, P5, R14, R2, 0x2 ;  /* 0x000000020e047211 */ /* 0x004fe200078a10ff */
[----:B------:R-:W-:Y:S01]  /*10180*/  IMAD R181, R181, c[0x0][0x190], RZ ;  /* 0x00006400b5b57a24 */ /* 0x000fe200078e02ff */
[-C--:B------:R-:W-:Y:S01]  /*10190*/  LEA.HI.X.SX32 R7, R230, R3.reuse, 0x2, P2 ;  /* 0x00000003e6077211 */ /* 0x080fe200010f16ff */
[----:B------:R-:W-:Y:S01]  /*101a0*/  IMAD.MOV.U32 R30, RZ, RZ, R192 ;  /* 0x000000ffff1e7224 */ /* 0x000fe200078e00c0 */
[----:B------:R-:W-:Y:S01]  /*101b0*/  LEA.HI.X.SX32 R5, R14, R3, 0x2, P5 ;  /* 0x000000030e057211 */ /* 0x000fe200028f16ff */
[----:B------:R-:W-:Y:S01]  /*101c0*/  IMAD.MOV.U32 R130, RZ, RZ, R188 ;  /* 0x000000ffff827224 */ /* 0x000fe200078e00bc */
[----:B------:R-:W-:Y:S01]  /*101d0*/  MOV R178, R126 ;  /* 0x0000007e00b27202 */ /* 0x000fe20000000f00 */
[----:B------:R-:W-:Y:S01]  /*101e0*/  IMAD R78, R78, c[0x0][0x190], RZ ;  /* 0x000064004e4e7a24 */ /* 0x000fe200078e02ff */
[----:B------:R-:W-:Y:S01]  /*101f0*/  MOV R166, R157 ;  /* 0x0000009d00a67202 */ /* 0x000fe20000000f00 */
[----:B------:R-:W-:Y:S01]  /*10200*/  IMAD.MOV.U32 R159, RZ, RZ, R151 ;  /* 0x000000ffff9f7224 */ /* 0x000fe200078e0097 */
[----:B------:R1:W-:Y:S01]  /*10210*/  STL.64 [R1+0x10], R6 ;  /* 0x0000100601007387 */ /* 0x0003e20000100a00 */
[----:B------:R-:W-:Y:S01]  /*10220*/  IMAD.MOV.U32 R151, RZ, RZ, R30 ;  /* 0x000000ffff977224 */ /* 0x000fe200078e001e */
[----:B------:R-:W-:Y:S01]  /*10230*/  MOV R30, R180 ;  /* 0x000000b4001e7202 */ /* 0x000fe20000000f00 */
[----:B------:R-:W-:Y:S01]  /*10240*/  IMAD.MOV.U32 R157, RZ, RZ, R130 ;  /* 0x000000ffff9d7224 */ /* 0x000fe200078e0082 */
[----:B------:R2:W-:Y:S01]  /*10250*/  STL.64 [R1+0x8], R4 ;  /* 0x0000080401007387 */ /* 0x0005e20000100a00 */
[----:B------:R-:W-:-:S02]  /*10260*/  IMAD.MOV.U32 R130, RZ, RZ, R178 ;  /* 0x000000ffff827224 */ /* 0x000fc400078e00b2 */
[----:B------:R-:W-:Y:S02]  /*10270*/  IMAD R38, R28, c[0x0][0x190], RZ ;  /* 0x000064001c267a24 */ /* 0x000fe400078e02ff */
[----:B------:R-:W-:Y:S01]  /*10280*/  IMAD.MOV.U32 R170, RZ, RZ, R134 ;  /* 0x000000ffffaa7224 */ /* 0x000fe200078e0086 */
[-C--:B-1----:R-:W-:Y:S01]  /*10290*/  LEA R6, P2, R181, R2.reuse, 0x2 ;  /* 0x00000002b5067211 */ /* 0x082fe200078410ff */
[----:B------:R-:W-:Y:S01]  /*102a0*/  IMAD.MOV.U32 R28, RZ, RZ, R166 ;  /* 0x000000ffff1c7224 */ /* 0x000fe200078e00a6 */
[C---:B--2---:R-:W-:Y:S01]  /*102b0*/  LEA R4, P5, R78.reuse, R2, 0x2 ;  /* 0x000000024e047211 */ /* 0x044fe200078a10ff */
[----:B------:R-:W-:Y:S01]  /*102c0*/  IMAD.MOV.U32 R226, RZ, RZ, R159 ;  /* 0x000000ffffe27224 */ /* 0x000fe200078e009f */
[----:B------:R-:W-:Y:S01]  /*102d0*/  MOV R166, R157 ;  /* 0x0000009d00a67202 */ /* 0x000fe20000000f00 */
[----:B------:R-:W-:Y:S01]  /*102e0*/  IMAD R83, R83, c[0x0][0x190], RZ ;  /* 0x0000640053537a24 */ /* 0x000fe200078e02ff */
[-C--:B------:R-:W-:Y:S01]  /*102f0*/  LEA.HI.X.SX32 R7, R181, R3.reuse, 0x2, P2 ;  /* 0x00000003b5077211 */ /* 0x080fe200010f16ff */
[----:B------:R-:W-:Y:S01]  /*10300*/  IMAD.MOV.U32 R159, RZ, RZ, R30 ;  /* 0x000000ffff9f7224 */ /* 0x000fe200078e001e */
[----:B------:R-:W-:Y:S01]  /*10310*/  LEA.HI.X.SX32 R5, R78, R3, 0x2, P5 ;  /* 0x000000034e057211 */ /* 0x000fe200028f16ff */
[----:B------:R-:W-:Y:S01]  /*10320*/  IMAD.MOV.U32 R157, RZ, RZ, R130 ;  /* 0x000000ffff9d7224 */ /* 0x000fe200078e0082 */
[----:B------:R-:W-:Y:S01]  /*10330*/  MOV R130, R168 ;  /* 0x000000a800827202 */ /* 0x000fe20000000f00 */
[----:B------:R-:W-:-:S02]  /*10340*/  IMAD R80, R80, c[0x0][0x190], RZ ;  /* 0x0000640050507a24 */ /* 0x000fc400078e02ff */
[----:B------:R-:W-:Y:S02]  /*10350*/  IMAD R82, R46, c[0x0][0x190], RZ ;  /* 0x000064002e527a24 */ /* 0x000fe400078e02ff */
[----:B------:R-:W-:Y:S01]  /*10360*/  IMAD.MOV.U32 R30, RZ, RZ, R170 ;  /* 0x000000ffff1e7224 */ /* 0x000fe200078e00aa */
[----:B------:R1:W-:Y:S01]  /*10370*/  STL.64 [R1], R6 ;  /* 0x0000000601007387 */ /* 0x0003e20000100a00 */
[----:B------:R-:W-:Y:S02]  /*10380*/  IMAD.MOV.U32 R144, RZ, RZ, R110 ;  /* 0x000000ffff907224 */ /* 0x000fe400078e006e */
[----:B------:R-:W-:Y:S01]  /*10390*/  IMAD.MOV.U32 R46, RZ, RZ, R28 ;  /* 0x000000ffff2e7224 */ /* 0x000fe200078e001c */
[----:B------:R2:W-:Y:S01]  /*103a0*/  STL.64 [R1+0x950], R4 ;  /* 0x0009500401007387 */ /* 0x0005e20000100a00 */
[----:B------:R-:W-:Y:S02]  /*103b0*/  IMAD R110, R133, c[0x0][0x190], RZ ;  /* 0x00006400856e7a24 */ /* 0x000fe400078e02ff */
[----:B------:R-:W-:Y:S01]  /*103c0*/  IMAD.MOV.U32 R28, RZ, RZ, R159 ;  /* 0x000000ffff1c7224 */ /* 0x000fe200078e009f */
[----:B------:R-:W-:Y:S01]  /*103d0*/  MOV R159, R157 ;  /* 0x0000009d009f7202 */ /* 0x000fe20000000f00 */
[----:B------:R-:W-:-:S02]  /*103e0*/  IMAD.MOV.U32 R133, RZ, RZ, R166 ;  /* 0x000000ffff857224 */ /* 0x000fc400078e00a6 */
[----:B------:R-:W-:Y:S01]  /*103f0*/  IMAD.MOV.U32 R157, RZ, RZ, R30 ;  /* 0x000000ffff9d7224 */ /* 0x000fe200078e001e */
[-C--:B-1----:R-:W-:Y:S01]  /*10400*/  LEA R6, P2, R83, R2.reuse, 0x2 ;  /* 0x0000000253067211 */ /* 0x082fe200078410ff */
[----:B------:R-:W-:Y:S01]  /*10410*/  IMAD.MOV.U32 R30, RZ, RZ, R130 ;  /* 0x000000ffff1e7224 */ /* 0x000fe200078e0082 */
[C---:B--2---:R-:W-:Y:S01]  /*10420*/  LEA R4, P5, R80.reuse, R2, 0x2 ;  /* 0x0000000250047211 */ /* 0x044fe200078a10ff */
[----:B------:R-:W-:Y:S01]  /*10430*/  IMAD R112, R141, c[0x0][0x190], RZ ;  /* 0x000064008d707a24 */ /* 0x000fe200078e02ff */
[----:B------:R-:W-:Y:S01]  /*10440*/  LEA.HI.X.SX32 R7, R83, R3, 0x2, P2 ;  /* 0x0000000353077211 */ /* 0x000fe200010f16ff */
[----:B------:R-:W-:Y:S01]  /*10450*/  IMAD R183, R183, c[0x0][0x190], RZ ;  /* 0x00006400b7b77a24 */ /* 0x000fe200078e02ff */
[----:B------:R-:W-:Y:S01]  /*10460*/  MOV R141, R133 ;  /* 0x00000085008d7202 */ /* 0x000fe20000000f00 */
[----:B------:R-:W-:Y:S01]  /*10470*/  IMAD R231, R231, c[0x0][0x190], RZ ;  /* 0x00006400e7e77a24 */ /* 0x000fe200078e02ff */
[----:B------:R-:W-:Y:S01]  /*10480*/  LEA.HI.X.SX32 R5, R80, R3, 0x2, P5 ;  /* 0x0000000350057211 */ /* 0x000fe200028f16ff */
[----:B------:R-:W-:Y:S01]  /*10490*/  IMAD.MOV.U32 R133, RZ, RZ, R159 ;  /* 0x000000ffff857224 */ /* 0x000fe200078e009f */
[----:B------:R-:W-:Y:S01]  /*104a0*/  MOV R159, R30 ;  /* 0x0000001e009f7202 */ /* 0x000fe20000000f00 */
[----:B------:R1:W-:Y:S01]  /*104b0*/  STL.64 [R1+0xa68], R6 ;  /* 0x000a680601007387 */ /* 0x0003e20000100a00 */
[----:B------:R-:W-:Y:S01]  /*104c0*/  MOV R164, R158 ;  /* 0x0000009e00a47202 */ /* 0x000fe20000000f00 */
[----:B------:R-:W-:Y:S01]  /*104d0*/  IMAD R88, R88, c[0x0][0x190], RZ ;  /* 0x0000640058587a24 */ /* 0x000fe200078e02ff */
[----:B------:R-:W-:Y:S01]  /*104e0*/  MOV R158, R120 ;  /* 0x00000078009e7202 */ /* 0x000fe20000000f00 */
[----:B------:R-:W-:Y:S01]  /*104f0*/  IMAD R120, R139, c[0x0][0x190], RZ ;  /* 0x000064008b787a24 */ /* 0x000fe200078e02ff */
[----:B------:R-:W-:Y:S01]  /*10500*/  LEA R250, P2, R183, R2, 0x2 ;  /* 0x00000002b7fa7211 */ /* 0x000fe200078410ff */
[----:B------:R2:W-:Y:S01]  /*10510*/  STL.64 [R1+0xb40], R4 ;  /* 0x000b400401007387 */ /* 0x0005e20000100a00 */
[----:B------:R-:W-:Y:S01]  /*10520*/  IMAD R84, R84, c[0x0][0x190], RZ ;  /* 0x0000640054547a24 */ /* 0x000fe200078e02ff */
[----:B------:R-:W-:Y:S01]  /*10530*/  MOV R139, R133 ;  /* 0x00000085008b7202 */ /* 0x000fe20000000f00 */
[----:B------:R-:W-:Y:S01]  /*10540*/  IMAD.MOV.U32 R133, RZ, RZ, R159 ;  /* 0x000000ffff857224 */ /* 0x000fe200078e009f */
[----:B------:R-:W-:Y:S01]  /*10550*/  MOV R159, R138 ;  /* 0x0000008a009f7202 */ /* 0x000fe20000000f00 */
[----:B------:R-:W-:Y:S01]  /*10560*/  IMAD R185, R185, c[0x0][0x190], RZ ;  /* 0x00006400b9b97a24 */ /* 0x000fe200078e02ff */
[----:B------:R-:W-:Y:S01]  /*10570*/  LEA.HI.X.SX32 R251, R183, R3, 0x2, P2 ;  /* 0x00000003b7fb7211 */ /* 0x000fe200010f16ff */
[----:B------:R-:W-:Y:S01]  /*10580*/  IMAD R86, R86, c[0x0][0x190], RZ ;  /* 0x0000640056567a24 */ /* 0x000fe200078e02ff */
[----:B-1----:R-:W-:-:S02]  /*10590*/  LEA R6, P2, R88, R2, 0x2 ;  /* 0x0000000258067211 */ /* 0x002fc400078410ff */
[----:B--2---:R-:W-:Y:S01]  /*105a0*/  LEA R4, P5, R231, R2, 0x2 ;  /* 0x00000002e7047211 */ /* 0x004fe200078a10ff */
[----:B------:R-:W-:-:S03]  /*105b0*/  IMAD.MOV.U32 R154, RZ, RZ, R133 ;  /* 0x000000ffff9a7224 */ /* 0x000fc600078e0085 */
[-C--:B------:R-:W-:Y:S02]  /*105c0*/  LEA.HI.X.SX32 R5, R231, R3.reuse, 0x2, P5 ;  /* 0x00000003e7057211 */ /* 0x080fe400028f16ff */
[----:B------:R-:W-:Y:S01]  /*105d0*/  LEA R8, P5, R84, R2, 0x2 ;  /* 0x0000000254087211 */ /* 0x000fe200078a10ff */
[----:B------:R-:W-:Y:S01]  /*105e0*/  IMAD.MOV.U32 R133, RZ, RZ, R159 ;  /* 0x000000ffff857224 */ /* 0x000fe200078e009f */
[----:B------:R-:W-:Y:S01]  /*105f0*/  MOV R159, R140 ;  /* 0x0000008c009f7202 */ /* 0x000fe20000000f00 */
[----:B------:R-:W-:Y:S01]  /*10600*/  STL.64 [R1+0x2010], R250 ;  /* 0x002010fa01007387 */ /* 0x000fe20000100a00 */
[-C--:B------:R-:W-:Y:S02]  /*10610*/  LEA.HI.X.SX32 R7, R88, R3.reuse, 0x2, P2 ;  /* 0x0000000358077211 */ /* 0x080fe400010f16ff */
[----:B------:R-:W-:Y:S01]  /*10620*/  LEA R10, P2, R185, R2, 0x2 ;  /* 0x00000002b90a7211 */ /* 0x000fe200078410ff */
[----:B------:R1:W-:Y:S01]  /*10630*/  STL.64 [R1+0x2018], R4 ;  /* 0x0020180401007387 */ /* 0x0003e20000100a00 */
[-C--:B------:R-:W-:Y:S01]  /*10640*/  LEA.HI.X.SX32 R9, R84, R3.reuse, 0x2, P5 ;  /* 0x0000000354097211 */ /* 0x080fe200028f16ff */
[----:B------:R-:W-:Y:S01]  /*10650*/  IMAD R126, R143, c[0x0][0x190], RZ ;  /* 0x000064008f7e7a24 */ /* 0x000fe200078e02ff */
[----:B------:R-:W-:Y:S01]  /*10660*/  LEA.HI.X.SX32 R11, R185, R3, 0x2, P2 ;  /* 0x00000003b90b7211 */ /* 0x000fe200010f16ff */
[----:B------:R-:W-:-:S02]  /*10670*/  IMAD R160, R145, c[0x0][0x190], RZ ;  /* 0x0000640091a07a24 */ /* 0x000fc400078e02ff */
[----:B------:R-:W-:Y:S01]  /*10680*/  IMAD.MOV.U32 R143, RZ, RZ, R133 ;  /* 0x000000ffff8f7224 */ /* 0x000fe200078e0085 */
[----:B------:R-:W-:Y:S01]  /*10690*/  MOV R133, R136 ;  /* 0x0000008800857202 */ /* 0x000fe20000000f00 */
[----:B------:R-:W-:Y:S01]  /*106a0*/  IMAD.MOV.U32 R145, RZ, RZ, R159 ;  /* 0x000000ffff917224 */ /* 0x000fe200078e009f */
[----:B-1----:R-:W-:Y:S01]  /*106b0*/  LEA R4, P5, R86, R2, 0x2 ;  /* 0x0000000256047211 */ /* 0x002fe200078a10ff */
[----:B------:R-:W-:Y:S01]  /*106c0*/  IMAD R176, R18, c[0x0][0x190], RZ ;  /* 0x0000640012b07a24 */ /* 0x000fe200078e02ff */
[----:B------:R1:W-:Y:S02]  /*106d0*/  STL.64 [R1+0x2020], R6 ;  /* 0x0020200601007387 */ /* 0x0003e40000100a00 */
[----:B------:R-:W-:Y:S01]  /*106e0*/  LEA.HI.X.SX32 R5, R86, R3, 0x2, P5 ;  /* 0x0000000356057211 */ /* 0x000fe200028f16ff */
[----:B------:R-:W-:Y:S01]  /*106f0*/  IMAD.MOV.U32 R18, RZ, RZ, R145 ;  /* 0x000000ffff127224 */ /* 0x000fe200078e0091 */
[----:B------:R-:W-:Y:S01]  /*10700*/  STL.64 [R1+0x2028], R8 ;  /* 0x0020280801007387 */ /* 0x000fe20000100a00 */
[----:B------:R-:W-:-:S02]  /*10710*/  IMAD.MOV.U32 R145, RZ, RZ, R133 ;  /* 0x000000ffff917224 */ /* 0x000fc400078e0085 */
[----:B------:R-:W-:Y:S01]  /*10720*/  IMAD R76, R76, c[0x0][0x190], RZ ;  /* 0x000064004c4c7a24 */ /* 0x000fe200078e02ff */
[----:B------:R-:W-:Y:S01]  /*10730*/  STL.64 [R1+0x2030], R10 ;  /* 0x0020300a01007387 */ /* 0x000fe20000100a00 */
[----:B------:R-:W-:Y:S02]  /*10740*/  IMAD.MOV.U32 R133, RZ, RZ, R46 ;  /* 0x000000ffff857224 */ /* 0x000fe400078e002e */
[----:B------:R-:W-:Y:S01]  /*10750*/  IMAD R90, R90, c[0x0][0x190], RZ ;  /* 0x000064005a5a7a24 */ /* 0x000fe200078e02ff */
[----:B------:R2:W-:Y:S01]  /*10760*/  STL.64 [R1+0x958], R4 ;  /* 0x0009580401007387 */ /* 0x0005e20000100a00 */
[----:B------:R-:W-:Y:S01]  /*10770*/  IMAD.MOV.U32 R24, RZ, RZ, R18 ;  /* 0x000000ffff187224 */ /* 0x000fe200078e0012 */
[----:B------:R-:W-:Y:S01]  /*10780*/  MOV R18, R133 ;  /* 0x0000008500127202 */ /* 0x000fe20000000f00 */
[----:B------:R-:W-:Y:S01]  /*10790*/  IMAD R92, R92, c[0x0][0x190], RZ ;  /* 0x000064005c5c7a24 */ /* 0x000fe200078e02ff */
[-C--:B-1----:R-:W-:Y:S01]  /*107a0*/  LEA R6, P2, R76, R2.reuse, 0x2 ;  /* 0x000000024c067211 */ /* 0x082fe200078410ff */
[----:B------:R-:W-:Y:S01]  /*107b0*/  IMAD.MOV.U32 R155, RZ, RZ, R34 ;  /* 0x000000ffff9b7224 */ /* 0x000fe200078e0022 */
[----:B--2---:R-:W-:Y:S01]  /*107c0*/  LEA R4, P5, R13, R2, 0x2 ;  /* 0x000000020d047211 */ /* 0x004fe200078a10ff */
[----:B------:R-:W-:-:S03]  /*107d0*/  IMAD R187, R187, c[0x0][0x190], RZ ;  /* 0x00006400bbbb7a24 */ /* 0x000fc600078e02ff */
[-C--:B------:R-:W-:Y:S02]  /*107e0*/  LEA.HI.X.SX32 R5, R13, R3.reuse, 0x2, P5 ;  /* 0x000000030d057211 */ /* 0x080fe400028f16ff */
[-C--:B------:R-:W-:Y:S01]  /*107f0*/  LEA R14, P5, R90, R2.reuse, 0x2 ;  /* 0x000000025a0e7211 */ /* 0x080fe200078a10ff */
[----:B------:R-:W-:Y:S01]  /*10800*/  IMAD R184, R147, c[0x0][0x190], RZ ;  /* 0x0000640093b87a24 */ /* 0x000fe200078e02ff */
[-C--:B------:R-:W-:Y:S01]  /*10810*/  LEA.HI.X.SX32 R7, R76, R3.reuse, 0x2, P2 ;  /* 0x000000034c077211 */ /* 0x080fe200010f16ff */
[----:B------:R-:W-:Y:S01]  /*10820*/  IMAD.MOV.U32 R147, RZ, RZ, R18 ;  /* 0x000000ffff937224 */ /* 0x000fe200078e0012 */
[----:B------:R-:W-:Y:S01]  /*10830*/  LEA.HI.X.SX32 R15, R90, R3, 0x2, P5 ;  /* 0x000000035a0f7211 */ /* 0x000fe200028f16ff */
[----:B------:R-:W-:Y:S01]  /*10840*/  IMAD.MOV.U32 R162, RZ, RZ, R114 ;  /* 0x000000ffffa27224 */ /* 0x000fe200078e0072 */
[----:B------:R-:W-:Y:S01]  /*10850*/  MOV R46, R155 ;  /* 0x0000009b002e7202 */ /* 0x000fe20000000f00 */
[----:B------:R-:W-:Y:S01]  /*10860*/  IMAD R232, R232, c[0x0][0x190], RZ ;  /* 0x00006400e8e87a24 */ /* 0x000fe200078e02ff */
[CC--:B------:R-:W-:Y:S01]  /*10870*/  LEA R18, P5, R92.reuse, R2.reuse, 0x2 ;  /* 0x000000025c127211 */ /* 0x0c0fe200078a10ff */
[----:B------:R-:W-:Y:S01]  /*10880*/  IMAD R114, R137, c[0x0][0x190], RZ ;  /* 0x0000640089727a24 */ /* 0x000fe200078e02ff */
[-C--:B------:R-:W-:Y:S01]  /*10890*/  LEA R12, P2, R187, R2.reuse, 0x2 ;  /* 0x00000002bb0c7211 */ /* 0x080fe200078410ff */
[----:B------:R-:W-:Y:S01]  /*108a0*/  IMAD.MOV.U32 R130, RZ, RZ, R158 ;  /* 0x000000ffff827224 */ /* 0x000fe200078e009e */
[----:B------:R-:W-:Y:S01]  /*108b0*/  STL.64 [R1+0xa70], R6 ;  /* 0x000a700601007387 */ /* 0x000fe20000100a00 */
[----:B------:R-:W-:Y:S01]  /*108c0*/  IMAD R196, R19, c[0x0][0x190], RZ ;  /* 0x0000640013c47a24 */ /* 0x000fe200078e02ff */
[-C--:B------:R-:W-:Y:S01]  /*108d0*/  LEA.HI.X.SX32 R19, R92, R3.reuse, 0x2, P5 ;  /* 0x000000035c137211 */ /* 0x080fe200028f16ff */
[----:B------:R-:W-:Y:S01]  /*108e0*/  IMAD.MOV.U32 R137, RZ, RZ, R28 ;  /* 0x000000ffff897224 */ /* 0x000fe200078e001c */
[----:B------:R1:W-:Y:S01]  /*108f0*/  STL.64 [R1+0xb50], R4 ;  /* 0x000b500401007387 */ /* 0x0003e20000100a00 */
[----:B------:R-:W-:Y:S01]  /*10900*/  IMAD.MOV.U32 R28, RZ, RZ, R157 ;  /* 0x000000ffff1c7224 */ /* 0x000fe200078e009d */
[----:B------:R-:W-:Y:S01]  /*10910*/  LEA.HI.X.SX32 R13, R187, R3, 0x2, P2 ;  /* 0x00000003bb0d7211 */ /* 0x000fe200010f16ff */
[----:B------:R-:W-:Y:S01]  /*10920*/  IMAD.MOV.U32 R17, RZ, RZ, R145 ;  /* 0x000000ffff117224 */ /* 0x000fe200078e0091 */
[----:B------:R-:W-:Y:S01]  /*10930*/  LEA R16, P2, R232, R2, 0x2 ;  /* 0x00000002e8107211 */ /* 0x000fe200078410ff */
[----:B------:R-:W-:-:S02]  /*10940*/  IMAD.MOV.U32 R145, RZ, RZ, R46 ;  /* 0x000000ffff917224 */ /* 0x000fc400078e002e */
[----:B------:R-:W-:Y:S02]  /*10950*/  IMAD.MOV.U32 R134, RZ, RZ, R122 ;  /* 0x000000ffff867224 */ /* 0x000fe400078e007a */
[----:B------:R-:W-:Y:S02]  /*10960*/  IMAD R189, R189, c[0x0][0x190], RZ ;  /* 0x00006400bdbd7a24 */ /* 0x000fe400078e02ff */
[----:B------:R-:W-:Y:S01]  /*10970*/  IMAD.MOV.U32 R30, RZ, RZ, R130 ;  /* 0x000000ffff1e7224 */ /* 0x000fe200078e0082 */
[----:B-1----:R-:W-:Y:S01]  /*10980*/  LEA R4, P5, R22, R2, 0x2 ;  /* 0x0000000216047211 */ /* 0x002fe200078a10ff */
[----:B------:R-:W-:Y:S02]  /*10990*/  IMAD R122, R64, c[0x0][0x190], RZ ;  /* 0x00006400407a7a24 */ /* 0x000fe400078e02ff */
[----:B------:R-:W-:Y:S02]  /*109a0*/  IMAD R212, R29, c[0x0][0x190], RZ ;  /* 0x000064001dd47a24 */ /* 0x000fe400078e02ff */
[----:B------:R-:W-:Y:S01]  /*109b0*/  IMAD.MOV.U32 R130, RZ, RZ, R148 ;  /* 0x000000ffff827224 */ /* 0x000fe200078e0094 */
[----:B------:R-:W-:Y:S01]  /*109c0*/  MOV R25, R17 ;  /* 0x0000001100197202 */ /* 0x000fe20000000f00 */
[----:B------:R-:W-:Y:S01]  /*109d0*/  IMAD R218, R26, c[0x0][0x190], RZ ;  /* 0x000064001ada7a24 */ /* 0x000fe200078e02ff */
[----:B------:R-:W-:Y:S01]  /*109e0*/  LEA.HI.X.SX32 R5, R22, R3, 0x2, P5 ;  /* 0x0000000316057211 */ /* 0x000fe200028f16ff */
[----:B------:R-:W-:-:S02]  /*109f0*/  IMAD.MOV.U32 R64, RZ, RZ, R28 ;  /* 0x000000ffff407224 */ /* 0x000fc400078e001c */
[----:B------:R-:W-:Y:S01]  /*10a00*/  IMAD.MOV.U32 R29, RZ, RZ, R137 ;  /* 0x000000ffff1d7224 */ /* 0x000fe200078e0089 */
[----:B------:R-:W-:Y:S01]  /*10a10*/  LEA.HI.X.SX32 R17, R232, R3, 0x2, P2 ;  /* 0x00000003e8117211 */ /* 0x000fe200010f16ff */
[----:B------:R-:W-:Y:S01]  /*10a20*/  IMAD.MOV.U32 R26, RZ, RZ, R145 ;  /* 0x000000ffff1a7224 */ /* 0x000fe200078e0091 */
[----:B------:R-:W-:Y:S01]  /*10a30*/  LEA R20, P2, R189, R2, 0x2 ;  /* 0x00000002bd147211 */ /* 0x000fe200078410ff */
[----:B------:R-:W-:Y:S01]  /*10a40*/  IMAD R96, R96, c[0x0][0x190], RZ ;  /* 0x0000640060607a24 */ /* 0x000fe200078e02ff */
[----:B------:R-:W-:Y:S01]  /*10a50*/  STL.64 [R1+0x2038], R12 ;  /* 0x0020380c01007387 */ /* 0x000fe20000100a00 */
[----:B------:R-:W-:Y:S02]  /*10a60*/  IMAD R59, R59, c[0x0][0x190], RZ ;  /* 0x000064003b3b7a24 */ /* 0x000fe400078e02ff */
[----:B------:R-:W-:Y:S02]  /*10a70*/  IMAD R210, R31, c[0x0][0x190], RZ ;  /* 0x000064001fd27a24 */ /* 0x000fe400078e02ff */
[----:B------:R-:W-:Y:S01]  /*10a80*/  IMAD.MOV.U32 R28, RZ, RZ, R130 ;  /* 0x000000ffff1c7224 */ /* 0x000fe200078e0082 */
[----:B------:R-:W-:Y:S01]  /*10a90*/  STL.64 [R1+0x2040], R14 ;  /* 0x0020400e01007387 */ /* 0x000fe20000100a00 */
[----:B------:R-:W-:-:S02]  /*10aa0*/  IMAD R214, R27, c[0x0][0x190], RZ ;  /* 0x000064001bd67a24 */ /* 0x000fc400078e02ff */
[----:B------:R-:W-:Y:S02]  /*10ab0*/  IMAD.MOV.U32 R145, RZ, RZ, R64 ;  /* 0x000000ffff917224 */ /* 0x000fe400078e0040 */
[----:B------:R-:W-:Y:S01]  /*10ac0*/  IMAD.MOV.U32 R31, RZ, RZ, R29 ;  /* 0x000000ffff1f7224 */ /* 0x000fe200078e001d */
[----:B------:R1:W-:Y:S01]  /*10ad0*/  STL.64 [R1+0x960], R4 ;  /* 0x0009600401007387 */ /* 0x0003e20000100a00 */
[----:B------:R-:W-:Y:S02]  /*10ae0*/  IMAD.MOV.U32 R27, RZ, RZ, R141 ;  /* 0x000000ffff1b7224 */ /* 0x000fe400078e008d */
[----:B------:R-:W-:Y:S01]  /*10af0*/  IMAD.MOV.U32 R64, RZ, RZ, R156 ;  /* 0x000000ffff407224 */ /* 0x000fe200078e009c */
[----:B------:R-:W-:Y:S01]  /*10b00*/  MOV R156, R21 ;  /* 0x00000015009c7202 */ /* 0x000fe20000000f00 */
[----:B------:R-:W-:Y:S01]  /*10b10*/  IMAD.MOV.U32 R29, RZ, RZ, R26 ;  /* 0x000000ffff1d7224 */ /* 0x000fe200078e001a */
[----:B------:R-:W-:Y:S01]  /*10b20*/  LEA.HI.X.SX32 R21, R189, R3, 0x2, P2 ;  /* 0x00000003bd157211 */ /* 0x000fe200010f16ff */
[----:B------:R-:W-:Y:S01]  /*10b30*/  IMAD.MOV.U32 R26, RZ, RZ, R24 ;  /* 0x000000ffff1a7224 */ /* 0x000fe200078e0018 */
[----:B------:R-:W-:Y:S01]  /*10b40*/  LEA R6, P2, R59, R2, 0x2 ;  /* 0x000000023b067211 */ /* 0x000fe200078410ff */
[----:B------:R-:W-:-:S02]  /*10b50*/  IMAD R98, R98, c[0x0][0x190], RZ ;  /* 0x0000640062627a24 */ /* 0x000fc400078e02ff */
[----:B------:R-:W-:Y:S01]  /*10b60*/  IMAD.MOV.U32 R24, RZ, RZ, R28 ;  /* 0x000000ffff187224 */ /* 0x000fe200078e001c */
[CC--:B-1----:R-:W-:Y:S01]  /*10b70*/  LEA R4, P5, R96.reuse, R2.reuse, 0x2 ;  /* 0x0000000260047211 */ /* 0x0c2fe200078a10ff */
[----:B------:R-:W-:Y:S02]  /*10b80*/  IMAD R191, R191, c[0x0][0x190], RZ ;  /* 0x00006400bfbf7a24 */ /* 0x000fe400078e02ff */
[----:B------:R-:W-:Y:S02]  /*10b90*/  IMAD.MOV.U32 R157, RZ, RZ, R150 ;  /* 0x000000ffff9d7224 */ /* 0x000fe400078e0096 */
[----:B------:R-:W-:Y:S01]  /*10ba0*/  IMAD.MOV.U32 R252, RZ, RZ, R27 ;  /* 0x000000fffffc7224 */ /* 0x000fe200078e001b */
[----:B------:R-:W-:Y:S01]  /*10bb0*/  MOV R27, R25 ;  /* 0x00000019001b7202 */ /* 0x000fe20000000f00 */
[----:B------:R-:W-:Y:S01]  /*10bc0*/  IMAD.MOV.U32 R25, RZ, RZ, R143 ;  /* 0x000000ffff197224 */ /* 0x000fe200078e008f */
[-C--:B------:R-:W-:Y:S01]  /*10bd0*/  LEA.HI.X.SX32 R5, R96, R3.reuse, 0x2, P5 ;  /* 0x0000000360057211 */ /* 0x080fe200028f16ff */
[----:B------:R-:W-:Y:S01]  /*10be0*/  IMAD.MOV.U32 R28, RZ, RZ, R146 ;  /* 0x000000ffff1c7224 */ /* 0x000fe200078e0092 */
[----:B------:R-:W-:Y:S01]  /*10bf0*/  LEA.HI.X.SX32 R7, R59, R3, 0x2, P2 ;  /* 0x000000033b077211 */ /* 0x000fe200010f16ff */
[----:B------:R-:W-:Y:S01]  /*10c00*/  IMAD.MOV.U32 R163, RZ, RZ, R24 ;  /* 0x000000ffffa37224 */ /* 0x000fe200078e0018 */
[-C--:B------:R-:W-:Y:S01]  /*10c10*/  LEA R24, P5, R98, R2.reuse, 0x2 ;  /* 0x0000000262187211 */ /* 0x080fe200078a10ff */
[----:B------:R-:W-:Y:S01]  /*10c20*/  IMAD R193, R193, c[0x0][0x190], RZ ;  /* 0x00006400c1c17a24 */ /* 0x000fe200078e02ff */
[----:B------:R-:W-:Y:S01]  /*10c30*/  LEA R22, P2, R191, R2, 0x2 ;  /* 0x00000002bf167211 */ /* 0x000fe200078410ff */
[----:B------:R-:W-:Y:S01]  /*10c40*/  IMAD R234, R234, c[0x0][0x190], RZ ;  /* 0x00006400eaea7a24 */ /* 0x000fe200078e02ff */
[----:B------:R-:W-:Y:S01]  /*10c50*/  MOV R143, R157 ;  /* 0x0000009d008f7202 */ /* 0x000fe20000000f00 */
[----:B------:R-:W-:-:S02]  /*10c60*/  IMAD R200, R41, c[0x0][0x190], RZ ;  /* 0x0000640029c87a24 */ /* 0x000fc400078e02ff */
[----:B------:R-:W-:Y:S01]  /*10c70*/  IMAD R202, R39, c[0x0][0x190], RZ ;  /* 0x0000640027ca7a24 */ /* 0x000fe200078e02ff */
[----:B------:R-:W-:Y:S01]  /*10c80*/  MOV R39, R28 ;  /* 0x0000001c00277202 */ /* 0x000fe20000000f00 */
[----:B------:R-:W-:Y:S02]  /*10c90*/  IMAD.MOV.U32 R157, RZ, RZ, R30 ;  /* 0x000000ffff9d7224 */ /* 0x000fe400078e001e */
[----:B------:R-:W-:Y:S01]  /*10ca0*/  IMAD.MOV.U32 R41, RZ, RZ, R25 ;  /* 0x000000ffff297224 */ /* 0x000fe200078e0019 */
[-C--:B------:R-:W-:Y:S01]  /*10cb0*/  LEA.HI.X.SX32 R25, R98, R3.reuse, 0x2, P5 ;  /* 0x0000000362197211 */ /* 0x080fe200028f16ff */
[----:B------:R-:W-:Y:S01]  /*10cc0*/  IMAD.MOV.U32 R30, RZ, RZ, R23 ;  /* 0x000000ffff1e7224 */ /* 0x000fe200078e0017 */
[----:B------:R-:W-:Y:S01]  /*10cd0*/  MOV R242, R26 ;  /* 0x0000001a00f27202 */ /* 0x000fe20000000f00 */
[----:B------:R-:W-:Y:S01]  /*10ce0*/  IMAD R101, R101, c[0x0][0x190], RZ ;  /* 0x0000640065657a24 */ /* 0x000fe200078e02ff */
[----:B------:R-:W-:Y:S01]  /*10cf0*/  LEA.HI.X.SX32 R23, R191, R3, 0x2, P2 ;  /* 0x00000003bf177211 */ /* 0x000fe200010f16ff */
[----:B------:R-:W-:Y:S01]  /*10d00*/  IMAD R105, R105, c[0x0][0x190], RZ ;  /* 0x0000640069697a24 */ /* 0x000fe200078e02ff */
[----:B------:R-:W-:-:S02]  /*10d10*/  LEA R28, P5, R193, R2, 0x2 ;  /* 0x00000002c11c7211 */ /* 0x000fc400078a10ff */
[CC--:B------:R-:W-:Y:S01]  /*10d20*/  LEA R26, P2, R234.reuse, R2.reuse, 0x2 ;  /* 0x00000002ea1a7211 */ /* 0x0c0fe200078410ff */
[----:B------:R-:W-:Y:S01]  /*10d30*/  STL.64 [R1+0xa78], R6 ;  /* 0x000a780601007387 */ /* 0x000fe20000100a00 */
[----:B------:R-:W-:Y:S01]  /*10d40*/  IMAD.MOV.U32 R149, RZ, RZ, R29 ;  /* 0x000000ffff957224 */ /* 0x000fe200078e001d */
[-C--:B------:R-:W-:Y:S01]  /*10d50*/  LEA.HI.X.SX32 R29, R193, R3.reuse, 0x2, P5 ;  /* 0x00000003c11d7211 */ /* 0x080fe200028f16ff */
[----:B------:R-:W-:Y:S01]  /*10d60*/  IMAD.MOV.U32 R42, RZ, RZ, R27 ;  /* 0x000000ffff2a7224 */ /* 0x000fe200078e001b */
[----:B------:R1:W-:Y:S01]  /*10d70*/  STL.64 [R1+0xb58], R4 ;  /* 0x000b580401007387 */ /* 0x0003e20000100a00 */
[----:B------:R-:W-:Y:S01]  /*10d80*/  IMAD.MOV.U32 R223, RZ, RZ, R30 ;  /* 0x000000ffffdf7224 */ /* 0x000fe200078e001e */
[----:B------:R-:W-:Y:S01]  /*10d90*/  LEA.HI.X.SX32 R27, R234, R3, 0x2, P2 ;  /* 0x00000003ea1b7211 */ /* 0x000fe200010f16ff */
[----:B------:R-:W-:Y:S01]  /*10da0*/  IMAD R94, R94, c[0x0][0x190], RZ ;  /* 0x000064005e5e7a24 */ /* 0x000fe200078e02ff */
[----:B------:R-:W-:Y:S01]  /*10db0*/  LEA R30, P2, R105, R2, 0x2 ;  /* 0x00000002691e7211 */ /* 0x000fe200078410ff */
[----:B------:R-:W-:Y:S01]  /*10dc0*/  IMAD R216, R35, c[0x0][0x190], RZ ;  /* 0x0000640023d87a24 */ /* 0x000fe200078e02ff */
[----:B------:R-:W-:Y:S01]  /*10dd0*/  MOV R35, R139 ;  /* 0x0000008b00237202 */ /* 0x000fe20000000f00 */
[----:B------:R-:W-:-:S02]  /*10de0*/  IMAD R204, R37, c[0x0][0x190], RZ ;  /* 0x0000640025cc7a24 */ /* 0x000fc400078e02ff */
[----:B------:R-:W-:Y:S01]  /*10df0*/  IMAD.MOV.U32 R37, RZ, RZ, R144 ;  /* 0x000000ffff257224 */ /* 0x000fe200078e0090 */
[-C--:B-1----:R-:W-:Y:S01]  /*10e00*/  LEA R4, P5, R101, R2.reuse, 0x2 ;  /* 0x0000000265047211 */ /* 0x082fe200078a10ff */
[----:B------:R-:W-:Y:S01]  /*10e10*/  IMAD R208, R33, c[0x0][0x190], RZ ;  /* 0x0000640021d07a24 */ /* 0x000fe200078e02ff */
[----:B------:R-:W-:Y:S01]  /*10e20*/  MOV R33, R31 ;  /* 0x0000001f00217202 */ /* 0x000fe20000000f00 */
[----:B------:R-:W-:Y:S01]  /*10e30*/  IMAD R198, R43, c[0x0][0x190], RZ ;  /* 0x000064002bc67a24 */ /* 0x000fe200078e02ff */
[-C--:B------:R-:W-:Y:S01]  /*10e40*/  LEA.HI.X.SX32 R5, R101, R3.reuse, 0x2, P5 ;  /* 0x0000000365057211 */ /* 0x080fe200028f16ff */
[----:B------:R-:W-:Y:S01]  /*10e50*/  IMAD.MOV.U32 R46, RZ, RZ, R226 ;  /* 0x000000ffff2e7224 */ /* 0x000fe200078e00e2 */
[----:B------:R-:W-:Y:S01]  /*10e60*/  LEA.HI.X.SX32 R31, R105, R3, 0x2, P2 ;  /* 0x00000003691f7211 */ /* 0x000fe200010f16ff */
[----:B------:R-:W-:Y:S01]  /*10e70*/  IMAD R103, R103, c[0x0][0x190], RZ ;  /* 0x0000640067677a24 */ /* 0x000fe200078e02ff */
[----:B------:R-:W-:Y:S01]  /*10e80*/  MOV R43, R41 ;  /* 0x00000029002b7202 */ /* 0x000fe20000000f00 */
[----:B------:R-:W-:Y:S01]  /*10e90*/  IMAD.MOV.U32 R226, RZ, RZ, R135 ;  /* 0x000000ffffe27224 */ /* 0x000fe200078e0087 */
[----:B------:R-:W-:Y:S01]  /*10ea0*/  LEA R6, P2, R94, R2, 0x2 ;  /* 0x000000025e067211 */ /* 0x000fe200078410ff */
[----:B------:R-:W-:-:S02]  /*10eb0*/  IMAD.MOV.U32 R36, RZ, RZ, R252 ;  /* 0x000000ffff247224 */ /* 0x000fc400078e00fc */
[----:B------:R-:W-:Y:S02]  /*10ec0*/  IMAD R195, R195, c[0x0][0x190], RZ ;  /* 0x00006400c3c37a24 */ /* 0x000fe400078e02ff */
[----:B------:R-:W-:Y:S02]  /*10ed0*/  IMAD.MOV.U32 R41, RZ, RZ, R37 ;  /* 0x000000ffff297224 */ /* 0x000fe400078e0025 */
[----:B------:R-:W-:Y:S01]  /*10ee0*/  IMAD.MOV.U32 R37, RZ, RZ, R35 ;  /* 0x000000ffff257224 */ /* 0x000fe200078e0023 */
[----:B------:R-:W-:Y:S01]  /*10ef0*/  MOV R35, R154 ;  /* 0x0000009a00237202 */ /* 0x000fe20000000f00 */
[----:B------:R1:W-:Y:S01]  /*10f00*/  STL.64 [R1+0x968], R4 ;  /* 0x0009680401007387 */ /* 0x0003e20000100a00 */
[----:B------:R-:W-:Y:S01]  /*10f10*/  IMAD.MOV.U32 R165, RZ, RZ, R163 ;  /* 0x000000ffffa57224 */ /* 0x000fe200078e00a3 */
[----:B------:R-:W-:Y:S01]  /*10f20*/  LEA.HI.X.SX32 R7, R94, R3, 0x2, P2 ;  /* 0x000000035e077211 */ /* 0x000fe200010f16ff */
[----:B------:R-:W-:Y:S01]  /*10f30*/  IMAD.MOV.U32 R154, RZ, RZ, R226 ;  /* 0x000000ffff9a7224 */ /* 0x000fe200078e00e2 */
[----:B------:R-:W-:Y:S01]  /*10f40*/  MOV R163, R36 ;  /* 0x0000002400a37202 */ /* 0x000fe20000000f00 */
[----:B------:R-:W-:-:S02]  /*10f50*/  IMAD.MOV.U32 R34, RZ, RZ, R194 ;  /* 0x000000ffff227224 */ /* 0x000fc400078e00c2 */
[----:B------:R-:W-:Y:S01]  /*10f60*/  IMAD.MOV.U32 R226, RZ, RZ, R32 ;  /* 0x000000ffffe27224 */ /* 0x000fe200078e0020 */
[-C--:B------:R-:W-:Y:S01]  /*10f70*/  LEA R32, P2, R195, R2.reuse, 0x2 ;  /* 0x00000002c3207211 */ /* 0x080fe200078410ff */
[----:B------:R-:W-:Y:S02]  /*10f80*/  IMAD R236, R236, c[0x0][0x190], RZ ;  /* 0x00006400ecec7a24 */ /* 0x000fe400078e02ff */
[----:B------:R-:W-:Y:S01]  /*10f90*/  IMAD.MOV.U32 R36, RZ, RZ, R145 ;  /* 0x000000ffff247224 */ /* 0x000fe200078e0091 */
[----:B-1----:R-:W-:Y:S01]  /*10fa0*/  LEA R4, P5, R103, R2, 0x2 ;  /* 0x0000000267047211 */ /* 0x002fe200078a10ff */
[----:B------:R-:W-:Y:S02]  /*10fb0*/  IMAD.MOV.U32 R225, RZ, RZ, R39 ;  /* 0x000000ffffe17224 */ /* 0x000fe400078e0027 */
[----:B------:R-:W-:Y:S01]  /*10fc0*/  IMAD R186, R45, c[0x0][0x190], RZ ;  /* 0x000064002dba7a24 */ /* 0x000fe200078e02ff */
[----:B------:R-:W-:Y:S01]  /*10fd0*/  LEA.HI.X.SX32 R5, R103, R3, 0x2, P5 ;  /* 0x0000000367057211 */ /* 0x000fe200028f16ff */
[----:B------:R-:W-:-:S02]  /*10fe0*/  IMAD.MOV.U32 R39, RZ, RZ, R33 ;  /* 0x000000ffff277224 */ /* 0x000fc400078e0021 */
[----:B------:R-:W-:Y:S01]  /*10ff0*/  IMAD.MOV.U32 R167, RZ, RZ, R41 ;  /* 0x000000ffffa77224 */ /* 0x000fe200078e0029 */
[----:B------:R-:W-:Y:S01]  /*11000*/  LEA.HI.X.SX32 R33, R195, R3, 0x2, P2 ;  /* 0x00000003c3217211 */ /* 0x000fe200010f16ff */
[----:B------:R-:W-:Y:S02]  /*11010*/  IMAD.MOV.U32 R45, RZ, RZ, R165 ;  /* 0x000000ffff2d7224 */ /* 0x000fe400078e00a5 */
[----:B------:R-:W-:Y:S01]  /*11020*/  IMAD.MOV.U32 R41, RZ, RZ, R34 ;  /* 0x000000ffff297224 */ /* 0x000fe200078e0022 */
[-C--:B------:R-:W-:Y:S01]  /*11030*/  LEA R34, P5, R38, R2.reuse, 0x2 ;  /* 0x0000000226227211 */ /* 0x080fe200078a10ff */
[----:B------:R-:W-:Y:S02]  /*11040*/  IMAD R107, R107, c[0x0][0x190], RZ ;  /* 0x000064006b6b7a24 */ /* 0x000fe400078e02ff */
[----:B------:R-:W-:Y:S01]  /*11050*/  IMAD.MOV.U32 R165, RZ, RZ, R36 ;  /* 0x000000ffffa57224 */ /* 0x000fe200078e0024 */
[----:B------:R-:W-:Y:S01]  /*11060*/  LEA R36, P2, R236, R2, 0x2 ;  /* 0x00000002ec247211 */ /* 0x000fe200078410ff */
[----:B------:R-:W-:Y:S01]  /*11070*/  IMAD R197, R197, c[0x0][0x190], RZ ;  /* 0x00006400c5c57a24 */ /* 0x000fe200078e02ff */
[----:B------:R-:W-:Y:S01]  /*11080*/  MOV R47, R225 ;  /* 0x000000e1002f7202 */ /* 0x000fe20000000f00 */
[----:B------:R-:W-:Y:S01]  /*11090*/  IMAD.MOV.U32 R52, RZ, RZ, R39 ;  /* 0x000000ffff347224 */ /* 0x000fe200078e0027 */
[----:B------:R-:W-:Y:S01]  /*110a0*/  MOV R39, R174 ;  /* 0x000000ae00277202 */ /* 0x000fe20000000f00 */
[----:B------:R-:W-:Y:S01]  /*110b0*/  IMAD.MOV.U32 R48, RZ, RZ, R163 ;  /* 0x000000ffff307224 */ /* 0x000fe200078e00a3 */
[----:B------:R-:W-:Y:S01]  /*110c0*/  MOV R163, R37 ;  /* 0x0000002500a37202 */ /* 0x000fe20000000f00 */
[----:B------:R-:W-:Y:S01]  /*110d0*/  IMAD.MOV.U32 R225, RZ, RZ, R35 ;  /* 0x000000ffffe17224 */ /* 0x000fe200078e0023 */
[-C--:B------:R-:W-:Y:S01]  /*110e0*/  LEA.HI.X.SX32 R35, R38, R3.reuse, 0x2, P5 ;  /* 0x0000000326237211 */ /* 0x080fe200028f16ff */
[----:B------:R-:W-:Y:S01]  /*110f0*/  IMAD R109, R109, c[0x0][0x190], RZ ;  /* 0x000064006d6d7a24 */ /* 0x000fe200078e02ff */
[-C--:B------:R-:W-:Y:S01]  /*11100*/  LEA R38, P5, R107, R2.reuse, 0x2 ;  /* 0x000000026b267211 */ /* 0x080fe200078a10ff */
[----:B------:R-:W-:Y:S01]  /*11110*/  IMAD R118, R118, c[0x0][0x190], RZ ;  /* 0x0000640076767a24 */ /* 0x000fe200078e02ff */
[----:B------:R-:W-:Y:S01]  /*11120*/  LEA.HI.X.SX32 R37, R236, R3, 0x2, P2 ;  /* 0x00000003ec257211 */ /* 0x000fe200010f16ff */
[----:B------:R-:W-:Y:S01]  /*11130*/  IMAD R194, R49, c[0x0][0x190], RZ ;  /* 0x0000640031c27a24 */ /* 0x000fe200078e02ff */
[----:B------:R-:W-:Y:S01]  /*11140*/  LEA R40, P2, R197, R2, 0x2 ;  /* 0x00000002c5287211 */ /* 0x000fe200078410ff */
[----:B------:R-:W-:Y:S01]  /*11150*/  IMAD R192, R51, c[0x0][0x190], RZ ;  /* 0x0000640033c07a24 */ /* 0x000fe200078e02ff */
[----:B------:R1:W-:Y:S01]  /*11160*/  STL.64 [R1+0xa80], R6 ;  /* 0x000a800601007387 */ /* 0x0003e20000100a00 */
[----:B------:R-:W-:-:S02]  /*11170*/  IMAD.MOV.U32 R51, RZ, RZ, R52 ;  /* 0x000000ffff337224 */ /* 0x000fc400078e0034 */
[----:B------:R-:W-:Y:S01]  /*11180*/  IMAD.MOV.U32 R49, RZ, RZ, R39 ;  /* 0x000000ffff317224 */ /* 0x000fe200078e0027 */
[----:B------:R2:W-:Y:S01]  /*11190*/  STL.64 [R1+0xb60], R4 ;  /* 0x000b600401007387 */ /* 0x0005e20000100a00 */
[----:B------:R-:W-:Y:S01]  /*111a0*/  IMAD.MOV.U32 R52, RZ, RZ, R41 ;  /* 0x000000ffff347224 */ /* 0x000fe200078e0029 */
[-C--:B------:R-:W-:Y:S02]  /*111b0*/  LEA.HI.X.SX32 R39, R107, R3.reuse, 0x2, P5 ;  /* 0x000000036b277211 */ /* 0x080fe400028f16ff */
[----:B------:R-:W-:Y:S02]  /*111c0*/  LEA.HI.X.SX32 R41, R197, R3, 0x2, P2 ;  /* 0x00000003c5297211 */ /* 0x000fe400010f16ff */
[----:B------:R-:W-:Y:S02]  /*111d0*/  MOV R50, R225 ;  /* 0x000000e100327202 */ /* 0x000fe40000000f00 */
[CC--:B-1----:R-:W-:Y:S02]  /*111e0*/  LEA R6, P2, R118.reuse, R2.reuse, 0x2 ;  /* 0x0000000276067211 */ /* 0x0c2fe400078410ff */
[----:B--2---:R-:W-:Y:S01]  /*111f0*/  LEA R4, P5, R109, R2, 0x2 ;  /* 0x000000026d047211 */ /* 0x004fe200078a10ff */
[----:B------:R-:W-:Y:S01]  /*11200*/  IMAD.MOV.U32 R161, RZ, RZ, R142 ;  /* 0x000000ffffa17224 */ /* 0x000fe200078e008e */
[----:B------:R-:W-:-:S02]  /*11210*/  LEA.HI.X.SX32 R7, R118, R3, 0x2, P2 ;  /* 0x0000000376077211 */ /* 0x000fc400010f16ff */
[----:B------:R-:W-:Y:S01]  /*11220*/  LEA.HI.X.SX32 R5, R109, R3, 0x2, P5 ;  /* 0x000000036d057211 */ /* 0x000fe200028f16ff */
[----:B------:R-:W-:Y:S01]  /*11230*/  IMAD.MOV.U32 R174, RZ, RZ, R117 ;  /* 0x000000ffffae7224 */ /* 0x000fe200078e0075 */
[----:B------:R-:W-:Y:S01]  /*11240*/  MOV R244, R50 ;  /* 0x0000003200f47202 */ /* 0x000fe20000000f00 */
[----:B------:R-:W2:Y:S01]  /*11250*/  LDL.LU R117, [R1+0x2054] ;  /* 0x0020540001757983 */ /* 0x000ea20000300800 */
[----:B------:R-:W-:Y:S02]  /*11260*/  IMAD.MOV.U32 R50, RZ, RZ, R45 ;  /* 0x000000ffff327224 */ /* 0x000fe400078e002d */
[----:B------:R-:W-:Y:S01]  /*11270*/  IMAD.MOV.U32 R45, RZ, RZ, R161 ;  /* 0x000000ffff2d7224 */ /* 0x000fe200078e00a1 */
[----:B------:R1:W-:Y:S01]  /*11280*/  STL.64 [R1+0x970], R4 ;  /* 0x0009700401007387 */ /* 0x0003e20000100a00 */
[----:B------:R-:W-:-:S03]  /*11290*/  IMAD.MOV.U32 R161, RZ, RZ, R116 ;  /* 0x000000ffffa17224 */ /* 0x000fc600078e0074 */
[----:B------:R-:W-:Y:S04]  /*112a0*/  STL.64 [R1+0xa88], R6 ;  /* 0x000a880601007387 */ /* 0x000fe80000100a00 */
[----:B------:R-:W3:Y:S01]  /*112b0*/  LDL.LU R116, [R1+0x2050] ;  /* 0x0020500001747983 */ /* 0x000ee20000300800 */
[----:B------:R-:W-:-:S04]  /*112c0*/  IMAD.MOV.U32 R227, RZ, RZ, R165 ;  /* 0x000000ffffe37224 */ /* 0x000fc800078e00a5 */
[----:B------:R-:W-:Y:S02]  /*112d0*/  IMAD.MOV.U32 R169, RZ, RZ, R227 ;  /* 0x000000ffffa97224 */ /* 0x000fe400078e00e3 */
[----:B------:R-:W-:Y:S01]  /*112e0*/  IMAD.MOV.U32 R227, RZ, RZ, R49 ;  /* 0x000000ffffe37224 */ /* 0x000fe200078e0031 */
[----:B------:R-:W-:Y:S01]  /*112f0*/  MOV R49, R43 ;  /* 0x0000002b00317202 */ /* 0x000fe20000000f00 */
[----:B------:R-:W-:Y:S01]  /*11300*/  IMAD R113, R113, c[0x0][0x190], RZ ;  /* 0x0000640071717a24 */ /* 0x000fe200078e02ff */
[C---:B-1----:R-:W-:Y:S01]  /*11310*/  LEA R4, P5, R44.reuse, R2, 0x2 ;  /* 0x000000022c047211 */ /* 0x042fe200078a10ff */
[----:B------:R-:W-:Y:S01]  /*11320*/  IMAD R188, R53, c[0x0][0x190], RZ ;  /* 0x0000640035bc7a24 */ /* 0x000fe200078e02ff */
[----:B------:R-:W-:Y:S01]  /*11330*/  MOV R56, R49 ;  /* 0x0000003100387202 */ /* 0x000fe20000000f00 */
[----:B------:R-:W-:Y:S01]  /*11340*/  IMAD.MOV.U32 R53, RZ, RZ, R51 ;  /* 0x000000ffff357224 */ /* 0x000fe200078e0033 */
[----:B------:R-:W-:Y:S01]  /*11350*/  LEA.HI.X.SX32 R5, R44, R3, 0x2, P5 ;  /* 0x000000032c057211 */ /* 0x000fe200028f16ff */
[----:B------:R-:W-:-:S02]  /*11360*/  IMAD R199, R199, c[0x0][0x190], RZ ;  /* 0x00006400c7c77a24 */ /* 0x000fc400078e02ff */
[----:B------:R-:W-:Y:S01]  /*11370*/  IMAD.MOV.U32 R51, RZ, RZ, R47 ;  /* 0x000000ffff337224 */ /* 0x000fe200078e002f */
[-C--:B------:R-:W-:Y:S01]  /*11380*/  LEA R44, P5, R113, R2.reuse, 0x2 ;  /* 0x00000002712c7211 */ /* 0x080fe200078a10ff */
[----:B------:R-:W-:Y:S01]  /*11390*/  IMAD R115, R115, c[0x0][0x190], RZ ;  /* 0x0000640073737a24 */ /* 0x000fe200078e02ff */
[----:B------:R-:W-:Y:S01]  /*113a0*/  MOV R54, R169 ;  /* 0x000000a900367202 */ /* 0x000fe20000000f00 */
[----:B------:R-:W-:Y:S01]  /*113b0*/  IMAD.MOV.U32 R47, RZ, RZ, R42 ;  /* 0x000000ffff2f7224 */ /* 0x000fe200078e002a */
[----:B------:R-:W-:Y:S01]  /*113c0*/  LEA R42, P2, R199, R2, 0x2 ;  /* 0x00000002c72a7211 */ /* 0x000fe200078410ff */
[----:B------:R-:W-:Y:S01]  /*113d0*/  IMAD.MOV.U32 R171, RZ, RZ, R51 ;  /* 0x000000ffffab7224 */ /* 0x000fe200078e0033 */
[----:B------:R-:W-:Y:S01]  /*113e0*/  MOV R49, R46 ;  /* 0x0000002e00317202 */ /* 0x000fe20000000f00 */
[----:B------:R-:W-:Y:S02]  /*113f0*/  IMAD R238, R238, c[0x0][0x190], RZ ;  /* 0x00006400eeee7a24 */ /* 0x000fe400078e02ff */
[----:B------:R-:W-:-:S02]  /*11400*/  IMAD.MOV.U32 R169, RZ, RZ, R50 ;  /* 0x000000ffffa97224 */ /* 0x000fc400078e0032 */
[----:B------:R-:W-:Y:S01]  /*11410*/  IMAD.MOV.U32 R51, RZ, RZ, R45 ;  /* 0x000000ffff337224 */ /* 0x000fe200078e002d */
[----:B------:R-:W-:Y:S01]  /*11420*/  LEA.HI.X.SX32 R45, R113, R3, 0x2, P5 ;  /* 0x00000003712d7211 */ /* 0x000fe200028f16ff */
[----:B------:R-:W-:Y:S02]  /*11430*/  IMAD.MOV.U32 R173, RZ, RZ, R56 ;  /* 0x000000ffffad7224 */ /* 0x000fe400078e0038 */
[----:B------:R-:W-:Y:S02]  /*11440*/  IMAD R180, R55, c[0x0][0x190], RZ ;  /* 0x0000640037b47a24 */ /* 0x000fe400078e02ff */
[----:B------:R-:W-:Y:S02]  /*11450*/  IMAD.MOV.U32 R50, RZ, RZ, R161 ;  /* 0x000000ffff327224 */ /* 0x000fe400078e00a1 */
[----:B------:R-:W-:Y:S01]  /*11460*/  IMAD.MOV.U32 R56, RZ, RZ, R48 ;  /* 0x000000ffff387224 */ /* 0x000fe200078e0030 */
[----:B------:R-:W-:Y:S01]  /*11470*/  LEA R48, P5, R115, R2, 0x2 ;  /* 0x0000000273307211 */ /* 0x000fe200078a10ff */
[----:B------:R-:W-:-:S02]  /*11480*/  IMAD R111, R111, c[0x0][0x190], RZ ;  /* 0x000064006f6f7a24 */ /* 0x000fc400078e02ff */
[----:B------:R-:W-:Y:S01]  /*11490*/  IMAD.MOV.U32 R55, RZ, RZ, R244 ;  /* 0x000000ffff377224 */ /* 0x000fe200078e00f4 */
[-C--:B------:R-:W-:Y:S01]  /*114a0*/  LEA.HI.X.SX32 R43, R199, R3.reuse, 0x2, P2 ;  /* 0x00000003c72b7211 */ /* 0x080fe200010f16ff */
[----:B------:R-:W-:Y:S01]  /*114b0*/  IMAD.MOV.U32 R244, RZ, RZ, R47 ;  /* 0x000000fffff47224 */ /* 0x000fe200078e002f */
[CC--:B------:R-:W-:Y:S01]  /*114c0*/  LEA R46, P2, R238.reuse, R2.reuse, 0x2 ;  /* 0x00000002ee2e7211 */ /* 0x0c0fe200078410ff */
[----:B------:R-:W-:Y:S01]  /*114d0*/  IMAD R178, R57, c[0x0][0x190], RZ ;  /* 0x0000640039b27a24 */ /* 0x000fe200078e02ff */
[----:B------:R1:W-:Y:S01]  /*114e0*/  STL.64 [R1+0xb70], R4 ;  /* 0x000b700401007387 */ /* 0x0003e20000100a00 */
[----:B------:R-:W-:Y:S02]  /*114f0*/  IMAD R201, R201, c[0x0][0x190], RZ ;  /* 0x00006400c9c97a24 */ /* 0x000fe400078e02ff */
[----:B------:R-:W-:Y:S02]  /*11500*/  IMAD.MOV.U32 R228, RZ, RZ, R50 ;  /* 0x000000ffffe47224 */ /* 0x000fe400078e0032 */
[----:B------:R-:W-:Y:S01]  /*11510*/  IMAD.MOV.U32 R60, RZ, RZ, R244 ;  /* 0x000000ffff3c7224 */ /* 0x000fe200078e00f4 */
[-C--:B------:R-:W-:Y:S01]  /*11520*/  LEA.HI.X.SX32 R47, R238, R3.reuse, 0x2, P2 ;  /* 0x00000003ee2f7211 */ /* 0x080fe200010f16ff */
[----:B------:R-:W-:Y:S01]  /*11530*/  IMAD.MOV.U32 R57, RZ, RZ, R49 ;  /* 0x000000ffff397224 */ /* 0x000fe200078e0031 */
[-C--:B------:R-:W-:Y:S01]  /*11540*/  LEA.HI.X.SX32 R49, R115, R3.reuse, 0x2, P5 ;  /* 0x0000000373317211 */ /* 0x080fe200028f16ff */
[----:B------:R-:W-:Y:S01]  /*11550*/  IMAD R168, R71, c[0x0][0x190], RZ ;  /* 0x0000640047a87a24 */ /* 0x000fe200078e02ff */
[----:B------:R-:W4:Y:S01]  /*11560*/  LDL.LU R161, [R1+0x138] ;  /* 0x0001380001a17983 */ /* 0x000f220000300800 */
[-C--:B-1----:R-:W-:Y:S01]  /*11570*/  LEA R4, P5, R111, R2.reuse, 0x2 ;  /* 0x000000026f047211 */ /* 0x082fe200078a10ff */
[----:B------:R-:W-:Y:S01]  /*11580*/  IMAD.MOV.U32 R155, RZ, RZ, R132 ;  /* 0x000000ffff9b7224 */ /* 0x000fe200078e0084 */
[----:B------:R-:W-:Y:S01]  /*11590*/  LEA R50, P2, R201, R2, 0x2 ;  /* 0x00000002c9327211 */ /* 0x000fe200078410ff */
[----:B------:R-:W-:Y:S01]  /*115a0*/  IMAD.MOV.U32 R71, RZ, RZ, R228 ;  /* 0x000000ffff477224 */ /* 0x000fe200078e00e4 */
[----:B------:R-:W-:Y:S01]  /*115b0*/  LEA.HI.X.SX32 R5, R111, R3, 0x2, P5 ;  /* 0x000000036f057211 */ /* 0x000fe200028f16ff */
[----:B------:R-:W-:-:S02]  /*115c0*/  IMAD R123, R123, c[0x0][0x190], RZ ;  /* 0x000064007b7b7a24 */ /* 0x000fc400078e02ff */
[----:B------:R-:W-:Y:S01]  /*115d0*/  IMAD.MOV.U32 R190, RZ, RZ, R173 ;  /* 0x000000ffffbe7224 */ /* 0x000fe200078e00ad */
[----:B------:R-:W-:Y:S01]  /*115e0*/  MOV R173, R57 ;  /* 0x0000003900ad7202 */ /* 0x000fe20000000f00 */
[----:B------:R-:W-:Y:S01]  /*115f0*/  IMAD.MOV.U32 R228, RZ, RZ, R56 ;  /* 0x000000ffffe47224 */ /* 0x000fe200078e0038 */
[----:B------:R-:W-:Y:S01]  /*11600*/  MOV R56, R53 ;  /* 0x0000003500387202 */ /* 0x000fe20000000f00 */
[----:B------:R-:W-:Y:S02]  /*11610*/  IMAD R170, R61, c[0x0][0x190], RZ ;  /* 0x000064003daa7a24 */ /* 0x000fe400078e02ff */
[----:B------:R-:W-:Y:S02]  /*11620*/  IMAD.MOV.U32 R62, RZ, RZ, R60 ;  /* 0x000000ffff3e7224 */ /* 0x000fe400078e003c */
[----:B------:R-:W-:Y:S02]  /*11630*/  IMAD R119, R119, c[0x0][0x190], RZ ;  /* 0x0000640077777a24 */ /* 0x000fe400078e02ff */
[----:B------:R-:W-:Y:S01]  /*11640*/  IMAD.MOV.U32 R61, RZ, RZ, R171 ;  /* 0x000000ffff3d7224 */ /* 0x000fe200078e00ab */
[----:B------:R-:W-:Y:S01]  /*11650*/  MOV R171, R51 ;  /* 0x0000003300ab7202 */ /* 0x000fe20000000f00 */
[----:B------:R-:W-:Y:S01]  /*11660*/  IMAD.MOV.U32 R60, RZ, RZ, R55 ;  /* 0x000000ffff3c7224 */ /* 0x000fe200078e0037 */
[----:B------:R-:W-:Y:S01]  /*11670*/  MOV R165, R155 ;  /* 0x0000009b00a57202 */ /* 0x000fe20000000f00 */
[----:B------:R-:W-:Y:S01]  /*11680*/  IMAD.MOV.U32 R55, RZ, RZ, R52 ;  /* 0x000000ffff377224 */ /* 0x000fe200078e0034 */
[----:B------:R-:W-:Y:S01]  /*11690*/  LEA.HI.X.SX32 R51, R201, R3, 0x2, P2 ;  /* 0x00000003c9337211 */ /* 0x000fe200010f16ff */
[----:B------:R-:W-:Y:S01]  /*116a0*/  IMAD.MOV.U32 R225, RZ, RZ, R149 ;  /* 0x000000ffffe17224 */ /* 0x000fe200078e0095 */
[----:B------:R-:W-:Y:S01]  /*116b0*/  LEA R6, P2, R123, R2, 0x2 ;  /* 0x000000027b067211 */ /* 0x000fe200078410ff */
[----:B------:R-:W-:-:S02]  /*116c0*/  IMAD.MOV.U32 R70, RZ, RZ, R173 ;  /* 0x000000ffff467224 */ /* 0x000fc400078e00ad */
[----:B------:R-:W-:Y:S02]  /*116d0*/  IMAD.MOV.U32 R66, RZ, RZ, R56 ;  /* 0x000000ffff427224 */ /* 0x000fe400078e0038 */
[----:B------:R-:W-:Y:S02]  /*116e0*/  IMAD.MOV.U32 R57, RZ, RZ, R54 ;  /* 0x000000ffff397224 */ /* 0x000fe400078e0036 */
[----:B------:R-:W-:Y:S01]  /*116f0*/  IMAD.MOV.U32 R173, RZ, RZ, R60 ;  /* 0x000000ffffad7224 */ /* 0x000fe200078e003c */
[----:B------:R-:W-:Y:S01]  /*11700*/  MOV R60, R165 ;  /* 0x000000a5003c7202 */ /* 0x000fe20000000f00 */
[----:B------:R-:W-:Y:S01]  /*11710*/  IMAD.MOV.U32 R175, RZ, RZ, R55 ;  /* 0x000000ffffaf7224 */ /* 0x000fe200078e0037 */
[----:B------:R-:W-:Y:S01]  /*11720*/  LEA.HI.X.SX32 R7, R123, R3, 0x2, P2 ;  /* 0x000000037b077211 */ /* 0x000fe200010f16ff */
[----:B------:R-:W-:Y:S02]  /*11730*/  IMAD.MOV.U32 R54, RZ, RZ, R225 ;  /* 0x000000ffff367224 */ /* 0x000fe400078e00e1 */
[----:B------:R-:W-:Y:S01]  /*11740*/  IMAD R158, R65, c[0x0][0x190], RZ ;  /* 0x00006400419e7a24 */ /* 0x000fe200078e02ff */
[----:B------:R-:W-:Y:S01]  /*11750*/  MOV R65, R190 ;  /* 0x000000be00417202 */ /* 0x000fe20000000f00 */
[----:B------:R-:W-:-:S02]  /*11760*/  IMAD R150, R67, c[0x0][0x190], RZ ;  /* 0x0000640043967a24 */ /* 0x000fc400078e02ff */
[----:B------:R-:W-:Y:S01]  /*11770*/  IMAD.MOV.U32 R68, RZ, RZ, R66 ;  /* 0x000000ffff447224 */ /* 0x000fe200078e0042 */
[----:B------:R-:W-:Y:S01]  /*11780*/  MOV R229, R60 ;  /* 0x0000003c00e57202 */ /* 0x000fe20000000f00 */
[----:B------:R-:W-:Y:S02]  /*11790*/  IMAD.MOV.U32 R67, RZ, RZ, R175 ;  /* 0x000000ffff437224 */ /* 0x000fe400078e00af */
[----:B------:R-:W-:Y:S02]  /*117a0*/  IMAD.MOV.U32 R190, RZ, RZ, R54 ;  /* 0x000000ffffbe7224 */ /* 0x000fe400078e0036 */
[----:B------:R-:W-:Y:S02]  /*117b0*/  IMAD.MOV.U32 R66, RZ, RZ, R61 ;  /* 0x000000ffff427224 */ /* 0x000fe400078e003d */
[----:B------:R-:W-:Y:S02]  /*117c0*/  IMAD.MOV.U32 R225, RZ, RZ, R172 ;  /* 0x000000ffffe17224 */ /* 0x000fe400078e00ac */
[----:B------:R-:W-:-:S02]  /*117d0*/  IMAD.MOV.U32 R177, RZ, RZ, R68 ;  /* 0x000000ffffb17224 */ /* 0x000fc400078e0044 */
[----:B------:R-:W-:Y:S01]  /*117e0*/  IMAD.MOV.U32 R68, RZ, RZ, R67 ;  /* 0x000000ffff447224 */ /* 0x000fe200078e0043 */
[----:B------:R-:W-:Y:S01]  /*117f0*/  MOV R67, R229 ;  /* 0x000000e500437202 */ /* 0x000fe20000000f00 */
[----:B------:R-:W-:Y:S02]  /*11800*/  IMAD.MOV.U32 R175, RZ, RZ, R190 ;  /* 0x000000ffffaf7224 */ /* 0x000fe400078e00be */
[----:B------:R-:W-:Y:S02]  /*11810*/  IMAD.MOV.U32 R229, RZ, RZ, R66 ;  /* 0x000000ffffe57224 */ /* 0x000fe400078e0042 */
[----:B------:R-:W-:Y:S01]  /*11820*/  IMAD.MOV.U32 R66, RZ, RZ, R65 ;  /* 0x000000ffff427224 */ /* 0x000fe200078e0041 */
[----:B---3--:R-:W-:Y:S02]  /*11830*/  MOV R244, R116 ;  /* 0x0000007400f47202 */ /* 0x008fe40000000f00 */
[----:B------:R-:W3:Y:S04]  /*11840*/  LDL.LU R116, [R1+0x204c] ;  /* 0x00204c0001747983 */ /* 0x000ee80000300800 */
[----:B------:R1:W-:Y:S04]  /*11850*/  STL.64 [R1+0x978], R4 ;  /* 0x0009780401007387 */ /* 0x0003e80000100a00 */
[----:B------:R-:W-:Y:S04]  /*11860*/  STL.64 [R1+0xa90], R6 ;  /* 0x000a900601007387 */ /* 0x000fe80000100a00 */
[----:B------:R-:W2:Y:S01]  /*11870*/  LDL.LU R172, [R1+0x2048] ;  /* 0x0020480001ac7983 */ /* 0x000ea20000300800 */
[----:B-1----:R-:W-:-:S04]  /*11880*/  LEA R4, P5, R119, R2, 0x2 ;  /* 0x0000000277047211 */ /* 0x002fc800078a10ff */
[----:B------:R-:W-:-:S05]  /*11890*/  LEA.HI.X.SX32 R5, R119, R3, 0x2, P5 ;  /* 0x0000000377057211 */ /* 0x000fca00028f16ff */
[----:B------:R1:W-:Y:S04]  /*118a0*/  STL.64 [R1+0xb78], R4 ;  /* 0x000b780401007387 */ /* 0x0003e80000100a00 */
[----:B------:R-:W3:Y:S04]  /*118b0*/  LDL.LU R165, [R1+0x148] ;  /* 0x0001480001a57983 */ /* 0x000ee80000300800 */
[----:B------:R-:W3:Y:S04]  /*118c0*/  LDL.LU R190, [R1+0x16c] ;  /* 0x00016c0001be7983 */ /* 0x000ee80000300800 */
[----:B------:R-:W3:Y:S01]  /*118d0*/  LDL.LU R65, [R1+0x170] ;  /* 0x0001700001417983 */ /* 0x000ee20000300800 */
[----:B------:R-:W-:-:S02]  /*118e0*/  IMAD R121, R121, c[0x0][0x190], RZ ;  /* 0x0000640079797a24 */ /* 0x000fc400078e02ff */
[----:B------:R-:W-:-:S03]  /*118f0*/  IMAD R203, R203, c[0x0][0x190], RZ ;  /* 0x00006400cbcb7a24 */ /* 0x000fc600078e02ff */
[-C--:B------:R-:W-:Y:S01]  /*11900*/  LEA R54, P5, R121, R2.reuse, 0x2 ;  /* 0x0000000279367211 */ /* 0x080fe200078a10ff */
[----:B------:R-:W-:Y:S01]  /*11910*/  IMAD R240, R240, c[0x0][0x190], RZ ;  /* 0x00006400f0f07a24 */ /* 0x000fe200078e02ff */
[-C--:B------:R-:W-:Y:S01]  /*11920*/  LEA R52, P2, R203, R2.reuse, 0x2 ;  /* 0x00000002cb347211 */ /* 0x080fe200078410ff */
[----:B------:R-:W-:Y:S01]  /*11930*/  IMAD R125, R125, c[0x0][0x190], RZ ;  /* 0x000064007d7d7a24 */ /* 0x000fe200078e02ff */
[-C--:B------:R-:W-:Y:S02]  /*11940*/  LEA.HI.X.SX32 R55, R121, R3.reuse, 0x2, P5 ;  /* 0x0000000379377211 */ /* 0x080fe400028f16ff */
[-C--:B------:R-:W-:Y:S01]  /*11950*/  LEA R58, P5, R82, R2.reuse, 0x2 ;  /* 0x00000002523a7211 */ /* 0x080fe200078a10ff */
[----:B------:R-:W-:Y:S01]  /*11960*/  IMAD.MOV.U32 R245, RZ, RZ, R177 ;  /* 0x000000fffff57224 */ /* 0x000fe200078e00b1 */
[-C--:B------:R-:W-:Y:S01]  /*11970*/  LEA.HI.X.SX32 R53, R203, R3.reuse, 0x2, P2 ;  /* 0x00000003cb357211 */ /* 0x080fe200010f16ff */
[----:B------:R-:W-:Y:S01]  /*11980*/  IMAD R205, R205, c[0x0][0x190], RZ ;  /* 0x00006400cdcd7a24 */ /* 0x000fe200078e02ff */
[-C--:B------:R-:W-:Y:S01]  /*11990*/  LEA R56, P2, R240, R2.reuse, 0x2 ;  /* 0x00000002f0387211 */ /* 0x080fe200078410ff */
[----:B------:R-:W-:Y:S01]  /*119a0*/  IMAD.MOV.U32 R177, RZ, RZ, R67 ;  /* 0x000000ffffb17224 */ /* 0x000fe200078e0043 */
[----:B------:R-:W-:Y:S01]  /*119b0*/  LEA.HI.X.SX32 R59, R82, R3, 0x2, P5 ;  /* 0x00000003523b7211 */ /* 0x000fe200028f16ff */
[----:B------:R-:W-:Y:S01]  /*119c0*/  IMAD R166, R63, c[0x0][0x190], RZ ;  /* 0x000064003fa67a24 */ /* 0x000fe200078e02ff */
[----:B-1----:R-:W-:Y:S01]  /*119d0*/  LEA R4, P5, R125, R2, 0x2 ;  /* 0x000000027d047211 */ /* 0x002fe200078a10ff */
[----:B------:R-:W-:Y:S01]  /*119e0*/  IMAD R148, R69, c[0x0][0x190], RZ ;  /* 0x0000640045947a24 */ /* 0x000fe200078e02ff */
[----:B------:R-:W-:Y:S01]  /*119f0*/  MOV R69, R68 ;  /* 0x0000004400457202 */ /* 0x000fe20000000f00 */
[----:B------:R-:W-:-:S02]  /*11a00*/  IMAD.MOV.U32 R67, RZ, RZ, R66 ;  /* 0x000000ffff437224 */ /* 0x000fc400078e0042 */
[----:B------:R-:W-:Y:S01]  /*11a10*/  IMAD.MOV.U32 R63, RZ, RZ, R71 ;  /* 0x000000ffff3f7224 */ /* 0x000fe200078e0047 */
[----:B------:R-:W-:Y:S01]  /*11a20*/  MOV R71, R57 ;  /* 0x0000003900477202 */ /* 0x000fe20000000f00 */
[----:B------:R-:W-:Y:S01]  /*11a30*/  IMAD.MOV.U32 R66, RZ, RZ, R70 ;  /* 0x000000ffff427224 */ /* 0x000fe200078e0046 */
[-C--:B------:R-:W-:Y:S01]  /*11a40*/  LEA.HI.X.SX32 R57, R240, R3.reuse, 0x2, P2 ;  /* 0x00000003f0397211 */ /* 0x080fe200010f16ff */
[----:B------:R-:W-:Y:S02]  /*11a50*/  IMAD.MOV.U32 R68, RZ, RZ, R229 ;  /* 0x000000ffff447224 */ /* 0x000fe400078e00e5 */
[----:B------:R-:W-:Y:S01]  /*11a60*/  IMAD.MOV.U32 R70, RZ, RZ, R62 ;  /* 0x000000ffff467224 */ /* 0x000fe200078e003e */
[----:B------:R-:W-:Y:S01]  /*11a70*/  LEA R60, P2, R205, R2, 0x2 ;  /* 0x00000002cd3c7211 */ /* 0x000fe200078410ff */
[----:B------:R-:W-:Y:S01]  /*11a80*/  IMAD R127, R127, c[0x0][0x190], RZ ;  /* 0x000064007f7f7a24 */ /* 0x000fe200078e02ff */
[----:B------:R-:W-:Y:S01]  /*11a90*/  LEA.HI.X.SX32 R5, R125, R3, 0x2, P5 ;  /* 0x000000037d057211 */ /* 0x000fe200028f16ff */
        /* <DEDUP_REMOVED lines=8> */
[----:B------:R1:W-:Y:S01]  /*11b20*/  STL.64 [R1+0x980], R4 ;  /* 0x0009800401007387 */ /* 0x0003e20000100a00 */
[----:B------:R-:W-:Y:S01]  /*11b30*/  IMAD.MOV.U32 R159, RZ, RZ, R138 ;  /* 0x000000ffff9f7224 */ /* 0x000fe200078e008a */
[----:B------:R-:W-:Y:S01]  /*11b40*/  MOV R83, R245 ;  /* 0x000000f500537202 */ /* 0x000fe20000000f00 */
[----:B------:R-:W-:Y:S01]  /*11b50*/  IMAD R138, R77, c[0x0][0x190], RZ ;  /* 0x000064004d8a7a24 */ /* 0x000fe200078e02ff */
[----:B------:R-:W-:Y:S01]  /*11b60*/  LEA.HI.X.SX32 R7, R95, R3, 0x2, P2 ;  /* 0x000000035f077211 */ /* 0x000fe200010f16ff */
[----:B------:R-:W-:-:S02]  /*11b70*/  IMAD R140, R75, c[0x0][0x190], RZ ;  /* 0x000064004b8c7a24 */ /* 0x000fc400078e02ff */
[----:B------:R-:W-:Y:S01]  /*11b80*/  IMAD R136, R79, c[0x0][0x190], RZ ;  /* 0x000064004f887a24 */ /* 0x000fe200078e02ff */
[C---:B-1----:R-:W-:Y:S01]  /*11b90*/  LEA R4, P5, R127.reuse, R2, 0x2 ;  /* 0x000000027f047211 */ /* 0x042fe200078a10ff */
[----:B------:R-:W-:Y:S01]  /*11ba0*/  IMAD.MOV.U32 R75, RZ, RZ, R173 ;  /* 0x000000ffff4b7224 */ /* 0x000fe200078e00ad */
[----:B------:R-:W-:Y:S02]  /*11bb0*/  MOV R79, R83 ;  /* 0x00000053004f7202 */ /* 0x000fe40000000f00 */
[----:B------:R-:W-:Y:S01]  /*11bc0*/  LEA.HI.X.SX32 R5, R127, R3, 0x2, P5 ;  /* 0x000000037f057211 */ /* 0x000fe200028f16ff */
[----:B------:R-:W-:Y:S01]  /*11bd0*/  STL.64 [R1+0xa98], R6 ;  /* 0x000a980601007387 */ /* 0x000fe20000100a00 */
[----:B------:R-:W-:-:S03]  /*11be0*/  IMAD.MOV.U32 R173, RZ, RZ, R244 ;  /* 0x000000ffffad7224 */ /* 0x000fc600078e00f4 */
[----:B------:R1:W-:Y:S01]  /*11bf0*/  STL.64 [R1+0xb80], R4 ;  /* 0x000b800401007387 */ /* 0x0003e20000100a00 */
[----:B--2---:R-:W-:-:S03]  /*11c00*/  IMAD.MOV.U32 R70, RZ, RZ, R172 ;  /* 0x000000ffff467224 */ /* 0x004fc600078e00ac */
[----:B------:R-:W2:Y:S02]  /*11c10*/  LDL.LU R172, [R1+0x158] ;  /* 0x0001580001ac7983 */ /* 0x000ea40000300800 */
[----:B------:R-:W-:Y:S02]  /*11c20*/  MOV R77, R70 ;  /* 0x00000046004d7202 */ /* 0x000fe40000000f00 */
[----:B------:R-:W2:Y:S01]  /*11c30*/  LDL.LU R244, [R1+0x17c] ;  /* 0x00017c0001f47983 */ /* 0x000ea20000300800 */
[----:B---3--:R-:W-:Y:S01]  /*11c40*/  MOV R229, R65 ;  /* 0x0000004100e57202 */ /* 0x008fe20000000f00 */
[----:B------:R-:W-:-:S04]  /*11c50*/  IMAD.MOV.U32 R65, RZ, RZ, R63 ;  /* 0x000000ffff417224 */ /* 0x000fc800078e003f */
[----:B------:R-:W-:-:S04]  /*11c60*/  IMAD.MOV.U32 R69, RZ, RZ, R65 ;  /* 0x000000ffff457224 */ /* 0x000fc800078e0041 */
[----:B------:R-:W-:-:S04]  /*11c70*/  IMAD.MOV.U32 R78, RZ, RZ, R69 ;  /* 0x000000ffff4e7224 */ /* 0x000fc800078e0045 */
[----:B------:R-:W-:Y:S02]  /*11c80*/  IMAD.MOV.U32 R83, RZ, RZ, R78 ;  /* 0x000000ffff537224 */ /* 0x000fe400078e004e */
[----:B------:R-:W-:Y:S02]  /*11c90*/  IMAD.MOV.U32 R78, RZ, RZ, R77 ;  /* 0x000000ffff4e7224 */ /* 0x000fe400078e004d */
[----:B------:R-:W-:Y:S01]  /*11ca0*/  IMAD.MOV.U32 R77, RZ, RZ, R75 ;  /* 0x000000ffff4d7224 */ /* 0x000fe200078e004b */
[----:B------:R-:W-:Y:S01]  /*11cb0*/  MOV R75, R230 ;  /* 0x000000e6004b7202 */ /* 0x000fe20000000f00 */
[----:B------:R-:W-:Y:S02]  /*11cc0*/  IMAD.MOV.U32 R230, RZ, RZ, R74 ;  /* 0x000000ffffe67224 */ /* 0x000fe400078e004a */
[----:B------:R-:W3:Y:S01]  /*11cd0*/  LDL.LU R74, [R1+0x1c8] ;  /* 0x0001c800014a7983 */ /* 0x000ee20000300800 */
[----:B------:R-:W-:Y:S02]  /*11ce0*/  IMAD R207, R207, c[0x0][0x190], RZ ;  /* 0x00006400cfcf7a24 */ /* 0x000fe400078e02ff */
[----:B------:R-:W-:-:S02]  /*11cf0*/  IMAD.MOV.U32 R179, RZ, RZ, R229 ;  /* 0x000000ffffb37224 */ /* 0x000fc400078e00e5 */
[----:B------:R-:W-:Y:S01]  /*11d00*/  IMAD.MOV.U32 R229, RZ, RZ, R228 ;  /* 0x000000ffffe57224 */ /* 0x000fe200078e00e4 */
[-C--:B------:R-:W-:Y:S01]  /*11d10*/  LEA R62, P2, R207, R2.reuse, 0x2 ;  /* 0x00000002cf3e7211 */ /* 0x080fe200078410ff */
[----:B------:R-:W-:Y:S01]  /*11d20*/  IMAD.MOV.U32 R228, RZ, RZ, R64 ;  /* 0x000000ffffe47224 */ /* 0x000fe200078e0040 */
[CC--:B------:R-:W-:Y:S01]  /*11d30*/  LEA R64, P5, R104.reuse, R2.reuse, 0x2 ;  /* 0x0000000268407211 */ /* 0x0c0fe200078a10ff */
[----:B------:R-:W-:Y:S02]  /*11d40*/  IMAD R241, R241, c[0x0][0x190], RZ ;  /* 0x00006400f1f17a24 */ /* 0x000fe400078e02ff */
[----:B------:R-:W-:Y:S01]  /*11d50*/  IMAD R131, R131, c[0x0][0x190], RZ ;  /* 0x0000640083837a24 */ /* 0x000fe200078e02ff */
[-C--:B------:R-:W-:Y:S01]  /*11d60*/  LEA.HI.X.SX32 R63, R207, R3.reuse, 0x2, P2 ;  /* 0x00000003cf3f7211 */ /* 0x080fe200010f16ff */
[----:B------:R-:W-:Y:S01]  /*11d70*/  IMAD.MOV.U32 R245, RZ, RZ, R68 ;  /* 0x000000fffff57224 */ /* 0x000fe200078e0044 */
[----:B------:R-:W-:Y:S01]  /*11d80*/  LEA.HI.X.SX32 R65, R104, R3, 0x2, P5 ;  /* 0x0000000368417211 */ /* 0x000fe200028f16ff */
[----:B------:R-:W-:Y:S01]  /*11d90*/  IMAD R209, R209, c[0x0][0x190], RZ ;  /* 0x00006400d1d17a24 */ /* 0x000fe200078e02ff */
[-C--:B------:R-:W-:Y:S01]  /*11da0*/  LEA R66, P2, R241, R2.reuse, 0x2 ;  /* 0x00000002f1427211 */ /* 0x080fe200078410ff */
[----:B------:R-:W-:Y:S01]  /*11db0*/  IMAD R130, R73, c[0x0][0x190], RZ ;  /* 0x0000640049827a24 */ /* 0x000fe200078e02ff */
[----:B------:R-:W-:Y:S01]  /*11dc0*/  LEA R68, P5, R131, R2, 0x2 ;  /* 0x0000000283447211 */ /* 0x000fe200078a10ff */
[----:B------:R-:W-:Y:S01]  /*11dd0*/  IMAD.MOV.U32 R73, RZ, RZ, R177 ;  /* 0x000000ffff497224 */ /* 0x000fe200078e00b1 */
[----:B------:R-:W-:Y:S01]  /*11de0*/  MOV R177, R67 ;  /* 0x0000004300b17202 */ /* 0x000fe20000000f00 */
[----:B------:R-:W-:Y:S01]  /*11df0*/  IMAD R129, R129, c[0x0][0x190], RZ ;  /* 0x0000640081817a24 */ /* 0x000fe200078e02ff */
[----:B------:R-:W-:-:S02]  /*11e00*/  LEA.HI.X.SX32 R67, R241, R3, 0x2, P2 ;  /* 0x00000003f1437211 */ /* 0x000fc400010f16ff */
[-C--:B------:R-:W-:Y:S02]  /*11e10*/  LEA.HI.X.SX32 R69, R131, R3.reuse, 0x2, P5 ;  /* 0x0000000383457211 */ /* 0x080fe400028f16ff */
[CC--:B------:R-:W-:Y:S02]  /*11e20*/  LEA R70, P2, R209.reuse, R2.reuse, 0x2 ;  /* 0x00000002d1467211 */ /* 0x0c0fe400078410ff */
[C---:B-1----:R-:W-:Y:S01]  /*11e30*/  LEA R4, P5, R110.reuse, R2, 0x2 ;  /* 0x000000026e047211 */ /* 0x042fe200078a10ff */
[----:B------:R-:W-:Y:S02]  /*11e40*/  IMAD.MOV.U32 R181, RZ, RZ, R229 ;  /* 0x000000ffffb57224 */ /* 0x000fe400078e00e5 */
[----:B------:R-:W-:Y:S01]  /*11e50*/  IMAD.MOV.U32 R229, RZ, RZ, R71 ;  /* 0x000000ffffe57224 */ /* 0x000fe200078e0047 */
[-C--:B------:R-:W-:Y:S01]  /*11e60*/  LEA.HI.X.SX32 R71, R209, R3.reuse, 0x2, P2 ;  /* 0x00000003d1477211 */ /* 0x080fe200010f16ff */
[----:B------:R-:W-:Y:S01]  /*11e70*/  IMAD R211, R211, c[0x0][0x190], RZ ;  /* 0x00006400d3d37a24 */ /* 0x000fe200078e02ff */
[----:B------:R-:W-:-:S02]  /*11e80*/  LEA.HI.X.SX32 R5, R110, R3, 0x2, P5 ;  /* 0x000000036e057211 */ /* 0x000fc400028f16ff */
[C---:B------:R-:W-:Y:S01]  /*11e90*/  LEA R6, P2, R129.reuse, R2, 0x2 ;  /* 0x0000000281067211 */ /* 0x040fe200078410ff */
[----:B------:R-:W-:Y:S02]  /*11ea0*/  IMAD.MOV.U32 R183, RZ, RZ, R83 ;  /* 0x000000ffffb77224 */ /* 0x000fe400078e0053 */
[----:B------:R1:W-:Y:S01]  /*11eb0*/  STL.64 [R1+0x988], R4 ;  /* 0x0009880401007387 */ /* 0x0003e20000100a00 */
[----:B------:R-:W-:Y:S02]  /*11ec0*/  LEA.HI.X.SX32 R7, R129, R3, 0x2, P2 ;  /* 0x0000000381077211 */ /* 0x000fe400010f16ff */
[----:B------:R-:W-:Y:S01]  /*11ed0*/  MOV R83, R78 ;  /* 0x0000004e00537202 */ /* 0x000fe20000000f00 */
[----:B------:R-:W-:Y:S02]  /*11ee0*/  IMAD.MOV.U32 R78, RZ, RZ, R230 ;  /* 0x000000ffff4e7224 */ /* 0x000fe400078e00e6 */
[----:B------:R-:W-:Y:S01]  /*11ef0*/  STL.64 [R1+0xaa0], R6 ;  /* 0x000aa00601007387 */ /* 0x000fe20000100a00 */
[----:B-1----:R-:W-:-:S04]  /*11f00*/  LEA R4, P5, R211, R2, 0x2 ;  /* 0x00000002d3047211 */ /* 0x002fc800078a10ff */
[----:B------:R-:W-:Y:S01]  /*11f10*/  LEA.HI.X.SX32 R5, R211, R3, 0x2, P5 ;  /* 0x00000003d3057211 */ /* 0x000fe200028f16ff */
[----:B------:R-:W-:Y:S02]  /*11f20*/  IMAD R132, R81, c[0x0][0x190], RZ ;  /* 0x0000640051847a24 */ /* 0x000fe400078e02ff */
[----:B------:R-:W-:Y:S01]  /*11f30*/  IMAD.MOV.U32 R81, RZ, RZ, R78 ;  /* 0x000000ffff517224 */ /* 0x000fe200078e004e */
[----:B---3--:R-:W-:Y:S02]  /*11f40*/  MOV R230, R74 ;  /* 0x0000004a00e67202 */ /* 0x008fe40000000f00 */
[----:B------:R-:W3:Y:S04]  /*11f50*/  LDL.LU R74, [R1+0x188] ;  /* 0x00018800014a7983 */ /* 0x000ee80000300800 */
[----:B------:R1:W-:Y:S04]  /*11f60*/  STL.64 [R1+0xb90], R4 ;  /* 0x000b900401007387 */ /* 0x0003e80000100a00 */
[----:B------:R-:W2:Y:S01]  /*11f70*/  LDL.LU R78, [R1+0x168] ;  /* 0x00016800014e7983 */ /* 0x000ea20000300800 */
[----:B------:R-:W-:-:S02]  /*11f80*/  IMAD.MOV.U32 R251, RZ, RZ, R79 ;  /* 0x000000fffffb7224 */ /* 0x000fc400078e004f */
[----:B------:R-:W-:Y:S01]  /*11f90*/  IMAD.MOV.U32 R79, RZ, RZ, R75 ;  /* 0x000000ffff4f7224 */ /* 0x000fe200078e004b */
[----:B------:R-:W-:Y:S01]  /*11fa0*/  MOV R250, R183 ;  /* 0x000000b700fa7202 */ /* 0x000fe20000000f00 */
[----:B------:R-:W-:Y:S02]  /*11fb0*/  IMAD.MOV.U32 R80, RZ, RZ, R77 ;  /* 0x000000ffff507224 */ /* 0x000fe400078e004d */
[----:B------:R-:W-:Y:S02]  /*11fc0*/  IMAD.MOV.U32 R183, RZ, RZ, R79 ;  /* 0x000000ffffb77224 */ /* 0x000fe400078e004f */
[----:B------:R-:W-:Y:S02]  /*11fd0*/  IMAD.MOV.U32 R75, RZ, RZ, R72 ;  /* 0x000000ffff4b7224 */ /* 0x000fe400078e0048 */
[----:B------:R-:W-:Y:S01]  /*11fe0*/  IMAD.MOV.U32 R77, RZ, RZ, R73 ;  /* 0x000000ffff4d7224 */ /* 0x000fe200078e0049 */
[----:B------:R-:W-:Y:S01]  /*11ff0*/  LEA R72, P2, R112, R2, 0x2 ;  /* 0x0000000270487211 */ /* 0x000fe200078410ff */
[----:B------:R-:W-:-:S02]  /*12000*/  IMAD.MOV.U32 R231, RZ, RZ, R80 ;  /* 0x000000ffffe77224 */ /* 0x000fc400078e0050 */
[----:B------:R-:W-:Y:S02]  /*12010*/  IMAD R243, R243, c[0x0][0x190], RZ ;  /* 0x00006400f3f37a24 */ /* 0x000fe400078e02ff */
[----:B------:R-:W-:Y:S02]  /*12020*/  IMAD.MOV.U32 R80, RZ, RZ, R75 ;  /* 0x000000ffff507224 */ /* 0x000fe400078e004b */
[----:B-1----:R-:W-:Y:S01]  /*12030*/  IMAD.MOV.U32 R5, RZ, RZ, R251 ;  /* 0x000000ffff057224 */ /* 0x002fe200078e00fb */
[----:B------:R-:W-:Y:S01]  /*12040*/  MOV R251, R77 ;  /* 0x0000004d00fb7202 */ /* 0x000fe20000000f00 */
[----:B------:R-:W-:Y:S01]  /*12050*/  IMAD R213, R213, c[0x0][0x190], RZ ;  /* 0x00006400d5d57a24 */ /* 0x000fe200078e02ff */
[----:B------:R-:W-:Y:S01]  /*12060*/  LEA.HI.X.SX32 R73, R112, R3, 0x2, P2 ;  /* 0x0000000370497211 */ /* 0x000fe200010f16ff */
[----:B------:R-:W-:Y:S01]  /*12070*/  IMAD.MOV.U32 R84, RZ, RZ, R81 ;  /* 0x000000ffff547224 */ /* 0x000fe200078e0051 */
[CC--:B------:R-:W-:Y:S02]  /*12080*/  LEA R76, P2, R243.reuse, R2.reuse, 0x2 ;  /* 0x00000002f34c7211 */ /* 0x0c0fe400078410ff */
[----:B------:R-:W-:Y:S01]  /*12090*/  MOV R6, R251 ;  /* 0x000000fb00067202 */ /* 0x000fe20000000f00 */
[----:B------:R-:W-:Y:S01]  /*120a0*/  IMAD.MOV.U32 R7, RZ, RZ, R80 ;  /* 0x000000ffff077224 */ /* 0x000fe200078e0050 */
[----:B------:R-:W-:Y:S01]  /*120b0*/  LEA.HI.X.SX32 R77, R243, R3, 0x2, P2 ;  /* 0x00000003f34d7211 */ /* 0x000fe200010f16ff */
[----:B------:R-:W-:Y:S01]  /*120c0*/  IMAD.MOV.U32 R9, RZ, RZ, R84 ;  /* 0x000000ffff097224 */ /* 0x000fe200078e0054 */
[CC--:B------:R-:W-:Y:S01]  /*120d0*/  LEA R80, P2, R213.reuse, R2.reuse, 0x2 ;  /* 0x00000002d5507211 */ /* 0x0c0fe200078410ff */
[----:B------:R-:W-:Y:S01]  /*120e0*/  IMAD.MOV.U32 R84, RZ, RZ, R6 ;  /* 0x000000ffff547224 */ /* 0x000fe200078e0006 */
[----:B------:R-:W-:Y:S01]  /*120f0*/  MOV R251, R177 ;  /* 0x000000b100fb7202 */ /* 0x000fe20000000f00 */
[----:B------:R-:W-:Y:S01]  /*12100*/  IMAD.MOV.U32 R177, RZ, RZ, R190 ;  /* 0x000000ffffb17224 */ /* 0x000fe200078e00be */
[----:B------:R-:W-:Y:S01]  /*12110*/  LEA.HI.X.SX32 R81, R213, R3, 0x2, P2 ;  /* 0x00000003d5517211 */ /* 0x000fe200010f16ff */
[----:B------:R-:W4:Y:S01]  /*12120*/  LDL.LU R190, [R1+0x1b0] ;  /* 0x0001b00001be7983 */ /* 0x000f220000300800 */
[----:B------:R-:W-:Y:S01]  /*12130*/  LEA R12, P2, R124, R2, 0x2 ;  /* 0x000000027c0c7211 */ /* 0x000fe200078410ff */
[----:B------:R-:W-:-:S03]  /*12140*/  IMAD.MOV.U32 R185, RZ, RZ, R84 ;  /* 0x000000ffffb97224 */ /* 0x000fc600078e0054 */
[----:B------:R-:W-:Y:S01]  /*12150*/  LEA.HI.X.SX32 R13, R124, R3, 0x2, P2 ;  /* 0x000000037c0d7211 */ /* 0x000fe200010f16ff */
[----:B---3--:R-:W-:Y:S01]  /*12160*/  IMAD.MOV.U32 R79, RZ, RZ, R74 ;  /* 0x000000ffff4f7224 */ /* 0x008fe200078e004a */
[----:B------:R-:W-:-:S04]  /*12170*/  LEA R74, P5, R114, R2, 0x2 ;  /* 0x00000002724a7211 */ /* 0x000fc800078a10ff */
[----:B------:R-:W-:Y:S01]  /*12180*/  LEA.HI.X.SX32 R75, R114, R3, 0x2, P5 ;  /* 0x00000003724b7211 */ /* 0x000fe200028f16ff */
[----:B--2---:R-:W-:Y:S01]  /*12190*/  IMAD.MOV.U32 R4, RZ, RZ, R78 ;  /* 0x000000ffff047224 */ /* 0x004fe200078e004e */
[----:B------:R-:W-:Y:S01]  /*121a0*/  LEA R78, P5, R120, R2, 0x2 ;  /* 0x00000002784e7211 */ /* 0x000fe200078a10ff */
[----:B------:R-:W-:-:S03]  /*121b0*/  IMAD.MOV.U32 R88, RZ, RZ, R79 ;  /* 0x000000ffff587224 */ /* 0x000fc600078e004f */
[-C--:B------:R-:W-:Y:S02]  /*121c0*/  LEA.HI.X.SX32 R79, R120, R3.reuse, 0x2, P5 ;  /* 0x00000003784f7211 */ /* 0x080fe400028f16ff */
[C---:B------:R-:W-:Y:S02]  /*121d0*/  LEA R10, P5, R122.reuse, R2, 0x2 ;  /* 0x000000027a0a7211 */ /* 0x040fe400078a10ff */
[----:B------:R-:W-:Y:S02]  /*121e0*/  MOV R6, R88 ;  /* 0x0000005800067202 */ /* 0x000fe40000000f00 */
[----:B------:R-:W-:Y:S01]  /*121f0*/  LEA.HI.X.SX32 R11, R122, R3, 0x2, P5 ;  /* 0x000000037a0b7211 */ /* 0x000fe200028f16ff */
[----:B------:R-:W-:Y:S02]  /*12200*/  IMAD.MOV.U32 R88, RZ, RZ, R4 ;  /* 0x000000ffff587224 */ /* 0x000fe400078e0004 */
[----:B------:R-:W-:Y:S02]  /*12210*/  IMAD.MOV.U32 R4, RZ, RZ, R5 ;  /* 0x000000ffff047224 */ /* 0x000fe400078e0005 */
[----:B------:R-:W2:Y:S04]  /*12220*/  LDL.LU R5, [R1+0x1b4] ;  /* 0x0001b40001057983 */ /* 0x000ea80000300800 */
[----:B------:R1:W-:Y:S01]  /*12230*/  STL.64 [R1+0x990], R10 ;  /* 0x0009900a01007387 */ /* 0x0003e20000100a00 */
[----:B------:R-:W-:Y:S01]  /*12240*/  IMAD.MOV.U32 R84, RZ, RZ, R88 ;  /* 0x000000ffff547224 */ /* 0x000fe200078e0058 */
[----:B------:R-:W-:Y:S01]  /*12250*/  MOV R8, R6 ;  /* 0x0000000600087202 */ /* 0x000fe20000000f00 */
[----:B------:R-:W-:Y:S01]  /*12260*/  IMAD.MOV.U32 R88, RZ, RZ, R229 ;  /* 0x000000ffff587224 */ /* 0x000fe200078e00e5 */
[----:B------:R-:W-:Y:S04]  /*12270*/  STL.64 [R1+0xaa8], R12 ;  /* 0x000aa80c01007387 */ /* 0x000fe80000100a00 */
[----:B------:R-:W3:Y:S01]  /*12280*/  LDL.LU R229, [R1+0x1d0] ;  /* 0x0001d00001e57983 */ /* 0x000ee20000300800 */
[----:B-1----:R-:W-:-:S04]  /*12290*/  LEA R10, P5, R126, R2, 0x2 ;  /* 0x000000027e0a7211 */ /* 0x002fc800078a10ff */
[----:B------:R-:W-:-:S05]  /*122a0*/  LEA.HI.X.SX32 R11, R126, R3, 0x2, P5 ;  /* 0x000000037e0b7211 */ /* 0x000fca00028f16ff */
[----:B------:R1:W-:Y:S02]  /*122b0*/  STL.64 [R1+0xb98], R10 ;  /* 0x000b980a01007387 */ /* 0x0003e40000100a00 */
[----:B-1----:R-:W-:Y:S01]  /*122c0*/  MOV R11, R8 ;  /* 0x00000008000b7202 */ /* 0x002fe20000000f00 */
[----:B------:R-:W-:Y:S02]  /*122d0*/  IMAD.MOV.U32 R8, RZ, RZ, R88 ;  /* 0x000000ffff087224 */ /* 0x000fe400078e0058 */
[----:B------:R-:W2:Y:S01]  /*122e0*/  LDL.LU R88, [R1+0x178] ;  /* 0x0001780001587983 */ /* 0x000ea20000300800 */
[----:B------:R-:W-:Y:S02]  /*122f0*/  IMAD R215, R215, c[0x0][0x190], RZ ;  /* 0x00006400d7d77a24 */ /* 0x000fe400078e02ff */
[----:B------:R-:W-:Y:S01]  /*12300*/  IMAD.MOV.U32 R10, RZ, RZ, R84 ;  /* 0x000000ffff0a7224 */ /* 0x000fe200078e0054 */
[CC--:B------:R-:W-:Y:S01]  /*12310*/  LEA R84, P5, R160.reuse, R2.reuse, 0x2 ;  /* 0x00000002a0547211 */ /* 0x0c0fe200078a10ff */
[----:B------:R-:W-:Y:S01]  /*12320*/  IMAD R221, R221, c[0x0][0x190], RZ ;  /* 0x00006400dddd7a24 */ /* 0x000fe200078e02ff */
[-C--:B------:R-:W-:Y:S01]  /*12330*/  LEA R82, P2, R215, R2.reuse, 0x2 ;  /* 0x00000002d7527211 */ /* 0x080fe200078410ff */
[----:B------:R-:W-:Y:S01]  /*12340*/  IMAD R133, R85, c[0x0][0x190], RZ ;  /* 0x0000640055857a24 */ /* 0x000fe200078e02ff */
[-C--:B------:R-:W-:Y:S01]  /*12350*/  LEA.HI.X.SX32 R85, R160, R3.reuse, 0x2, P5 ;  /* 0x00000003a0557211 */ /* 0x080fe200028f16ff */
[----:B------:R-:W-:Y:S01]  /*12360*/  IMAD.MOV.U32 R6, RZ, RZ, R83 ;  /* 0x000000ffff067224 */ /* 0x000fe200078e0053 */
[----:B------:R-:W-:Y:S01]  /*12370*/  LEA.HI.X.SX32 R83, R215, R3, 0x2, P2 ;  /* 0x00000003d7537211 */ /* 0x000fe200010f16ff */
[----:B------:R-:W-:Y:S01]  /*12380*/  IMAD.MOV.U32 R13, RZ, RZ, R10 ;  /* 0x000000ffff0d7224 */ /* 0x000fe200078e000a */
[----:B------:R-:W-:Y:S01]  /*12390*/  LEA R86, P2, R221, R2, 0x2 ;  /* 0x00000002dd567211 */ /* 0x000fe200078410ff */
[----:B------:R-:W-:-:S02]  /*123a0*/  IMAD R217, R217, c[0x0][0x190], RZ ;  /* 0x00006400d9d97a24 */ /* 0x000fc400078e02ff */
[----:B------:R-:W-:Y:S01]  /*123b0*/  IMAD R135, R87, c[0x0][0x190], RZ ;  /* 0x0000640057877a24 */ /* 0x000fe200078e02ff */
[----:B------:R-:W-:Y:S01]  /*123c0*/  LEA.HI.X.SX32 R87, R221, R3, 0x2, P2 ;  /* 0x00000003dd577211 */ /* 0x000fe200010f16ff */
[----:B------:R-:W-:Y:S01]  /*123d0*/  IMAD R137, R89, c[0x0][0x190], RZ ;  /* 0x0000640059897a24 */ /* 0x000fe200078e02ff */
[----:B------:R-:W-:Y:S02]  /*123e0*/  MOV R187, R8 ;  /* 0x0000000800bb7202 */ /* 0x000fe40000000f00 */
[-C--:B------:R-:W-:Y:S01]  /*123f0*/  LEA R90, P2, R217, R2.reuse, 0x2 ;  /* 0x00000002d95a7211 */ /* 0x080fe200078410ff */
[----:B------:R-:W-:Y:S01]  /*12400*/  IMAD R139, R91, c[0x0][0x190], RZ ;  /* 0x000064005b8b7a24 */ /* 0x000fe200078e02ff */
[----:B------:R-:W-:Y:S01]  /*12410*/  MOV R12, R13 ;  /* 0x0000000d000c7202 */ /* 0x000fe20000000f00 */
[----:B------:R-:W-:Y:S01]  /*12420*/  IMAD.MOV.U32 R8, RZ, RZ, R183 ;  /* 0x000000ffff087224 */ /* 0x000fe200078e00b7 */
[----:B------:R-:W-:Y:S01]  /*12430*/  LEA.HI.X.SX32 R91, R217, R3, 0x2, P2 ;  /* 0x00000003d95b7211 */ /* 0x000fe200010f16ff */
[----:B------:R-:W-:Y:S01]  /*12440*/  IMAD.MOV.U32 R13, RZ, RZ, R187 ;  /* 0x000000ffff0d7224 */ /* 0x000fe200078e00bb */
[----:B------:R-:W-:Y:S01]  /*12450*/  LEA R92, P2, R184, R2, 0x2 ;  /* 0x00000002b85c7211 */ /* 0x000fe200078410ff */
[----:B------:R-:W-:-:S02]  /*12460*/  IMAD.MOV.U32 R183, RZ, RZ, R244 ;  /* 0x000000ffffb77224 */ /* 0x000fc400078e00f4 */
[----:B------:R-:W3:Y:S01]  /*12470*/  LDL.LU R244, [R1+0x1dc] ;  /* 0x0001dc0001f47983 */ /* 0x000ee20000300800 */
[----:B------:R-:W-:Y:S01]  /*12480*/  IMAD R141, R93, c[0x0][0x190], RZ ;  /* 0x000064005d8d7a24 */ /* 0x000fe200078e02ff */
[----:B------:R-:W-:Y:S01]  /*12490*/  LEA.HI.X.SX32 R93, R184, R3, 0x2, P2 ;  /* 0x00000003b85d7211 */ /* 0x000fe200010f16ff */
[----:B------:R-:W-:Y:S02]  /*124a0*/  IMAD R219, R219, c[0x0][0x190], RZ ;  /* 0x00006400dbdb7a24 */ /* 0x000fe400078e02ff */
[----:B------:R-:W-:Y:S02]  /*124b0*/  IMAD R146, R97, c[0x0][0x190], RZ ;  /* 0x0000640061927a24 */ /* 0x000fe400078e02ff */
[----:B------:R-:W-:Y:S02]  /*124c0*/  IMAD.MOV.U32 R252, RZ, RZ, R143 ;  /* 0x000000fffffc7224 */ /* 0x000fe400078e008f */
[----:B------:R-:W-:Y:S02]  /*124d0*/  IMAD R143, R100, c[0x0][0x190], RZ ;  /* 0x00006400648f7a24 */ /* 0x000fe400078e02ff */
[----:B------:R-:W-:-:S02]  /*124e0*/  IMAD R144, R99, c[0x0][0x190], RZ ;  /* 0x0000640063907a24 */ /* 0x000fc400078e02ff */
[----:B------:R-:W-:Y:S02]  /*124f0*/  IMAD R145, R102, c[0x0][0x190], RZ ;  /* 0x0000640066917a24 */ /* 0x000fe400078e02ff */
[----:B--2---:R-:W-:Y:S01]  /*12500*/  IMAD.MOV.U32 R10, RZ, RZ, R88 ;  /* 0x000000ffff0a7224 */ /* 0x004fe200078e0058 */
[----:B------:R-:W-:-:S04]  /*12510*/  LEA R88, P5, R176, R2, 0x2 ;  /* 0x00000002b0587211 */ /* 0x000fc800078a10ff */
[----:B------:R-:W-:Y:S02]  /*12520*/  LEA.HI.X.SX32 R89, R176, R3, 0x2, P5 ;  /* 0x00000003b0597211 */ /* 0x000fe400028f16ff */
[----:B------:R-:W-:Y:S01]  /*12530*/  LEA R14, P5, R182, R2, 0x2 ;  /* 0x00000002b60e7211 */ /* 0x000fe200078a10ff */
[----:B------:R-:W-:-:S03]  /*12540*/  IMAD.MOV.U32 R187, RZ, RZ, R10 ;  /* 0x000000ffffbb7224 */ /* 0x000fc600078e000a */
[----:B------:R-:W-:Y:S01]  /*12550*/  LEA.HI.X.SX32 R15, R182, R3, 0x2, P5 ;  /* 0x00000003b60f7211 */ /* 0x000fe200028f16ff */
[----:B------:R-:W-:Y:S02]  /*12560*/  IMAD.MOV.U32 R10, RZ, RZ, R185 ;  /* 0x000000ffff0a7224 */ /* 0x000fe400078e00b9 */
[----:B------:R-:W2:Y:S01]  /*12570*/  LDL.LU R185, [R1+0x184] ;  /* 0x0001840001b97983 */ /* 0x000ea20000300800 */
[----:B------:R-:W-:-:S03]  /*12580*/  IMAD R176, R12, c[0x0][0x190], RZ ;  /* 0x000064000cb07a24 */ /* 0x000fc600078e02ff */
[----:B------:R1:W-:Y:S01]  /*12590*/  STL.64 [R1+0x998], R14 ;  /* 0x0009980e01007387 */ /* 0x0003e20000100a00 */
[----:B------:R-:W-:Y:S01]  /*125a0*/  MOV R12, R13 ;  /* 0x0000000d000c7202 */ /* 0x000fe20000000f00 */
[----:B------:R-:W-:Y:S02]  /*125b0*/  IMAD.MOV.U32 R13, RZ, RZ, R187 ;  /* 0x000000ffff0d7224 */ /* 0x000fe400078e00bb */
[----:B------:R3:W-:Y:S01]  /*125c0*/  STL.64 [R1+0xab0], R92 ;  /* 0x000ab05c01007387 */ /* 0x0007e20000100a00 */
[----:B------:R-:W-:Y:S02]  /*125d0*/  IMAD.MOV.U32 R187, RZ, RZ, R10 ;  /* 0x000000ffffbb7224 */ /* 0x000fe400078e000a */
[----:B------:R-:W-:Y:S01]  /*125e0*/  IMAD.MOV.U32 R10, RZ, RZ, R11 ;  /* 0x000000ffff0a7224 */ /* 0x000fe200078e000b */
[----:B-1----:R-:W-:Y:S02]  /*125f0*/  LEA R14, P5, R206, R2, 0x2 ;  /* 0x00000002ce0e7211 */ /* 0x002fe400078a10ff */
[----:B------:R-:W-:-:S02]  /*12600*/  MOV R11, R7 ;  /* 0x00000007000b7202 */ /* 0x000fc40000000f00 */
[-C--:B------:R-:W-:Y:S02]  /*12610*/  LEA.HI.X.SX32 R15, R206, R3.reuse, 0x2, P5 ;  /* 0x00000003ce0f7211 */ /* 0x080fe400028f16ff */
[CC--:B---3--:R-:W-:Y:S01]  /*12620*/  LEA R92, P2, R219.reuse, R2.reuse, 0x2 ;  /* 0x00000002db5c7211 */ /* 0x0c8fe200078410ff */
[----:B------:R-:W-:Y:S01]  /*12630*/  IMAD.MOV.U32 R7, RZ, RZ, R251 ;  /* 0x000000ffff077224 */ /* 0x000fe200078e00fb */
[-C--:B------:R-:W-:Y:S01]  /*12640*/  LEA R94, P5, R218, R2.reuse, 0x2 ;  /* 0x00000002da5e7211 */ /* 0x080fe200078a10ff */
[----:B------:R-:W3:Y:S01]  /*12650*/  LDL.LU R251, [R1+0x1c4] ;  /* 0x0001c40001fb7983 */ /* 0x000ee20000300800 */
[-C--:B------:R-:W-:Y:S02]  /*12660*/  LEA.HI.X.SX32 R93, R219, R3.reuse, 0x2, P2 ;  /* 0x00000003db5d7211 */ /* 0x080fe400010f16ff */
[----:B------:R-:W-:Y:S01]  /*12670*/  LEA R96, P2, R216, R2, 0x2 ;  /* 0x00000002d8607211 */ /* 0x000fe200078410ff */
[----:B------:R1:W-:Y:S01]  /*12680*/  STL.64 [R1+0xba0], R14 ;  /* 0x000ba00e01007387 */ /* 0x0003e20000100a00 */
[----:B------:R-:W-:-:S02]  /*12690*/  LEA.HI.X.SX32 R95, R218, R3, 0x2, P5 ;  /* 0x00000003da5f7211 */ /* 0x000fc400028f16ff */
[-C--:B------:R-:W-:Y:S02]  /*126a0*/  LEA R98, P5, R214, R2.reuse, 0x2 ;  /* 0x00000002d6627211 */ /* 0x080fe400078a10ff */
[----:B------:R-:W-:Y:S02]  /*126b0*/  LEA.HI.X.SX32 R97, R216, R3, 0x2, P2 ;  /* 0x00000003d8617211 */ /* 0x000fe400010f16ff */
[----:B------:R-:W-:Y:S01]  /*126c0*/  LEA R100, P2, R212, R2, 0x2 ;  /* 0x00000002d4647211 */ /* 0x000fe200078410ff */
[----:B-1----:R-:W-:Y:S02]  /*126d0*/  IMAD.MOV.U32 R15, RZ, RZ, R13 ;  /* 0x000000ffff0f7224 */ /* 0x002fe400078e000d */
[----:B------:R-:W-:Y:S01]  /*126e0*/  IMAD.MOV.U32 R13, RZ, RZ, R187 ;  /* 0x000000ffff0d7224 */ /* 0x000fe200078e00bb */
[----:B------:R-:W-:Y:S01]  /*126f0*/  MOV R187, R10 ;  /* 0x0000000a00bb7202 */ /* 0x000fe20000000f00 */
[----:B------:R-:W-:Y:S02]  /*12700*/  IMAD.MOV.U32 R10, RZ, RZ, R11 ;  /* 0x000000ffff0a7224 */ /* 0x000fe400078e000b */
[----:B------:R-:W-:Y:S01]  /*12710*/  IMAD.MOV.U32 R11, RZ, RZ, R7 ;  /* 0x000000ffff0b7224 */ /* 0x000fe200078e0007 */
[----:B------:R-:W-:Y:S01]  /*12720*/  MOV R14, R15 ;  /* 0x0000000f000e7202 */ /* 0x000fe20000000f00 */
[----:B------:R-:W-:Y:S01]  /*12730*/  IMAD.MOV.U32 R7, RZ, RZ, R242 ;  /* 0x000000ffff077224 */ /* 0x000fe200078e00f2 */
[-C--:B------:R-:W-:Y:S01]  /*12740*/  LEA.HI.X.SX32 R99, R214, R3.reuse, 0x2, P5 ;  /* 0x00000003d6637211 */ /* 0x080fe200028f16ff */
[----:B------:R-:W-:Y:S01]  /*12750*/  IMAD.MOV.U32 R15, RZ, RZ, R13 ;  /* 0x000000ffff0f7224 */ /* 0x000fe200078e000d */
[-C--:B------:R-:W-:Y:S01]  /*12760*/  LEA R104, P5, R210, R2.reuse, 0x2 ;  /* 0x00000002d2687211 */ /* 0x080fe200078a10ff */
[----:B------:R-:W-:Y:S01]  /*12770*/  IMAD.MOV.U32 R13, RZ, RZ, R187 ;  /* 0x000000ffff0d7224 */ /* 0x000fe200078e00bb */
[----:B------:R-:W-:Y:S01]  /*12780*/  LEA.HI.X.SX32 R101, R212, R3, 0x2, P2 ;  /* 0x00000003d4657211 */ /* 0x000fe200010f16ff */
[----:B------:R-:W-:Y:S01]  /*12790*/  IMAD.MOV.U32 R187, RZ, RZ, R10 ;  /* 0x000000ffffbb7224 */ /* 0x000fe200078e000a */
[----:B------:R-:W-:Y:S01]  /*127a0*/  MOV R10, R7 ;  /* 0x00000007000a7202 */ /* 0x000fe20000000f00 */
[----:B------:R-:W-:Y:S01]  /*127b0*/  IMAD.MOV.U32 R232, RZ, RZ, R14 ;  /* 0x000000ffffe87224 */ /* 0x000fe200078e000e */
[----:B------:R-:W-:Y:S01]  /*127c0*/  LEA R102, P2, R208, R2, 0x2 ;  /* 0x00000002d0667211 */ /* 0x000fe200078410ff */
[----:B------:R-:W-:Y:S01]  /*127d0*/  IMAD.MOV.U32 R7, RZ, RZ, R4 ;  /* 0x000000ffff077224 */ /* 0x000fe200078e0004 */
[----:B------:R-:W-:Y:S01]  /*127e0*/  MOV R14, R15 ;  /* 0x0000000f000e7202 */ /* 0x000fe20000000f00 */
[----:B------:R-:W-:Y:S01]  /*127f0*/  IMAD.MOV.U32 R15, RZ, RZ, R13 ;  /* 0x000000ffff0f7224 */ /* 0x000fe200078e000d */
[-C--:B------:R-:W-:Y:S01]  /*12800*/  LEA.HI.X.SX32 R105, R210, R3.reuse, 0x2, P5 ;  /* 0x00000003d2697211 */ /* 0x080fe200028f16ff */
[----:B------:R-:W2:Y:S01]  /*12810*/  LDL.LU R242, [R1+0x1ec] ;  /* 0x0001ec0001f27983 */ /* 0x000ea20000300800 */
[----:B------:R-:W-:Y:S01]  /*12820*/  LEA.HI.X.SX32 R103, R208, R3, 0x2, P2 ;  /* 0x00000003d0677211 */ /* 0x000fe200010f16ff */
[----:B----4-:R-:W-:-:S02]  /*12830*/  IMAD.MOV.U32 R4, RZ, RZ, R190 ;  /* 0x000000ffff047224 */ /* 0x010fc400078e00be */
[----:B------:R-:W-:Y:S01]  /*12840*/  IMAD.MOV.U32 R13, RZ, RZ, R10 ;  /* 0x000000ffff0d7224 */ /* 0x000fe200078e000a */
[----:B------:R-:W4:Y:S01]  /*12850*/  LDL.LU R190, [R1+0x1d4] ;  /* 0x0001d40001be7983 */ /* 0x000f220000300800 */
[----:B------:R-:W-:Y:S02]  /*12860*/  IMAD.MOV.U32 R10, RZ, RZ, R6 ;  /* 0x000000ffff0a7224 */ /* 0x000fe400078e0006 */
[----:B------:R-:W-:Y:S01]  /*12870*/  IMAD R182, R232, c[0x0][0x190], RZ ;  /* 0x00006400e8b67a24 */ /* 0x000fe200078e02ff */
[----:B------:R-:W2:Y:S01]  /*12880*/  LDL.LU R6, [R1+0x1ac] ;  /* 0x0001ac0001067983 */ /* 0x000ea20000300800 */
[----:B------:R-:W-:Y:S01]  /*12890*/  MOV R232, R14 ;  /* 0x0000000e00e87202 */ /* 0x000fe20000000f00 */
[----:B------:R-:W-:Y:S02]  /*128a0*/  IMAD.MOV.U32 R14, RZ, RZ, R15 ;  /* 0x000000ffff0e7224 */ /* 0x000fe400078e000f */
[----:B------:R1:W-:Y:S01]  /*128b0*/  STL.64 [R1+0x9a0], R104 ;  /* 0x0009a06801007387 */ /* 0x0003e20000100a00 */
[----:B------:R-:W-:-:S03]  /*128c0*/  IMAD.MOV.U32 R15, RZ, RZ, R12 ;  /* 0x000000ffff0f7224 */ /* 0x000fc600078e000c */
[----:B------:R1:W-:Y:S04]  /*128d0*/  STL.64 [R1+0xab8], R102 ;  /* 0x000ab86601007387 */ /* 0x0003e80000100a00 */
[----:B------:R-:W2:Y:S01]  /*128e0*/  LDL.LU R12, [R1+0x198] ;  /* 0x00019800010c7983 */ /* 0x000ea20000300800 */
[----:B------:R-:W-:-:S05]  /*128f0*/  IMAD R233, R233, c[0x0][0x190], RZ ;  /* 0x00006400e9e97a24 */ /* 0x000fca00078e02ff */
[----:B-1----:R-:W-:-:S04]  /*12900*/  LEA R104, P5, R233, R2, 0x2 ;  /* 0x00000002e9687211 */ /* 0x002fc800078a10ff */
[----:B------:R-:W-:Y:S01]  /*12910*/  LEA.HI.X.SX32 R105, R233, R3, 0x2, P5 ;  /* 0x00000003e9697211 */ /* 0x000fe200028f16ff */
[----:B------:R-:W-:-:S04]  /*12920*/  IMAD.MOV.U32 R155, RZ, RZ, R151 ;  /* 0x000000ffff9b7224 */ /* 0x000fc800078e0097 */
[----:B------:R1:W-:Y:S01]  /*12930*/  STL.64 [R1+0xbb0], R104 ;  /* 0x000bb06801007387 */ /* 0x0003e20000100a00 */
[----:B------:R-:W-:Y:S01]  /*12940*/  IMAD R151, R108, c[0x0][0x190], RZ ;  /* 0x000064006c977a24 */ /* 0x000fe200078e02ff */
[-C--:B------:R-:W-:Y:S01]  /*12950*/  LEA R102, P2, R204, R2.reuse, 0x2 ;  /* 0x00000002cc667211 */ /* 0x080fe200078410ff */
[----:B------:R-:W-:Y:S01]  /*12960*/  IMAD R142, R106, c[0x0][0x190], RZ ;  /* 0x000064006a8e7a24 */ /* 0x000fe200078e02ff */
[----:B-1----:R-:W-:-:S04]  /*12970*/  LEA R104, P5, R202, R2, 0x2 ;  /* 0x00000002ca687211 */ /* 0x002fc800078a10ff */
[-C--:B------:R-:W-:Y:S02]  /*12980*/  LEA.HI.X.SX32 R105, R202, R3.reuse, 0x2, P5 ;  /* 0x00000003ca697211 */ /* 0x080fe400028f16ff */
[-C--:B------:R-:W-:Y:S02]  /*12990*/  LEA R108, P5, R198, R2.reuse, 0x2 ;  /* 0x00000002c66c7211 */ /* 0x080fe400078a10ff */
[-C--:B------:R-:W-:Y:S02]  /*129a0*/  LEA.HI.X.SX32 R103, R204, R3.reuse, 0x2, P2 ;  /* 0x00000003cc677211 */ /* 0x080fe400010f16ff */
[-C--:B------:R-:W-:Y:S02]  /*129b0*/  LEA R106, P2, R200, R2.reuse, 0x2 ;  /* 0x00000002c86a7211 */ /* 0x080fe400078410ff */
[----:B------:R-:W-:Y:S02]  /*129c0*/  LEA.HI.X.SX32 R109, R198, R3, 0x2, P5 ;  /* 0x00000003c66d7211 */ /* 0x000fe400028f16ff */
[----:B------:R-:W-:-:S02]  /*129d0*/  LEA R114, P5, R196, R2, 0x2 ;  /* 0x00000002c4727211 */ /* 0x000fc400078a10ff */
[-C--:B------:R-:W-:Y:S02]  /*129e0*/  LEA.HI.X.SX32 R107, R200, R3.reuse, 0x2, P2 ;  /* 0x00000003c86b7211 */ /* 0x080fe400010f16ff */
[-C--:B------:R-:W-:Y:S02]  /*129f0*/  LEA R110, P2, R186, R2.reuse, 0x2 ;  /* 0x00000002ba6e7211 */ /* 0x080fe400078410ff */
[-C--:B------:R-:W-:Y:S02]  /*12a00*/  LEA.HI.X.SX32 R115, R196, R3.reuse, 0x2, P5 ;  /* 0x00000003c4737211 */ /* 0x080fe400028f16ff */
[-C--:B------:R-:W-:Y:S02]  /*12a10*/  LEA.HI.X.SX32 R111, R186, R3.reuse, 0x2, P2 ;  /* 0x00000003ba6f7211 */ /* 0x080fe400010f16ff */
[C---:B------:R-:W-:Y:S01]  /*12a20*/  LEA R112, P2, R194.reuse, R2, 0x2 ;  /* 0x00000002c2707211 */ /* 0x040fe200078410ff */
[----:B------:R1:W-:Y:S03]  /*12a30*/  STL.64 [R1+0x9a8], R114 ;  /* 0x0009a87201007387 */ /* 0x0003e60000100a00 */
[----:B------:R-:W-:-:S02]  /*12a40*/  LEA.HI.X.SX32 R113, R194, R3, 0x2, P2 ;  /* 0x00000003c2717211 */ /* 0x000fc400010f16ff */
[----:B-1----:R-:W-:-:S04]  /*12a50*/  LEA R114, P5, R192, R2, 0x2 ;  /* 0x00000002c0727211 */ /* 0x002fc800078a10ff */
[----:B------:R-:W-:Y:S01]  /*12a60*/  LEA.HI.X.SX32 R115, R192, R3, 0x2, P5 ;  /* 0x00000003c0737211 */ /* 0x000fe200028f16ff */
[----:B------:R-:W-:Y:S04]  /*12a70*/  STL.64 [R1+0xac0], R112 ;  /* 0x000ac07001007387 */ /* 0x000fe80000100a00 */
[----:B------:R1:W-:Y:S01]  /*12a80*/  STL.64 [R1+0xbb8], R114 ;  /* 0x000bb87201007387 */ /* 0x0003e20000100a00 */
[----:B------:R-:W-:Y:S01]  /*12a90*/  IMAD R184, R232, c[0x0][0x190], RZ ;  /* 0x00006400e8b87a24 */ /* 0x000fe200078e02ff */
[----:B-1----:R-:W-:-:S04]  /*12aa0*/  LEA R114, P5, R180, R2, 0x2 ;  /* 0x00000002b4727211 */ /* 0x002fc800078a10ff */
[----:B------:R-:W-:Y:S02]  /*12ab0*/  LEA.HI.X.SX32 R115, R180, R3, 0x2, P5 ;  /* 0x00000003b4737211 */ /* 0x000fe400028f16ff */
[----:B------:R-:W-:-:S04]  /*12ac0*/  LEA R118, P5, R170, R2, 0x2 ;  /* 0x00000002aa767211 */ /* 0x000fc800078a10ff */
[-C--:B------:R-:W-:Y:S01]  /*12ad0*/  LEA.HI.X.SX32 R119, R170, R3.reuse, 0x2, P5 ;  /* 0x00000003aa777211 */ /* 0x080fe200028f16ff */
[----:B------:R-:W-:Y:S01]  /*12ae0*/  IMAD R191, R13, c[0x0][0x190], RZ ;  /* 0x000064000dbf7a24 */ /* 0x000fe200078e02ff */
[-C--:B------:R-:W-:Y:S01]  /*12af0*/  LEA R112, P2, R188, R2.reuse, 0x2 ;  /* 0x00000002bc707211 */ /* 0x080fe200078410ff */
[----:B------:R-:W-:Y:S02]  /*12b00*/  IMAD R128, R153, c[0x0][0x190], RZ ;  /* 0x0000640099807a24 */ /* 0x000fe400078e02ff */
[----:B------:R-:W-:Y:S01]  /*12b10*/  IMAD R153, R116, c[0x0][0x190], RZ ;  /* 0x0000640074997a24 */ /* 0x000fe200078e02ff */
[----:B------:R-:W-:Y:S02]  /*12b20*/  LEA.HI.X.SX32 R113, R188, R3, 0x2, P2 ;  /* 0x00000003bc717211 */ /* 0x000fe400010f16ff */
[----:B------:R-:W-:Y:S01]  /*12b30*/  LEA R116, P2, R178, R2, 0x2 ;  /* 0x00000002b2747211 */ /* 0x000fe200078410ff */
[----:B------:R-:W-:-:S03]  /*12b40*/  IMAD R149, R117, c[0x0][0x190], RZ ;  /* 0x0000640075957a24 */ /* 0x000fc600078e02ff */
[-C--:B------:R-:W-:Y:S02]  /*12b50*/  LEA.HI.X.SX32 R117, R178, R3.reuse, 0x2, P2 ;  /* 0x00000003b2757211 */ /* 0x080fe400010f16ff */
[-C--:B------:R-:W-:Y:S01]  /*12b60*/  LEA R120, P2, R168, R2.reuse, 0x2 ;  /* 0x00000002a8787211 */ /* 0x080fe200078410ff */
[----:B------:R-:W-:Y:S02]  /*12b70*/  IMAD R186, R14, c[0x0][0x190], RZ ;  /* 0x000064000eba7a24 */ /* 0x000fe400078e02ff */
[----:B------:R-:W-:Y:S01]  /*12b80*/  IMAD R192, R8, c[0x0][0x190], RZ ;  /* 0x0000640008c07a24 */ /* 0x000fe200078e02ff */
[-C--:B------:R-:W-:Y:S02]  /*12b90*/  LEA.HI.X.SX32 R121, R168, R3.reuse, 0x2, P2 ;  /* 0x00000003a8797211 */ /* 0x080fe400010f16ff */
[CC--:B------:R-:W-:Y:S01]  /*12ba0*/  LEA R14, P2, R158.reuse, R2.reuse, 0x2 ;  /* 0x000000029e0e7211 */ /* 0x0c0fe200078410ff */
[----:B------:R-:W-:Y:S02]  /*12bb0*/  IMAD R189, R15, c[0x0][0x190], RZ ;  /* 0x000064000fbd7a24 */ /* 0x000fe400078e02ff */
[----:B------:R-:W-:Y:S01]  /*12bc0*/  IMAD R194, R7, c[0x0][0x190], RZ ;  /* 0x0000640007c27a24 */ /* 0x000fe200078e02ff */
[----:B------:R-:W-:Y:S01]  /*12bd0*/  LEA.HI.X.SX32 R15, R158, R3, 0x2, P2 ;  /* 0x000000039e0f7211 */ /* 0x000fe200010f16ff */
[----:B------:R-:W-:Y:S01]  /*12be0*/  IMAD R134, R134, c[0x0][0x190], RZ ;  /* 0x0000640086867a24 */ /* 0x000fe200078e02ff */
[----:B------:R-:W-:-:S04]  /*12bf0*/  LEA R122, P2, R148, R2, 0x2 ;  /* 0x00000002947a7211 */ /* 0x000fc800078410ff */
[----:B------:R-:W-:Y:S02]  /*12c00*/  LEA.HI.X.SX32 R123, R148, R3, 0x2, P2 ;  /* 0x00000003947b7211 */ /* 0x000fe400010f16ff */
[----:B------:R-:W-:-:S04]  /*12c10*/  LEA R126, P2, R130, R2, 0x2 ;  /* 0x00000002827e7211 */ /* 0x000fc800078410ff */
[----:B------:R-:W-:Y:S02]  /*12c20*/  LEA.HI.X.SX32 R127, R130, R3, 0x2, P2 ;  /* 0x00000003827f7211 */ /* 0x000fe400010f16ff */
[----:B------:R-:W-:Y:S01]  /*12c30*/  LEA R130, P2, R138, R2, 0x2 ;  /* 0x000000028a827211 */ /* 0x000fe200078410ff */
[----:B------:R-:W-:-:S03]  /*12c40*/  IMAD R196, R10, c[0x0][0x190], RZ ;  /* 0x000064000ac47a24 */ /* 0x000fc600078e02ff */
[----:B------:R-:W-:Y:S02]  /*12c50*/  LEA.HI.X.SX32 R131, R138, R3, 0x2, P2 ;  /* 0x000000038a837211 */ /* 0x000fe400010f16ff */
[----:B------:R-:W-:Y:S01]  /*12c60*/  LEA R10, P2, R132, R2, 0x2 ;  /* 0x00000002840a7211 */ /* 0x000fe200078410ff */
[----:B------:R-:W-:Y:S02]  /*12c70*/  IMAD R197, R4, c[0x0][0x190], RZ ;  /* 0x0000640004c57a24 */ /* 0x000fe400078e02ff */
[----:B------:R-:W-:Y:S02]  /*12c80*/  IMAD R199, R5, c[0x0][0x190], RZ ;  /* 0x0000640005c77a24 */ /* 0x000fe400078e02ff */
[----:B------:R-:W-:Y:S02]  /*12c90*/  IMAD R156, R156, c[0x0][0x190], RZ ;  /* 0x000064009c9c7a24 */ /* 0x000fe400078e02ff */
[----:B------:R-:W-:Y:S02]  /*12ca0*/  IMAD R147, R147, c[0x0][0x190], RZ ;  /* 0x0000640093937a24 */ /* 0x000fe400078e02ff */
[----:B------:R-:W-:-:S02]  /*12cb0*/  IMAD R154, R154, c[0x0][0x190], RZ ;  /* 0x000064009a9a7a24 */ /* 0x000fc400078e02ff */
[----:B------:R-:W-:Y:S02]  /*12cc0*/  IMAD R152, R152, c[0x0][0x190], RZ ;  /* 0x0000640098987a24 */ /* 0x000fe400078e02ff */
        /* <DEDUP_REMOVED lines=13> */
[----:B--2---:R-:W-:Y:S01]  /*12da0*/  IMAD.MOV.U32 R232, RZ, RZ, R12 ;  /* 0x000000ffffe87224 */ /* 0x004fe200078e000c */
[----:B------:R-:W-:-:S04]  /*12db0*/  LEA R12, P5, R166, R2, 0x2 ;  /* 0x00000002a60c7211 */ /* 0x000fc800078a10ff */
[----:B------:R-:W-:-:S05]  /*12dc0*/  LEA.HI.X.SX32 R13, R166, R3, 0x2, P5 ;  /* 0x00000003a60d7211 */ /* 0x000fca00028f16ff */
[----:B------:R1:W-:Y:S02]  /*12dd0*/  STL.64 [R1+0x9b0], R12 ;  /* 0x0009b00c01007387 */ /* 0x0003e40000100a00 */
[----:B-1----:R-:W-:-:S04]  /*12de0*/  LEA R12, P5, R150, R2, 0x2 ;  /* 0x00000002960c7211 */ /* 0x002fc800078a10ff */
[----:B------:R-:W-:Y:S02]  /*12df0*/  LEA.HI.X.SX32 R13, R150, R3, 0x2, P5 ;  /* 0x00000003960d7211 */ /* 0x000fe400028f16ff */
[----:B------:R-:W-:-:S04]  /*12e00*/  LEA R124, P5, R128, R2, 0x2 ;  /* 0x00000002807c7211 */ /* 0x000fc800078a10ff */
[----:B------:R-:W-:Y:S02]  /*12e10*/  LEA.HI.X.SX32 R125, R128, R3, 0x2, P5 ;  /* 0x00000003807d7211 */ /* 0x000fe400028f16ff */
[----:B------:R-:W-:Y:S01]  /*12e20*/  LEA R128, P5, R140, R2, 0x2 ;  /* 0x000000028c807211 */ /* 0x000fe200078a10ff */
[----:B------:R-:W-:-:S03]  /*12e30*/  IMAD.MOV.U32 R8, RZ, RZ, R6 ;  /* 0x000000ffff087224 */ /* 0x000fc600078e0006 */
[-C--:B------:R-:W-:Y:S02]  /*12e40*/  LEA.HI.X.SX32 R129, R140, R3.reuse, 0x2, P5 ;  /* 0x000000038c817211 */ /* 0x080fe400028f16ff */
[CC--:B------:R-:W-:Y:S01]  /*12e50*/  LEA R6, P5, R136.reuse, R2.reuse, 0x2 ;  /* 0x0000000288067211 */ /* 0x0c0fe200078a10ff */
[----:B------:R-:W-:Y:S03]  /*12e60*/  STL.64 [R1+0xac8], R14 ;  /* 0x000ac80e01007387 */ /* 0x000fe60000100a00 */
[----:B------:R-:W-:Y:S01]  /*12e70*/  LEA.HI.X.SX32 R7, R136, R3, 0x2, P5 ;  /* 0x0000000388077211 */ /* 0x000fe200028f16ff */
[----:B------:R-:W-:Y:S04]  /*12e80*/  STL.64 [R1+0xbc0], R12 ;  /* 0x000bc00c01007387 */ /* 0x000fe80000100a00 */
[----:B------:R1:W-:Y:S02]  /*12e90*/  STL.64 [R1+0x9b8], R6 ;  /* 0x0009b80601007387 */ /* 0x0003e40000100a00 */
[----:B-1----:R-:W-:-:S04]  /*12ea0*/  LEA R6, P5, R134, R2, 0x2 ;  /* 0x0000000286067211 */ /* 0x002fc800078a10ff */
[----:B------:R-:W-:Y:S02]  /*12eb0*/  LEA.HI.X.SX32 R7, R134, R3, 0x2, P5 ;  /* 0x0000000386077211 */ /* 0x000fe400028f16ff */
[----:B------:R-:W-:-:S04]  /*12ec0*/  LEA R134, P5, R135, R2, 0x2 ;  /* 0x0000000287867211 */ /* 0x000fc800078a10ff */
[----:B------:R-:W-:Y:S02]  /*12ed0*/  LEA.HI.X.SX32 R135, R135, R3, 0x2, P5 ;  /* 0x0000000387877211 */ /* 0x000fe400028f16ff */
[-C--:B------:R-:W-:Y:S02]  /*12ee0*/  LEA R138, P5, R139, R2.reuse, 0x2 ;  /* 0x000000028b8a7211 */ /* 0x080fe400078a10ff */
[----:B------:R-:W-:Y:S02]  /*12ef0*/  MOV R13, R11 ;  /* 0x0000000b000d7202 */ /* 0x000fe40000000f00 */
[-C--:B------:R-:W-:Y:S02]  /*12f00*/  LEA.HI.X.SX32 R11, R132, R3.reuse, 0x2, P2 ;  /* 0x00000003840b7211 */ /* 0x080fe400010f16ff */
[----:B------:R-:W-:Y:S02]  /*12f10*/  LEA R132, P2, R133, R2, 0x2 ;  /* 0x0000000285847211 */ /* 0x000fe400078410ff */
[----:B------:R-:W-:-:S02]  /*12f20*/  LEA.HI.X.SX32 R139, R139, R3, 0x2, P5 ;  /* 0x000000038b8b7211 */ /* 0x000fc400028f16ff */
[CC--:B------:R-:W-:Y:S02]  /*12f30*/  LEA R4, P5, R146.reuse, R2.reuse, 0x2 ;  /* 0x0000000292047211 */ /* 0x0c0fe400078a10ff */
[-C--:B------:R-:W-:Y:S02]  /*12f40*/  LEA.HI.X.SX32 R133, R133, R3.reuse, 0x2, P2 ;  /* 0x0000000385857211 */ /* 0x080fe400010f16ff */
[CC--:B------:R-:W-:Y:S02]  /*12f50*/  LEA R136, P2, R137.reuse, R2.reuse, 0x2 ;  /* 0x0000000289887211 */ /* 0x0c0fe400078410ff */
[-C--:B------:R-:W-:Y:S01]  /*12f60*/  LEA.HI.X.SX32 R5, R146, R3.reuse, 0x2, P5 ;  /* 0x0000000392057211 */ /* 0x080fe200028f16ff */
[----:B------:R-:W-:Y:S01]  /*12f70*/  STL.64 [R1+0xad0], R10 ;  /* 0x000ad00a01007387 */ /* 0x000fe20000100a00 */
[-C--:B------:R-:W-:Y:S02]  /*12f80*/  LEA.HI.X.SX32 R137, R137, R3.reuse, 0x2, P2 ;  /* 0x0000000389897211 */ /* 0x080fe400010f16ff */
[C---:B------:R-:W-:Y:S01]  /*12f90*/  LEA R140, P2, R141.reuse, R2, 0x2 ;  /* 0x000000028d8c7211 */ /* 0x040fe200078410ff */
[----:B------:R1:W-:Y:S04]  /*12fa0*/  STL.64 [R1+0xbd0], R6 ;  /* 0x000bd00601007387 */ /* 0x0003e80000100a00 */
[----:B------:R2:W-:Y:S01]  /*12fb0*/  STL.64 [R1+0x9c0], R4 ;  /* 0x0009c00401007387 */ /* 0x0005e20000100a00 */
[----:B------:R-:W-:-:S02]  /*12fc0*/  LEA.HI.X.SX32 R141, R141, R3, 0x2, P2 ;  /* 0x000000038d8d7211 */ /* 0x000fc400010f16ff */
[-C--:B-1----:R-:W-:Y:S02]  /*12fd0*/  LEA R6, P2, R142, R2.reuse, 0x2 ;  /* 0x000000028e067211 */ /* 0x082fe400078410ff */
[----:B--2---:R-:W-:-:S04]  /*12fe0*/  LEA R4, P5, R144, R2, 0x2 ;  /* 0x0000000290047211 */ /* 0x004fc800078a10ff */
[-C--:B------:R-:W-:Y:S02]  /*12ff0*/  LEA.HI.X.SX32 R5, R144, R3.reuse, 0x2, P5 ;  /* 0x0000000390057211 */ /* 0x080fe400028f16ff */
[CC--:B------:R-:W-:Y:S02]  /*13000*/  LEA R144, P5, R145.reuse, R2.reuse, 0x2 ;  /* 0x0000000291907211 */ /* 0x0c0fe400078a10ff */
[-C--:B------:R-:W-:Y:S02]  /*13010*/  LEA.HI.X.SX32 R7, R142, R3.reuse, 0x2, P2 ;  /* 0x000000038e077211 */ /* 0x080fe400010f16ff */
[----:B------:R-:W-:Y:S02]  /*13020*/  LEA.HI.X.SX32 R145, R145, R3, 0x2, P5 ;  /* 0x0000000391917211 */ /* 0x000fe400028f16ff */
[-C--:B------:R-:W-:Y:S01]  /*13030*/  LEA R148, P5, R149, R2.reuse, 0x2 ;  /* 0x0000000295947211 */ /* 0x080fe200078a10ff */
[----:B------:R-:W-:Y:S01]  /*13040*/  STL.64 [R1+0xad8], R6 ;  /* 0x000ad80601007387 */ /* 0x000fe20000100a00 */
[----:B------:R-:W-:-:S02]  /*13050*/  LEA R142, P2, R143, R2, 0x2 ;  /* 0x000000028f8e7211 */ /* 0x000fc400078410ff */
[-C--:B------:R-:W-:Y:S01]  /*13060*/  LEA.HI.X.SX32 R149, R149, R3.reuse, 0x2, P5 ;  /* 0x0000000395957211 */ /* 0x080fe200028f16ff */
[----:B------:R1:W-:Y:S01]  /*13070*/  STL.64 [R1+0xbd8], R4 ;  /* 0x000bd80401007387 */ /* 0x0003e20000100a00 */
[----:B------:R-:W-:Y:S02]  /*13080*/  LEA.HI.X.SX32 R143, R143, R3, 0x2, P2 ;  /* 0x000000038f8f7211 */ /* 0x000fe400010f16ff */
[-C--:B------:R-:W-:Y:S02]  /*13090*/  LEA R146, P2, R147, R2.reuse, 0x2 ;  /* 0x0000000293927211 */ /* 0x080fe400078410ff */
[----:B-1----:R-:W-:-:S04]  /*130a0*/  LEA R4, P5, R156, R2, 0x2 ;  /* 0x000000029c047211 */ /* 0x002fc800078a10ff */
[-C--:B------:R-:W-:Y:S02]  /*130b0*/  LEA.HI.X.SX32 R5, R156, R3.reuse, 0x2, P5 ;  /* 0x000000039c057211 */ /* 0x080fe400028f16ff */
[-C--:B------:R-:W-:Y:S02]  /*130c0*/  LEA.HI.X.SX32 R147, R147, R3.reuse, 0x2, P2 ;  /* 0x0000000393937211 */ /* 0x080fe400010f16ff */
[CC--:B------:R-:W-:Y:S01]  /*130d0*/  LEA R150, P2, R151.reuse, R2.reuse, 0x2 ;  /* 0x0000000297967211 */ /* 0x0c0fe200078410ff */
[----:B------:R1:W-:Y:S03]  /*130e0*/  STL.64 [R1+0x9c8], R4 ;  /* 0x0009c80401007387 */ /* 0x0003e60000100a00 */
[----:B------:R-:W-:Y:S02]  /*130f0*/  LEA.HI.X.SX32 R151, R151, R3, 0x2, P2 ;  /* 0x0000000397977211 */ /* 0x000fe400010f16ff */
[----:B------:R-:W-:-:S02]  /*13100*/  LEA R6, P2, R152, R2, 0x2 ;  /* 0x0000000298067211 */ /* 0x000fc400078410ff */
[----:B-1----:R-:W-:-:S04]  /*13110*/  LEA R4, P5, R154, R2, 0x2 ;  /* 0x000000029a047211 */ /* 0x002fc800078a10ff */
[-C--:B------:R-:W-:Y:S02]  /*13120*/  LEA.HI.X.SX32 R5, R154, R3.reuse, 0x2, P5 ;  /* 0x000000039a057211 */ /* 0x080fe400028f16ff */
[-C--:B------:R-:W-:Y:S02]  /*13130*/  LEA R154, P5, R155, R2.reuse, 0x2 ;  /* 0x000000029b9a7211 */ /* 0x080fe400078a10ff */
[-C--:B------:R-:W-:Y:S02]  /*13140*/  LEA.HI.X.SX32 R7, R152, R3.reuse, 0x2, P2 ;  /* 0x0000000398077211 */ /* 0x080fe400010f16ff */
[-C--:B------:R-:W-:Y:S02]  /*13150*/  LEA R152, P2, R153, R2.reuse, 0x2 ;  /* 0x0000000299987211 */ /* 0x080fe400078410ff */
[-C--:B------:R-:W-:Y:S02]  /*13160*/  LEA.HI.X.SX32 R155, R155, R3.reuse, 0x2, P5 ;  /* 0x000000039b9b7211 */ /* 0x080fe400028f16ff */
[----:B------:R-:W-:Y:S01]  /*13170*/  LEA R158, P5, R159, R2, 0x2 ;  /* 0x000000029f9e7211 */ /* 0x000fe200078a10ff */
[----:B------:R-:W-:Y:S01]  /*13180*/  STL.64 [R1+0xae0], R6 ;  /* 0x000ae00601007387 */ /* 0x000fe20000100a00 */
[----:B------:R-:W-:-:S02]  /*13190*/  LEA.HI.X.SX32 R153, R153, R3, 0x2, P2 ;  /* 0x0000000399997211 */ /* 0x000fc400010f16ff */
[-C--:B------:R-:W-:Y:S01]  /*131a0*/  LEA R156, P2, R157, R2.reuse, 0x2 ;  /* 0x000000029d9c7211 */ /* 0x080fe200078410ff */
[----:B------:R1:W-:Y:S01]  /*131b0*/  STL.64 [R1+0xbe0], R4 ;  /* 0x000be00401007387 */ /* 0x0003e20000100a00 */
[-C--:B------:R-:W-:Y:S02]  /*131c0*/  LEA.HI.X.SX32 R159, R159, R3.reuse, 0x2, P5 ;  /* 0x000000039f9f7211 */ /* 0x080fe400028f16ff */
        /* <DEDUP_REMOVED lines=18> */
[----:B------:R-:W-:Y:S01]  /*132f0*/  LEA.HI.X.SX32 R169, R171, R3, 0x2, P5 ;  /* 0x00000003aba97211 */ /* 0x000fe200028f16ff */
[----:B------:R1:W-:Y:S01]  /*13300*/  STL.64 [R1+0xbe8], R4 ;  /* 0x000be80401007387 */ /* 0x0003e20000100a00 */
[----:B------:R-:W-:Y:S01]  /*13310*/  IMAD R174, R174, c[0x0][0x190], RZ ;  /* 0x00006400aeae7a24 */ /* 0x000fe200078e02ff */
[----:B------:R-:W-:Y:S01]  /*13320*/  LEA R170, P2, R172, R2, 0x2 ;  /* 0x00000002acaa7211 */ /* 0x000fe200078410ff */
[----:B------:R-:W-:-:S03]  /*13330*/  IMAD R175, R175, c[0x0][0x190], RZ ;  /* 0x00006400afaf7a24 */ /* 0x000fc600078e02ff */
[----:B------:R-:W-:Y:S02]  /*13340*/  LEA.HI.X.SX32 R171, R172, R3, 0x2, P2 ;  /* 0x00000003acab7211 */ /* 0x000fe400010f16ff */
[----:B-1----:R-:W-:-:S04]  /*13350*/  LEA R4, P5, R173, R2, 0x2 ;  /* 0x00000002ad047211 */ /* 0x002fc800078a10ff */
[----:B------:R-:W-:Y:S02]  /*13360*/  LEA.HI.X.SX32 R5, R173, R3, 0x2, P5 ;  /* 0x00000003ad057211 */ /* 0x000fe400028f16ff */
[----:B------:R-:W-:-:S03]  /*13370*/  LEA R6, P2, R174, R2, 0x2 ;  /* 0x00000002ae067211 */ /* 0x000fc600078410ff */
[----:B------:R1:W-:Y:S01]  /*13380*/  STL.64 [R1+0x9d8], R4 ;  /* 0x0009d80401007387 */ /* 0x0003e20000100a00 */
[----:B------:R-:W-:Y:S01]  /*13390*/  LEA.HI.X.SX32 R7, R174, R3, 0x2, P2 ;  /* 0x00000003ae077211 */ /* 0x000fe200010f16ff */
[----:B------:R-:W-:-:S04]  /*133a0*/  IMAD R215, R242, c[0x0][0x190], RZ ;  /* 0x00006400f2d77a24 */ /* 0x000fc800078e02ff */
[----:B------:R-:W-:Y:S01]  /*133b0*/  STL.64 [R1+0xaf0], R6 ;  /* 0x000af00601007387 */ /* 0x000fe20000100a00 */
[----:B------:R-:W-:-:S03]  /*133c0*/  IMAD R217, R252, c[0x0][0x190], RZ ;  /* 0x00006400fcd97a24 */ /* 0x000fc600078e02ff */
[----:B------:R-:W2:Y:S01]  /*133d0*/  LDL.LU R242, [R1+0x1f8] ;  /* 0x0001f80001f27983 */ /* 0x000ea20000300800 */
[----:B-1----:R-:W-:-:S04]  /*133e0*/  LEA R4, P5, R175, R2, 0x2 ;  /* 0x00000002af047211 */ /* 0x002fc800078a10ff */
[----:B------:R-:W-:-:S05]  /*133f0*/  LEA.HI.X.SX32 R5, R175, R3, 0x2, P5 ;  /* 0x00000003af057211 */ /* 0x000fca00028f16ff */
[----:B------:R1:W-:Y:S04]  /*13400*/  STL.64 [R1+0xbf0], R4 ;  /* 0x000bf00401007387 */ /* 0x0003e80000100a00 */
[----:B------:R-:W3:Y:S01]  /*13410*/  LDL.LU R252, [R1+0x1fc] ;  /* 0x0001fc0001fc7983 */ /* 0x000ee20000300800 */
[----:B------:R-:W-:Y:S01]  /*13420*/  IMAD R177, R177, c[0x0][0x190], RZ ;  /* 0x00006400b1b17a24 */ /* 0x000fe200078e02ff */
[-C--:B------:R-:W-:Y:S01]  /*13430*/  LEA R172, P2, R176, R2.reuse, 0x2 ;  /* 0x00000002b0ac7211 */ /* 0x080fe200078410ff */
[----:B------:R-:W-:Y:S02]  /*13440*/  IMAD R179, R179, c[0x0][0x190], RZ ;  /* 0x00006400b3b37a24 */ /* 0x000fe400078e02ff */
[----:B------:R-:W-:Y:S01]  /*13450*/  IMAD R181, R181, c[0x0][0x190], RZ ;  /* 0x00006400b5b57a24 */ /* 0x000fe200078e02ff */
[----:B------:R-:W-:-:S02]  /*13460*/  LEA R174, P5, R177, R2, 0x2 ;  /* 0x00000002b1ae7211 */ /* 0x000fc400078a10ff */
[-C--:B------:R-:W-:Y:S02]  /*13470*/  LEA.HI.X.SX32 R173, R176, R3.reuse, 0x2, P2 ;  /* 0x00000003b0ad7211 */ /* 0x080fe400010f16ff */
[-C--:B------:R-:W-:Y:S01]  /*13480*/  LEA R176, P2, R179, R2.reuse, 0x2 ;  /* 0x00000002b3b07211 */ /* 0x080fe200078410ff */
[----:B------:R-:W-:Y:S01]  /*13490*/  IMAD R183, R183, c[0x0][0x190], RZ ;  /* 0x00006400b7b77a24 */ /* 0x000fe200078e02ff */
[-C--:B------:R-:W-:Y:S02]  /*134a0*/  LEA.HI.X.SX32 R175, R177, R3.reuse, 0x2, P5 ;  /* 0x00000003b1af7211 */ /* 0x080fe400028f16ff */
[-C--:B------:R-:W-:Y:S02]  /*134b0*/  LEA R178, P5, R181, R2.reuse, 0x2 ;  /* 0x00000002b5b27211 */ /* 0x080fe400078a10ff */
[----:B------:R-:W-:Y:S02]  /*134c0*/  LEA.HI.X.SX32 R177, R179, R3, 0x2, P2 ;  /* 0x00000003b3b17211 */ /* 0x000fe400010f16ff */
[----:B------:R-:W-:-:S02]  /*134d0*/  LEA R180, P2, R182, R2, 0x2 ;  /* 0x00000002b6b47211 */ /* 0x000fc400078410ff */
[-C--:B------:R-:W-:Y:S02]  /*134e0*/  LEA.HI.X.SX32 R179, R181, R3.reuse, 0x2, P5 ;  /* 0x00000003b5b37211 */ /* 0x080fe400028f16ff */
[CC--:B-1----:R-:W-:Y:S02]  /*134f0*/  LEA R4, P5, R183.reuse, R2.reuse, 0x2 ;  /* 0x00000002b7047211 */ /* 0x0c2fe400078a10ff */
[-C--:B------:R-:W-:Y:S02]  /*13500*/  LEA.HI.X.SX32 R181, R182, R3.reuse, 0x2, P2 ;  /* 0x00000003b6b57211 */ /* 0x080fe400010f16ff */
[C---:B------:R-:W-:Y:S02]  /*13510*/  LEA R6, P2, R184.reuse, R2, 0x2 ;  /* 0x00000002b8067211 */ /* 0x040fe400078410ff */
[-C--:B------:R-:W-:Y:S01]  /*13520*/  LEA.HI.X.SX32 R5, R183, R3.reuse, 0x2, P5 ;  /* 0x00000003b7057211 */ /* 0x080fe200028f16ff */
[----:B------:R-:W-:Y:S01]  /*13530*/  IMAD R214, R225, c[0x0][0x190], RZ ;  /* 0x00006400e1d67a24 */ /* 0x000fe200078e02ff */
[----:B------:R-:W-:Y:S01]  /*13540*/  LEA.HI.X.SX32 R7, R184, R3, 0x2, P2 ;  /* 0x00000003b8077211 */ /* 0x000fe200010f16ff */
[----:B------:R-:W4:Y:S01]  /*13550*/  LDL.LU R225, [R1+0x200] ;  /* 0x0002000001e17983 */ /* 0x000f220000300800 */
[----:B------:R-:W-:-:S03]  /*13560*/  IMAD R212, R227, c[0x0][0x190], RZ ;  /* 0x00006400e3d47a24 */ /* 0x000fc600078e02ff */
[----:B------:R1:W-:Y:S01]  /*13570*/  STL.64 [R1+0x9e0], R4 ;  /* 0x0009e00401007387 */ /* 0x0003e20000100a00 */
[----:B------:R-:W-:-:S03]  /*13580*/  IMAD R211, R228, c[0x0][0x190], RZ ;  /* 0x00006400e4d37a24 */ /* 0x000fc600078e02ff */
[----:B------:R-:W4:Y:S01]  /*13590*/  LDL.LU R227, [R1+0x204] ;  /* 0x0002040001e37983 */ /* 0x000f220000300800 */
[----:B------:R-:W-:-:S03]  /*135a0*/  IMAD R216, R244, c[0x0][0x190], RZ ;  /* 0x00006400f4d87a24 */ /* 0x000fc600078e02ff */
[----:B------:R-:W-:Y:S04]  /*135b0*/  STL.64 [R1+0xaf8], R6 ;  /* 0x000af80601007387 */ /* 0x000fe80000100a00 */
[----:B------:R-:W4:Y:S04]  /*135c0*/  LDL.LU R228, [R1+0x208] ;  /* 0x0002080001e47983 */ /* 0x000f280000300800 */
[----:B------:R-:W4:Y:S01]  /*135d0*/  LDL.LU R244, [R1+0x20c] ;  /* 0x00020c0001f47983 */ /* 0x000f220000300800 */
[----:B------:R-:W-:-:S05]  /*135e0*/  IMAD R185, R185, c[0x0][0x190], RZ ;  /* 0x00006400b9b97a24 */ /* 0x000fca00078e02ff */
[----:B-1----:R-:W-:Y:S01]  /*135f0*/  LEA R4, P5, R185, R2, 0x2 ;  /* 0x00000002b9047211 */ /* 0x002fe200078a10ff */
[----:B------:R-:W-:-:S03]  /*13600*/  IMAD R219, R226, c[0x0][0x190], RZ ;  /* 0x00006400e2db7a24 */ /* 0x000fc600078e02ff */
[----:B------:R-:W-:Y:S01]  /*13610*/  LEA.HI.X.SX32 R5, R185, R3, 0x2, P5 ;  /* 0x00000003b9057211 */ /* 0x000fe200028f16ff */
[----:B------:R-:W-:Y:S02]  /*13620*/  IMAD R226, R222, c[0x0][0x190], RZ ;  /* 0x00006400dee27a24 */ /* 0x000fe400078e02ff */
[----:B------:R-:W-:Y:S02]  /*13630*/  IMAD R222, R224, c[0x0][0x190], RZ ;  /* 0x00006400e0de7a24 */ /* 0x000fe400078e02ff */
[----:B------:R1:W-:Y:S01]  /*13640*/  STL.64 [R1+0xbf8], R4 ;  /* 0x000bf80401007387 */ /* 0x0003e20000100a00 */
[----:B------:R-:W-:Y:S02]  /*13650*/  IMAD R213, R223, c[0x0][0x190], RZ ;  /* 0x00006400dfd57a24 */ /* 0x000fe400078e02ff */
[----:B--2---:R-:W-:Y:S02]  /*13660*/  IMAD R224, R242, c[0x0][0x190], RZ ;  /* 0x00006400f2e07a24 */ /* 0x004fe400078e02ff */
[----:B------:R-:W2:Y:S01]  /*13670*/  LDL.LU R242, [R1+0x210] ;  /* 0x0002100001f27983 */ /* 0x000ea20000300800 */
[----:B---3--:R-:W-:-:S03]  /*13680*/  IMAD R223, R252, c[0x0][0x190], RZ ;  /* 0x00006400fcdf7a24 */ /* 0x008fc600078e02ff */
[----:B------:R-:W3:Y:S01]  /*13690*/  LDL.LU R252, [R1+0x214] ;  /* 0x0002140001fc7983 */ /* 0x000ee20000300800 */
[----:B------:R-:W-:Y:S01]  /*136a0*/  IMAD R187, R187, c[0x0][0x190], RZ ;  /* 0x00006400bbbb7a24 */ /* 0x000fe200078e02ff */
[----:B------:R-:W-:-:S04]  /*136b0*/  LEA R182, P2, R186, R2, 0x2 ;  /* 0x00000002bab67211 */ /* 0x000fc800078410ff */
[-C--:B------:R-:W-:Y:S02]  /*136c0*/  LEA R184, P5, R187, R2.reuse, 0x2 ;  /* 0x00000002bbb87211 */ /* 0x080fe400078a10ff */
[-C--:B------:R-:W-:Y:S02]  /*136d0*/  LEA.HI.X.SX32 R183, R186, R3.reuse, 0x2, P2 ;  /* 0x00000003bab77211 */ /* 0x080fe400010f16ff */
[-C--:B------:R-:W-:Y:S02]  /*136e0*/  LEA R186, P2, R189, R2.reuse, 0x2 ;  /* 0x00000002bdba7211 */ /* 0x080fe400078410ff */
[-C--:B------:R-:W-:Y:S02]  /*136f0*/  LEA.HI.X.SX32 R185, R187, R3.reuse, 0x2, P5 ;  /* 0x00000003bbb97211 */ /* 0x080fe400028f16ff */
[----:B------:R-:W-:Y:S01]  /*13700*/  LEA R188, P5, R191, R2, 0x2 ;  /* 0x00000002bfbc7211 */ /* 0x000fe200078a10ff */
[----:B------:R-:W-:Y:S01]  /*13710*/  IMAD R198, R232, c[0x0][0x190], RZ ;  /* 0x00006400e8c67a24 */ /* 0x000fe200078e02ff */
[----:B------:R-:W-:-:S02]  /*13720*/  LEA.HI.X.SX32 R187, R189, R3, 0x2, P2 ;  /* 0x00000003bdbb7211 */ /* 0x000fc400010f16ff */
[-C--:B------:R-:W-:Y:S01]  /*13730*/  LEA.HI.X.SX32 R189, R191, R3.reuse, 0x2, P5 ;  /* 0x00000003bfbd7211 */ /* 0x080fe200028f16ff */
[----:B----4-:R-:W-:Y:S01]  /*13740*/  IMAD R209, R190, c[0x0][0x190], RZ ;  /* 0x00006400bed17a24 */ /* 0x010fe200078e02ff */
[-C--:B-1----:R-:W-:Y:S02]  /*13750*/  LEA R4, P5, R196, R2.reuse, 0x2 ;  /* 0x00000002c4047211 */ /* 0x082fe400078a10ff */
[-C--:B------:R-:W-:Y:S02]  /*13760*/  LEA R190, P2, R198, R2.reuse, 0x2 ;  /* 0x00000002c6be7211 */ /* 0x080fe400078410ff */
[-C--:B------:R-:W-:Y:S01]  /*13770*/  LEA.HI.X.SX32 R5, R196, R3.reuse, 0x2, P5 ;  /* 0x00000003c4057211 */ /* 0x080fe200028f16ff */
[----:B------:R-:W-:Y:S01]  /*13780*/  IMAD R193, R13, c[0x0][0x190], RZ ;  /* 0x000064000dc17a24 */ /* 0x000fe200078e02ff */
[----:B------:R-:W-:Y:S02]  /*13790*/  LEA.HI.X.SX32 R191, R198, R3, 0x2, P2 ;  /* 0x00000003c6bf7211 */ /* 0x000fe400010f16ff */
[----:B------:R-:W-:Y:S01]  /*137a0*/  LEA R6, P2, R192, R2, 0x2 ;  /* 0x00000002c0067211 */ /* 0x000fe200078410ff */
[----:B------:R1:W-:Y:S01]  /*137b0*/  STL.64 [R1+0x9e8], R4 ;  /* 0x0009e80401007387 */ /* 0x0003e20000100a00 */
[----:B------:R-:W-:-:S02]  /*137c0*/  IMAD R195, R8, c[0x0][0x190], RZ ;  /* 0x0000640008c37a24 */ /* 0x000fc400078e02ff */
[-C--:B------:R-:W-:Y:S02]  /*137d0*/  LEA.HI.X.SX32 R7, R192, R3.reuse, 0x2, P2 ;  /* 0x00000003c0077211 */ /* 0x080fe400010f16ff */
[-C--:B------:R-:W-:Y:S02]  /*137e0*/  LEA R192, P2, R193, R2.reuse, 0x2 ;  /* 0x00000002c1c07211 */ /* 0x080fe400078410ff */
[CC--:B-1----:R-:W-:Y:S01]  /*137f0*/  LEA R4, P5, R194.reuse, R2.reuse, 0x2 ;  /* 0x00000002c2047211 */ /* 0x0c2fe200078a10ff */
[----:B------:R-:W-:Y:S01]  /*13800*/  IMAD R201, R9, c[0x0][0x190], RZ ;  /* 0x0000640009c97a24 */ /* 0x000fe200078e02ff */
[-C--:B------:R-:W-:Y:S02]  /*13810*/  LEA.HI.X.SX32 R193, R193, R3.reuse, 0x2, P2 ;  /* 0x00000003c1c17211 */ /* 0x080fe400010f16ff */
[----:B------:R-:W-:Y:S02]  /*13820*/  LEA.HI.X.SX32 R5, R194, R3, 0x2, P5 ;  /* 0x00000003c2057211 */ /* 0x000fe400028f16ff */
[----:B------:R-:W-:-:S02]  /*13830*/  LEA R194, P5, R195, R2, 0x2 ;  /* 0x00000002c3c27211 */ /* 0x000fc400078a10ff */
[-C--:B------:R-:W-:Y:S01]  /*13840*/  LEA R196, P2, R197, R2.reuse, 0x2 ;  /* 0x00000002c5c47211 */ /* 0x080fe200078410ff */
[----:B------:R-:W-:Y:S01]  /*13850*/  IMAD R206, R231, c[0x0][0x190], RZ ;  /* 0x00006400e7ce7a24 */ /* 0x000fe200078e02ff */
[-C--:B------:R-:W-:Y:S02]  /*13860*/  LEA.HI.X.SX32 R195, R195, R3.reuse, 0x2, P5 ;  /* 0x00000003c3c37211 */ /* 0x080fe400028f16ff */
[-C--:B------:R-:W-:Y:S01]  /*13870*/  LEA R198, P5, R199, R2.reuse, 0x2 ;  /* 0x00000002c7c67211 */ /* 0x080fe200078a10ff */
[----:B------:R-:W-:Y:S01]  /*13880*/  IMAD R202, R250, c[0x0][0x190], RZ ;  /* 0x00006400faca7a24 */ /* 0x000fe200078e02ff */
[-C--:B------:R-:W-:Y:S01]  /*13890*/  LEA.HI.X.SX32 R197, R197, R3.reuse, 0x2, P2 ;  /* 0x00000003c5c57211 */ /* 0x080fe200010f16ff */
[----:B------:R1:W-:Y:S01]  /*138a0*/  STL.64 [R1+0xb00], R6 ;  /* 0x000b000601007387 */ /* 0x0003e20000100a00 */
[----:B------:R-:W-:Y:S02]  /*138b0*/  LEA R200, P2, R201, R2, 0x2 ;  /* 0x00000002c9c87211 */ /* 0x000fe400078410ff */
[-C--:B------:R-:W-:Y:S01]  /*138c0*/  LEA.HI.X.SX32 R199, R199, R3.reuse, 0x2, P5 ;  /* 0x00000003c7c77211 */ /* 0x080fe200028f16ff */
[----:B------:R4:W-:Y:S01]  /*138d0*/  STL.64 [R1+0xc00], R4 ;  /* 0x000c000401007387 */ /* 0x0009e20000100a00 */
[----:B------:R-:W-:-:S02]  /*138e0*/  LEA.HI.X.SX32 R201, R201, R3, 0x2, P2 ;  /* 0x00000003c9c97211 */ /* 0x000fc400010f16ff */
[-C--:B-1----:R-:W-:Y:S02]  /*138f0*/  LEA R6, P2, R202, R2.reuse, 0x2 ;  /* 0x00000002ca067211 */ /* 0x082fe400078410ff */
[----:B----4-:R-:W-:Y:S02]  /*13900*/  LEA R4, P5, R206, R2, 0x2 ;  /* 0x00000002ce047211 */ /* 0x010fe400078a10ff */
[-C--:B------:R-:W-:Y:S02]  /*13910*/  LEA.HI.X.SX32 R7, R202, R3.reuse, 0x2, P2 ;  /* 0x00000003ca077211 */ /* 0x080fe400010f16ff */
[----:B------:R-:W-:Y:S01]  /*13920*/  LEA.HI.X.SX32 R5, R206, R3, 0x2, P5 ;  /* 0x00000003ce057211 */ /* 0x000fe200028f16ff */
[----:B------:R-:W-:Y:S02]  /*13930*/  IMAD R205, R245, c[0x0][0x190], RZ ;  /* 0x00006400f5cd7a24 */ /* 0x000fe400078e02ff */
[----:B------:R-:W-:Y:S02]  /*13940*/  IMAD R203, R230, c[0x0][0x190], RZ ;  /* 0x00006400e6cb7a24 */ /* 0x000fe400078e02ff */
[----:B------:R1:W-:Y:S01]  /*13950*/  STL.64 [R1+0x9f0], R4 ;  /* 0x0009f00401007387 */ /* 0x0003e20000100a00 */
[----:B------:R-:W-:-:S03]  /*13960*/  IMAD R230, R244, c[0x0][0x190], RZ ;  /* 0x00006400f4e67a24 */ /* 0x000fc600078e02ff */
[----:B------:R-:W4:Y:S01]  /*13970*/  LDL.LU R245, [R1+0x218] ;  /* 0x0002180001f57983 */ /* 0x000f220000300800 */
[----:B------:R-:W-:-:S03]  /*13980*/  IMAD R204, R251, c[0x0][0x190], RZ ;  /* 0x00006400fbcc7a24 */ /* 0x000fc600078e02ff */
[----:B------:R-:W-:Y:S04]  /*13990*/  STL.64 [R1+0xb08], R6 ;  /* 0x000b080601007387 */ /* 0x000fe80000100a00 */
[----:B------:R-:W4:Y:S01]  /*139a0*/  LDL.LU R244, [R1+0x21c] ;  /* 0x00021c0001f47983 */ /* 0x000f220000300800 */
[----:B-1----:R-:W-:-:S04]  /*139b0*/  LEA R4, P5, R204, R2, 0x2 ;  /* 0x00000002cc047211 */ /* 0x002fc800078a10ff */
[----:B------:R-:W-:Y:S02]  /*139c0*/  LEA.HI.X.SX32 R5, R204, R3, 0x2, P5 ;  /* 0x00000003cc057211 */ /* 0x000fe400028f16ff */
[----:B------:R-:W-:-:S04]  /*139d0*/  LEA R204, P5, R205, R2, 0x2 ;  /* 0x00000002cdcc7211 */ /* 0x000fc800078a10ff */
[-C--:B------:R-:W-:Y:S02]  /*139e0*/  LEA.HI.X.SX32 R205, R205, R3.reuse, 0x2, P5 ;  /* 0x00000003cdcd7211 */ /* 0x080fe400028f16ff */
[CC--:B------:R-:W-:Y:S01]  /*139f0*/  LEA R208, P5, R209.reuse, R2.reuse, 0x2 ;  /* 0x00000002d1d07211 */ /* 0x0c0fe200078a10ff */
[----:B------:R1:W-:Y:S03]  /*13a00*/  STL.64 [R1+0xc08], R4 ;  /* 0x000c080401007387 */ /* 0x0003e60000100a00 */
[----:B------:R-:W-:Y:S01]  /*13a10*/  LEA.HI.X.SX32 R209, R209, R3, 0x2, P5 ;  /* 0x00000003d1d17211 */ /* 0x000fe200028f16ff */
[----:B------:R-:W-:Y:S01]  /*13a20*/  IMAD R207, R229, c[0x0][0x190], RZ ;  /* 0x00006400e5cf7a24 */ /* 0x000fe200078e02ff */
[----:B-1----:R-:W-:Y:S01]  /*13a30*/  LEA R4, P5, R216, R2, 0x2 ;  /* 0x00000002d8047211 */ /* 0x002fe200078a10ff */
[----:B------:R-:W-:-:S03]  /*13a40*/  IMAD R229, R228, c[0x0][0x190], RZ ;  /* 0x00006400e4e57a24 */ /* 0x000fc600078e02ff */
[----:B------:R-:W-:Y:S01]  /*13a50*/  LEA.HI.X.SX32 R5, R216, R3, 0x2, P5 ;  /* 0x00000003d8057211 */ /* 0x000fe200028f16ff */
[----:B--2---:R-:W-:Y:S02]  /*13a60*/  IMAD R236, R242, c[0x0][0x190], RZ ;  /* 0x00006400f2ec7a24 */ /* 0x004fe400078e02ff */
[----:B------:R-:W2:Y:S04]  /*13a70*/  LDL.LU R242, [R1+0x220] ;  /* 0x0002200001f27983 */ /* 0x000ea80000300800 */
[----:B------:R-:W2:Y:S04]  /*13a80*/  LDL.LU R228, [R1+0x224] ;  /* 0x0002240001e47983 */ /* 0x000ea80000300800 */
[----:B------:R1:W-:Y:S01]  /*13a90*/  STL.64 [R1+0x9f8], R4 ;  /* 0x0009f80401007387 */ /* 0x0003e20000100a00 */
[----:B---3--:R-:W-:-:S03]  /*13aa0*/  IMAD R234, R252, c[0x0][0x190], RZ ;  /* 0x00006400fcea7a24 */ /* 0x008fc600078e02ff */
[----:B------:R-:W3:Y:S01]  /*13ab0*/  LDL.LU R252, [R1+0x228] ;  /* 0x0002280001fc7983 */ /* 0x000ee20000300800 */
[----:B------:R-:W-:-:S04]  /*13ac0*/  LEA R202, P2, R203, R2, 0x2 ;  /* 0x00000002cbca7211 */ /* 0x000fc800078410ff */
[----:B------:R-:W-:Y:S02]  /*13ad0*/  LEA.HI.X.SX32 R203, R203, R3, 0x2, P2 ;  /* 0x00000003cbcb7211 */ /* 0x000fe400010f16ff */
[----:B------:R-:W-:-:S04]  /*13ae0*/  LEA R206, P2, R207, R2, 0x2 ;  /* 0x00000002cfce7211 */ /* 0x000fc800078410ff */
[-C--:B------:R-:W-:Y:S02]  /*13af0*/  LEA.HI.X.SX32 R207, R207, R3.reuse, 0x2, P2 ;  /* 0x00000003cfcf7211 */ /* 0x080fe400010f16ff */
[CC--:B------:R-:W-:Y:S02]  /*13b00*/  LEA R210, P2, R211.reuse, R2.reuse, 0x2 ;  /* 0x00000002d3d27211 */ /* 0x0c0fe400078410ff */
[-C--:B-1----:R-:W-:Y:S02]  /*13b10*/  LEA R4, P5, R214, R2.reuse, 0x2 ;  /* 0x00000002d6047211 */ /* 0x082fe400078a10ff */
[-C--:B------:R-:W-:Y:S02]  /*13b20*/  LEA.HI.X.SX32 R211, R211, R3.reuse, 0x2, P2 ;  /* 0x00000003d3d37211 */ /* 0x080fe400010f16ff */
[----:B------:R-:W-:Y:S02]  /*13b30*/  LEA R6, P2, R212, R2, 0x2 ;  /* 0x00000002d4067211 */ /* 0x000fe400078410ff */
[----:B------:R-:W-:-:S02]  /*13b40*/  LEA.HI.X.SX32 R5, R214, R3, 0x2, P5 ;  /* 0x00000003d6057211 */ /* 0x000fc400028f16ff */
[----:B------:R-:W-:Y:S02]  /*13b50*/  LEA.HI.X.SX32 R7, R212, R3, 0x2, P2 ;  /* 0x00000003d4077211 */ /* 0x000fe400010f16ff */
[----:B------:R-:W-:-:S03]  /*13b60*/  LEA R214, P5, R215, R2, 0x2 ;  /* 0x00000002d7d67211 */ /* 0x000fc600078a10ff */
[----:B------:R-:W-:Y:S01]  /*13b70*/  STL.64 [R1+0xb10], R6 ;  /* 0x000b100601007387 */ /* 0x000fe20000100a00 */
[----:B------:R-:W-:-:S03]  /*13b80*/  LEA R212, P2, R213, R2, 0x2 ;  /* 0x00000002d5d47211 */ /* 0x000fc600078410ff */
[----:B------:R1:W-:Y:S01]  /*13b90*/  STL.64 [R1+0xc10], R4 ;  /* 0x000c100401007387 */ /* 0x0003e20000100a00 */
[-C--:B------:R-:W-:Y:S02]  /*13ba0*/  LEA.HI.X.SX32 R215, R215, R3.reuse, 0x2, P5 ;  /* 0x00000003d7d77211 */ /* 0x080fe400028f16ff */
[-C--:B------:R-:W-:Y:S01]  /*13bb0*/  LEA R218, P5, R219, R2.reuse, 0x2 ;  /* 0x00000002dbda7211 */ /* 0x080fe200078a10ff */
[----:B------:R-:W-:Y:S01]  /*13bc0*/  IMAD R221, R220, c[0x0][0x190], RZ ;  /* 0x00006400dcdd7a24 */ /* 0x000fe200078e02ff */
[-C--:B------:R-:W-:Y:S01]  /*13bd0*/  LEA.HI.X.SX32 R213, R213, R3.reuse, 0x2, P2 ;  /* 0x00000003d5d57211 */ /* 0x080fe200010f16ff */
[----:B-1----:R-:W2:Y:S01]  /*13be0*/  LDL.LU R5, [R1+0x22c] ;  /* 0x00022c0001057983 */ /* 0x002ea20000300800 */
[-C--:B------:R-:W-:Y:S02]  /*13bf0*/  LEA R216, P2, R217, R2.reuse, 0x2 ;  /* 0x00000002d9d87211 */ /* 0x080fe400078410ff */
[-C--:B------:R-:W-:Y:S01]  /*13c00*/  LEA.HI.X.SX32 R219, R219, R3.reuse, 0x2, P5 ;  /* 0x00000003dbdb7211 */ /* 0x080fe200028f16ff */
[----:B------:R-:W-:Y:S01]  /*13c10*/  IMAD R231, R237, c[0x0][0x190], RZ ;  /* 0x00006400ede77a24 */ /* 0x000fe200078e02ff */
[----:B------:R-:W-:Y:S01]  /*13c20*/  LEA R6, P5, R226, R2, 0x2 ;  /* 0x00000002e2067211 */ /* 0x000fe200078a10ff */
[----:B------:R-:W2:Y:S01]  /*13c30*/  LDL.LU R9, [R1+0x230] ;  /* 0x0002300001097983 */ /* 0x000ea20000300800 */
[----:B------:R-:W-:-:S02]  /*13c40*/  LEA.HI.X.SX32 R217, R217, R3, 0x2, P2 ;  /* 0x00000003d9d97211 */ /* 0x000fc400010f16ff */
[CC--:B------:R-:W-:Y:S02]  /*13c50*/  LEA R220, P2, R221.reuse, R2.reuse, 0x2 ;  /* 0x00000002dddc7211 */ /* 0x0c0fe400078410ff */
[-C--:B------:R-:W-:Y:S02]  /*13c60*/  LEA.HI.X.SX32 R7, R226, R3.reuse, 0x2, P5 ;  /* 0x00000003e2077211 */ /* 0x080fe400028f16ff */
[----:B------:R-:W-:Y:S02]  /*13c70*/  LEA.HI.X.SX32 R221, R221, R3, 0x2, P2 ;  /* 0x00000003dddd7211 */ /* 0x000fe400010f16ff */
[----:B------:R-:W-:-:S04]  /*13c80*/  LEA R10, P2, R222, R2, 0x2 ;  /* 0x00000002de0a7211 */ /* 0x000fc800078410ff */
[----:B------:R-:W-:Y:S01]  /*13c90*/  LEA.HI.X.SX32 R11, R222, R3, 0x2, P2 ;  /* 0x00000003de0b7211 */ /* 0x000fe200010f16ff */
[----:B------:R-:W-:Y:S02]  /*13ca0*/  IMAD R232, R235, c[0x0][0x190], RZ ;  /* 0x00006400ebe87a24 */ /* 0x000fe400078e02ff */
[----:B----4-:R-:W-:Y:S02]  /*13cb0*/  IMAD R237, R244, c[0x0][0x190], RZ ;  /* 0x00006400f4ed7a24 */ /* 0x010fe400078e02ff */
[----:B------:R-:W4:Y:S04]  /*13cc0*/  LDL.LU R244, [R1+0x234] ;  /* 0x0002340001f47983 */ /* 0x000f280000300800 */
[----:B------:R-:W4:Y:S04]  /*13cd0*/  LDL.LU R250, [R1+0x238] ;  /* 0x0002380001fa7983 */ /* 0x000f280000300800 */
[----:B------:R1:W-:Y:S01]  /*13ce0*/  STL.64 [R1+0xa00], R6 ;  /* 0x000a000601007387 */ /* 0x0003e20000100a00 */
[----:B------:R-:W-:-:S03]  /*13cf0*/  IMAD R235, R245, c[0x0][0x190], RZ ;  /* 0x00006400f5eb7a24 */ /* 0x000fc600078e02ff */
[----:B------:R-:W-:Y:S04]  /*13d00*/  STL.64 [R1+0xb18], R10 ;  /* 0x000b180a01007387 */ /* 0x000fe80000100a00 */
[----:B------:R-:W4:Y:S01]  /*13d10*/  LDL.LU R245, [R1+0x23c] ;  /* 0x00023c0001f57983 */ /* 0x000f220000300800 */
[----:B-1----:R-:W-:-:S04]  /*13d20*/  LEA R6, P5, R224, R2, 0x2 ;  /* 0x00000002e0067211 */ /* 0x002fc800078a10ff */
[----:B------:R-:W-:-:S05]  /*13d30*/  LEA.HI.X.SX32 R7, R224, R3, 0x2, P5 ;  /* 0x00000003e0077211 */ /* 0x000fca00028f16ff */
[----:B------:R1:W-:Y:S04]  /*13d40*/  STL.64 [R1+0xc18], R6 ;  /* 0x000c180601007387 */ /* 0x0003e80000100a00 */
[----:B------:R-:W4:Y:S01]  /*13d50*/  LDL.LU R251, [R1+0x240] ;  /* 0x0002400001fb7983 */ /* 0x000f220000300800 */
[----:B---3--:R-:W-:-:S03]  /*13d60*/  IMAD R238, R252, c[0x0][0x190], RZ ;  /* 0x00006400fcee7a24 */ /* 0x008fc600078e02ff */
[----:B------:R-:W3:Y:S01]  /*13d70*/  LDL.LU R252, [R1+0x244] ;  /* 0x0002440001fc7983 */ /* 0x000ee20000300800 */
[----:B------:R-:W-:Y:S01]  /*13d80*/  IMAD R225, R225, c[0x0][0x190], RZ ;  /* 0x00006400e1e17a24 */ /* 0x000fe200078e02ff */
[----:B------:R-:W-:Y:S01]  /*13d90*/  LEA R222, P2, R223, R2, 0x2 ;  /* 0x00000002dfde7211 */ /* 0x000fe200078410ff */
[----:B------:R-:W-:-:S03]  /*13da0*/  IMAD R227, R227, c[0x0][0x190], RZ ;  /* 0x00006400e3e37a24 */ /* 0x000fc600078e02ff */
[-C--:B------:R-:W-:Y:S02]  /*13db0*/  LEA R224, P5, R225, R2.reuse, 0x2 ;  /* 0x00000002e1e07211 */ /* 0x080fe400078a10ff */
[-C--:B------:R-:W-:Y:S02]  /*13dc0*/  LEA.HI.X.SX32 R223, R223, R3.reuse, 0x2, P2 ;  /* 0x00000003dfdf7211 */ /* 0x080fe400010f16ff */
[-C--:B------:R-:W-:Y:S01]  /*13dd0*/  LEA R226, P2, R227, R2.reuse, 0x2 ;  /* 0x00000002e3e27211 */ /* 0x080fe200078410ff */
[----:B--2---:R-:W-:Y:S01]  /*13de0*/  IMAD R241, R228, c[0x0][0x190], RZ ;  /* 0x00006400e4f17a24 */ /* 0x004fe200078e02ff */
[-C--:B------:R-:W-:Y:S02]  /*13df0*/  LEA.HI.X.SX32 R225, R225, R3.reuse, 0x2, P5 ;  /* 0x00000003e1e17211 */ /* 0x080fe400028f16ff */
[----:B------:R-:W-:Y:S02]  /*13e00*/  LEA R228, P5, R229, R2, 0x2 ;  /* 0x00000002e5e47211 */ /* 0x000fe400078a10ff */
[----:B------:R-:W-:-:S02]  /*13e10*/  LEA.HI.X.SX32 R227, R227, R3, 0x2, P2 ;  /* 0x00000003e3e37211 */ /* 0x000fc400010f16ff */
[-C--:B-1----:R-:W-:Y:S02]  /*13e20*/  LEA R6, P2, R230, R2.reuse, 0x2 ;  /* 0x00000002e6067211 */ /* 0x082fe400078410ff */
[-C--:B------:R-:W-:Y:S02]  /*13e30*/  LEA.HI.X.SX32 R229, R229, R3.reuse, 0x2, P5 ;  /* 0x00000003e5e57211 */ /* 0x080fe400028f16ff */
[----:B------:R-:W-:Y:S02]  /*13e40*/  LEA R4, P5, R236, R2, 0x2 ;  /* 0x00000002ec047211 */ /* 0x000fe400078a10ff */
[----:B------:R-:W-:Y:S01]  /*13e50*/  LEA.HI.X.SX32 R7, R230, R3, 0x2, P2 ;  /* 0x00000003e6077211 */ /* 0x000fe200010f16ff */
[----:B------:R-:W-:-:S04]  /*13e60*/  IMAD R233, R239, c[0x0][0x190], RZ ;  /* 0x00006400efe97a24 */ /* 0x000fc800078e02ff */
[----:B------:R1:W-:Y:S01]  /*13e70*/  STL.64 [R1+0x908], R6 ;  /* 0x0009080601007387 */ /* 0x0003e20000100a00 */
[----:B------:R-:W-:Y:S01]  /*13e80*/  IMAD R240, R5, c[0x0][0x190], RZ ;  /* 0x0000640005f07a24 */ /* 0x000fe200078e02ff */
[----:B------:R-:W-:Y:S02]  /*13e90*/  LEA.HI.X.SX32 R5, R236, R3, 0x2, P5 ;  /* 0x00000003ec057211 */ /* 0x000fe400028f16ff */
[----:B-1----:R-:W-:-:S03]  /*13ea0*/  LEA R6, P2, R234, R2, 0x2 ;  /* 0x00000002ea067211 */ /* 0x002fc600078410ff */
[----:B------:R1:W-:Y:S01]  /*13eb0*/  STL.64 [R1+0xa08], R4 ;  /* 0x000a080401007387 */ /* 0x0003e20000100a00 */
[-C--:B------:R-:W-:Y:S02]  /*13ec0*/  LEA.HI.X.SX32 R7, R234, R3.reuse, 0x2, P2 ;  /* 0x00000003ea077211 */ /* 0x080fe400010f16ff */
[CC--:B------:R-:W-:Y:S01]  /*13ed0*/  LEA R230, P2, R231.reuse, R2.reuse, 0x2 ;  /* 0x00000002e7e67211 */ /* 0x0c0fe200078410ff */
[----:B------:R-:W-:Y:S01]  /*13ee0*/  IMAD R242, R242, c[0x0][0x190], RZ ;  /* 0x00006400f2f27a24 */ /* 0x000fe200078e02ff */
[CC--:B-1----:R-:W-:Y:S02]  /*13ef0*/  LEA R4, P5, R232.reuse, R2.reuse, 0x2 ;  /* 0x00000002e8047211 */ /* 0x0c2fe400078a10ff */
[-C--:B------:R-:W-:Y:S02]  /*13f00*/  LEA.HI.X.SX32 R231, R231, R3.reuse, 0x2, P2 ;  /* 0x00000003e7e77211 */ /* 0x080fe400010f16ff */
[----:B------:R-:W-:Y:S02]  /*13f10*/  LEA.HI.X.SX32 R5, R232, R3, 0x2, P5 ;  /* 0x00000003e8057211 */ /* 0x000fe400028f16ff */
[----:B------:R-:W-:-:S02]  /*13f20*/  LEA R232, P5, R233, R2, 0x2 ;  /* 0x00000002e9e87211 */ /* 0x000fc400078a10ff */
[-C--:B------:R-:W-:Y:S01]  /*13f30*/  LEA R234, P2, R235, R2.reuse, 0x2 ;  /* 0x00000002ebea7211 */ /* 0x080fe200078410ff */
[----:B------:R1:W-:Y:S01]  /*13f40*/  STL.64 [R1+0xb20], R6 ;  /* 0x000b200601007387 */ /* 0x0003e20000100a00 */
[-C--:B------:R-:W-:Y:S02]  /*13f50*/  LEA.HI.X.SX32 R233, R233, R3.reuse, 0x2, P5 ;  /* 0x00000003e9e97211 */ /* 0x080fe400028f16ff */
[-C--:B------:R-:W-:Y:S01]  /*13f60*/  LEA R236, P5, R237, R2.reuse, 0x2 ;  /* 0x00000002edec7211 */ /* 0x080fe200078a10ff */
[----:B------:R2:W-:Y:S01]  /*13f70*/  STL.64 [R1+0xc20], R4 ;  /* 0x000c200401007387 */ /* 0x0005e20000100a00 */
[-C--:B------:R-:W-:Y:S02]  /*13f80*/  LEA.HI.X.SX32 R235, R235, R3.reuse, 0x2, P2 ;  /* 0x00000003ebeb7211 */ /* 0x080fe400010f16ff */
[----:B------:R-:W-:Y:S02]  /*13f90*/  LEA.HI.X.SX32 R237, R237, R3, 0x2, P5 ;  /* 0x00000003eded7211 */ /* 0x000fe400028f16ff */
[----:B-1----:R-:W-:-:S02]  /*13fa0*/  LEA R6, P5, R241, R2, 0x2 ;  /* 0x00000002f1067211 */ /* 0x002fc400078a10ff */
[----:B--2---:R-:W-:-:S04]  /*13fb0*/  LEA R4, P2, R242, R2, 0x2 ;  /* 0x00000002f2047211 */ /* 0x004fc800078410ff */
[-C--:B------:R-:W-:Y:S01]  /*13fc0*/  LEA.HI.X.SX32 R5, R242, R3.reuse, 0x2, P2 ;  /* 0x00000003f2057211 */ /* 0x080fe200010f16ff */
[----:B------:R-:W-:Y:S01]  /*13fd0*/  IMAD R239, R9, c[0x0][0x190], RZ ;  /* 0x0000640009ef7a24 */ /* 0x000fe200078e02ff */
[-C--:B------:R-:W-:Y:S02]  /*13fe0*/  LEA.HI.X.SX32 R7, R241, R3.reuse, 0x2, P5 ;  /* 0x00000003f1077211 */ /* 0x080fe400028f16ff */
[-C--:B------:R-:W-:Y:S01]  /*13ff0*/  LEA R8, P2, R238, R2.reuse, 0x2 ;  /* 0x00000002ee087211 */ /* 0x080fe200078410ff */
[----:B------:R-:W-:Y:S01]  /*14000*/  STL.64 [R1+0x910], R4 ;  /* 0x0009100401007387 */ /* 0x000fe20000100a00 */
[----:B----4-:R-:W-:Y:S02]  /*14010*/  IMAD R243, R250, c[0x0][0x190], RZ ;  /* 0x00006400faf37a24 */ /* 0x010fe400078e02ff */
[----:B------:R-:W-:Y:S01]  /*14020*/  LEA.HI.X.SX32 R9, R238, R3, 0x2, P2 ;  /* 0x00000003ee097211 */ /* 0x000fe200010f16ff */
[----:B------:R1:W-:Y:S01]  /*14030*/  STL.64 [R1+0xa10], R6 ;  /* 0x000a100601007387 */ /* 0x0003e20000100a00 */
[----:B------:R-:W-:Y:S01]  /*14040*/  LEA R238, P2, R239, R2, 0x2 ;  /* 0x00000002efee7211 */ /* 0x000fe200078410ff */
[----:B------:R-:W-:-:S03]  /*14050*/  IMAD R244, R244, c[0x0][0x190], RZ ;  /* 0x00006400f4f47a24 */ /* 0x000fc600078e02ff */
[----:B------:R-:W-:Y:S02]  /*14060*/  LEA.HI.X.SX32 R239, R239, R3, 0x2, P2 ;  /* 0x00000003efef7211 */ /* 0x000fe400010f16ff */
[-C--:B------:R-:W-:Y:S02]  /*14070*/  LEA R242, P2, R243, R2.reuse, 0x2 ;  /* 0x00000002f3f27211 */ /* 0x080fe400078410ff */
[----:B-1----:R-:W-:-:S04]  /*14080*/  LEA R6, P5, R240, R2, 0x2 ;  /* 0x00000002f0067211 */ /* 0x002fc800078a10ff */
[-C--:B------:R-:W-:Y:S01]  /*14090*/  LEA.HI.X.SX32 R7, R240, R3.reuse, 0x2, P5 ;  /* 0x00000003f0077211 */ /* 0x080fe200028f16ff */
[----:B------:R-:W-:Y:S02]  /*140a0*/  IMAD R4, R251, c[0x0][0x190], RZ ;  /* 0x00006400fb047a24 */ /* 0x000fe400078e02ff */
[----:B------:R-:W1:Y:S01]  /*140b0*/  S2R R251, SR_TID.X ;  /* 0x0000000000fb7919 */ /* 0x000e620000002100 */
[----:B------:R-:W-:-:S03]  /*140c0*/  LEA.HI.X.SX32 R243, R243, R3, 0x2, P2 ;  /* 0x00000003f3f37211 */ /* 0x000fc600010f16ff */
[----:B------:R-:W-:Y:S01]  /*140d0*/  STL.64 [R1+0xb30], R8 ;  /* 0x000b300801007387 */ /* 0x000fe20000100a00 */
[----:B------:R-:W-:Y:S01]  /*140e0*/  IMAD R245, R245, c[0x0][0x190], RZ ;  /* 0x00006400f5f57a24 */ /* 0x000fe200078e02ff */
[CC--:B------:R-:W-:Y:S02]  /*140f0*/  LEA R240, P5, R244.reuse, R2.reuse, 0x2 ;  /* 0x00000002f4f07211 */ /* 0x0c0fe400078a10ff */
[----:B------:R2:W-:Y:S02]  /*14100*/  STL.64 [R1+0xc28], R6 ;  /* 0x000c280601007387 */ /* 0x0005e40000100a00 */
[----:B------:R-:W-:Y:S02]  /*14110*/  LEA.HI.X.SX32 R241, R244, R3, 0x2, P5 ;  /* 0x00000003f4f17211 */ /* 0x000fe400028f16ff */
[-C--:B------:R-:W-:Y:S02]  /*14120*/  LEA R244, P5, R245, R2.reuse, 0x2 ;  /* 0x00000002f5f47211 */ /* 0x080fe400078a10ff */
[----:B--2---:R-:W-:-:S04]  /*14130*/  LEA R6, P2, R4, R2, 0x2 ;  /* 0x0000000204067211 */ /* 0x004fc800078410ff */
[-C--:B------:R-:W-:Y:S02]  /*14140*/  LEA.HI.X.SX32 R7, R4, R3.reuse, 0x2, P2 ;  /* 0x0000000304077211 */ /* 0x080fe400010f16ff */
[----:B------:R-:W-:-:S03]  /*14150*/  LEA.HI.X.SX32 R245, R245, R3, 0x2, P5 ;  /* 0x00000003f5f57211 */ /* 0x000fc600028f16ff */
[----:B------:R2:W-:Y:S01]  /*14160*/  STL.64 [R1+0x918], R6 ;  /* 0x0009180601007387 */ /* 0x0005e20000100a00 */
[----:B-1----:R-:W-:Y:S01]  /*14170*/  LOP3.LUT R251, R251, 0x7f, RZ, 0xc0, !PT ;  /* 0x0000007ffbfb7812 */ /* 0x002fe200078ec0ff */
[----:B------:R-:W-:Y:S01]  /*14180*/  ULDC.64 UR4, c[0x0][0x118] ;  /* 0x0000460000047ab9 */ /* 0x000fe20000000a00 */
[----:B---3--:R-:W-:Y:S02]  /*14190*/  IMAD R10, R252, c[0x0][0x190], RZ ;  /* 0x00006400fc0a7a24 */ /* 0x008fe400078e02ff */
[----:B------:R-:W-:Y:S02]  /*141a0*/  IMAD R252, R0, c[0x0][0x190], RZ ;  /* 0x0000640000fc7a24 */ /* 0x000fe400078e02ff */
[----:B------:R-:W-:Y:S01]  /*141b0*/  IMAD.MOV.U32 R0, RZ, RZ, c[0x0][0x180] ;  /* 0x00006000ff007624 */ /* 0x000fe200078e00ff */
[-C--:B------:R-:W-:Y:S02]  /*141c0*/  LEA R8, P5, R10, R2.reuse, 0x2 ;  /* 0x000000020a087211 */ /* 0x080fe400078a10ff */
[----:B--2---:R-:W-:-:S02]  /*141d0*/  LEA R6, P2, R252, R2, 0x2 ;  /* 0x00000002fc067211 */ /* 0x004fc400078410ff */
[----:B------:R-:W-:Y:S01]  /*141e0*/  IADD3 R4, R0, -0x19, RZ ;  /* 0xffffffe700047810 */ /* 0x000fe20007ffe0ff */
[----:B------:R-:W-:Y:S01]  /*141f0*/  IMAD.MOV.U32 R2, RZ, RZ, c[0x0][0x188] ;  /* 0x00006200ff027624 */ /* 0x000fe200078e00ff */
[-C--:B------:R-:W-:Y:S02]  /*14200*/  LEA.HI.X.SX32 R7, R252, R3.reuse, 0x2, P2 ;  /* 0x00000003fc077211 */ /* 0x080fe400010f16ff */
[----:B------:R-:W-:Y:S02]  /*14210*/  LEA.HI.X.SX32 R9, R10, R3, 0x2, P5 ;  /* 0x000000030a097211 */ /* 0x000fe400028f16ff */
[----:B------:R-:W-:Y:S01]  /*14220*/  ISETP.GE.U32.AND P2, PT, R4, 0x7fffff68, PT ;  /* 0x7fffff680400780c */ /* 0x000fe20003f46070 */
[----:B------:R-:W-:Y:S01]  /*14230*/  IMAD.SHL.U32 R3, R2, 0x4, RZ ;  /* 0x0000000402037824 */ /* 0x000fe200078e00ff */
[----:B------:R-:W-:Y:S01]  /*14240*/  SHF.L.U32 R4, R251, 0x2, RZ ;  /* 0x00000002fb047819 */ /* 0x000fe200000006ff */
[----:B------:R1:W-:Y:S01]  /*14250*/  STL.64 [R1+0xa18], R8 ;  /* 0x000a180801007387 */ /* 0x0003e20000100a00 */
[----:B------:R-:W-:-:S03]  /*14260*/  IADD3 R252, R0, -0x1d, RZ ;  /* 0xffffffe300fc7810 */ /* 0x000fc60007ffe0ff */
[----:B------:R2:W-:Y:S04]  /*14270*/  STL.64 [R1+0xb28], R6 ;  /* 0x000b280601007387 */ /* 0x0005e80000100a00 */
[----:B------:R3:W-:Y:S01]  /*14280*/  LDGSTS.E [R4], [R248.64], !P1 ;  /* 0x00000000f8047fae */ /* 0x0007e2000c921844 */
[----:B-1----:R-:W-:-:S03]  /*14290*/  IMAD.WIDE R8, R3, 0x4, R248 ;  /* 0x0000000403087825 */ /* 0x002fc600078e02f8 */
[----:B------:R3:W-:Y:S01]  /*142a0*/  LDGSTS.E [R4+0x200], [R246.64], !P1 ;  /* 0x00200000f6047fae */ /* 0x0007e2000c921844 */
[----:B------:R-:W-:Y:S01]  /*142b0*/  ISETP.GE.U32.AND P1, PT, R252, 0x7fffff64, PT ;  /* 0x7fffff64fc00780c */ /* 0x000fe20003f26070 */
[----:B--2---:R-:W-:Y:S01]  /*142c0*/  IMAD.WIDE R6, R3, 0x4, R246 ;  /* 0x0000000403067825 */ /* 0x004fe200078e02f6 */
[----:B------:R-:W-:Y:S01]  /*142d0*/  IADD3 R252, R0, -0x21, RZ ;  /* 0xffffffdf00fc7810 */ /* 0x000fe20007ffe0ff */
[----:B------:R1:W-:Y:S02]  /*142e0*/  LDGSTS.E [R4+0x1000], [R8.64], !P0 ;  /* 0x0100000008047fae */ /* 0x0003e4000c121844 */
[----:B------:R-:W-:Y:S02]  /*142f0*/  IMAD.SHL.U32 R3, R2, 0x8, RZ ;  /* 0x0000000802037824 */ /* 0x000fe400078e00ff */
[----:B------:R2:W-:Y:S01]  /*14300*/  LDGSTS.E [R4+0x1200], [R6.64], !P0 ;  /* 0x0120000006047fae */ /* 0x0005e2000c121844 */
[----:B------:R-:W-:Y:S01]  /*14310*/  ISETP.GE.U32.AND P0, PT, R252, 0x7fffff60, PT ;  /* 0x7fffff60fc00780c */ /* 0x000fe20003f06070 */
[----:B------:R-:W-:-:S02]  /*14320*/  IMAD R252, R2, 0xc, RZ ;  /* 0x0000000c02fc7824 */ /* 0x000fc400078e02ff */
[C---:B------:R-:W-:Y:S01]  /*14330*/  IMAD.WIDE R12, R3.reuse, 0x4, R248 ;  /* 0x00000004030c7825 */ /* 0x040fe200078e02f8 */
[----:B------:R1:W-:Y:S01]  /*14340*/  STL.64 [R1+0x8b0], R8 ;  /* 0x0008b00801007387 */ /* 0x0003e20000100a00 */
[C---:B------:R-:W-:Y:S02]  /*14350*/  IADD3 R5, R0.reuse, -0x15, RZ ;  /* 0xffffffeb00057810 */ /* 0x040fe40007ffe0ff */
[----:B------:R-:W-:Y:S01]  /*14360*/  IMAD.WIDE R10, R3, 0x4, R246 ;  /* 0x00000004030a7825 */ /* 0x000fe200078e02f6 */
[----:B------:R2:W-:Y:S01]  /*14370*/  STL.64 [R1+0x8a8], R6 ;  /* 0x0008a80601007387 */ /* 0x0005e20000100a00 */
[----:B------:R-:W-:-:S03]  /*14380*/  IADD3 R3, R0, -0x25, RZ ;  /* 0xffffffdb00037810 */ /* 0x000fc60007ffe0ff */
[----:B------:R4:W-:Y:S01]  /*14390*/  LDGSTS.E [R4+0x2000], [R12.64], !P3 ;  /* 0x020000000c047fae */ /* 0x0009e2000d921844 */
[----:B-1----:R-:W-:-:S03]  /*143a0*/  IMAD.WIDE R8, R252, 0x4, R248 ;  /* 0x00000004fc087825 */ /* 0x002fc600078e02f8 */
[----:B------:R1:W-:Y:S01]  /*143b0*/  LDGSTS.E [R4+0x2200], [R10.64], !P3 ;  /* 0x022000000a047fae */ /* 0x0003e2000d921844 */
[----:B--2---:R-:W-:Y:S01]  /*143c0*/  IMAD.WIDE R6, R252, 0x4, R246 ;  /* 0x00000004fc067825 */ /* 0x004fe200078e02f6 */
[----:B------:R-:W-:Y:S02]  /*143d0*/  IADD3 R252, R0, -0x29, RZ ;  /* 0xffffffd700fc7810 */ /* 0x000fe40007ffe0ff */
[----:B------:R2:W-:Y:S01]  /*143e0*/  LDGSTS.E [R4+0x3000], [R8.64], !P4 ;  /* 0x0300000008047fae */ /* 0x0005e2000e121844 */
[----:B------:R-:W-:Y:S02]  /*143f0*/  ISETP.GE.U32.AND P5, PT, R5, 0x7fffff6c, PT ;  /* 0x7fffff6c0500780c */ /* 0x000fe40003fa6070 */
[----:B------:R-:W-:Y:S01]  /*14400*/  ISETP.GE.U32.AND P3, PT, R3, 0x7fffff5c, PT ;  /* 0x7fffff5c0300780c */ /* 0x000fe20003f66070 */
[----:B------:R-:W-:Y:S01]  /*14410*/  IMAD.SHL.U32 R3, R2, 0x10, RZ ;  /* 0x0000001002037824 */ /* 0x000fe200078e00ff */
[----:B------:R1:W-:Y:S01]  /*14420*/  LDGSTS.E [R4+0x3200], [R6.64], !P4 ;  /* 0x0320000006047fae */ /* 0x0003e2000e121844 */
[----:B------:R-:W-:Y:S01]  /*14430*/  ISETP.GE.U32.AND P4, PT, R252, 0x7fffff58, PT ;  /* 0x7fffff58fc00780c */ /* 0x000fe20003f86070 */
[----:B------:R-:W-:-:S02]  /*14440*/  IMAD R252, R2, 0x14, RZ ;  /* 0x0000001402fc7824 */ /* 0x000fc400078e02ff */
[----:B------:R4:W-:Y:S04]  /*14450*/  STL.64 [R1+0x870], R12 ;  /* 0x0008700c01007387 */ /* 0x0009e80000100a00 */
[----:B------:R1:W-:Y:S04]  /*14460*/  STL.64 [R1+0x868], R10 ;  /* 0x0008680a01007387 */ /* 0x0003e80000100a00 */
[----:B------:R2:W-:Y:S01]  /*14470*/  STL.64 [R1+0x830], R8 ;  /* 0x0008300801007387 */ /* 0x0005e20000100a00 */
[----:B----4-:R-:W-:-:S03]  /*14480*/  IMAD.WIDE R12, R3, 0x4, R248 ;  /* 0x00000004030c7825 */ /* 0x010fc600078e02f8 */
[----:B------:R4:W-:Y:S01]  /*14490*/  STL.64 [R1+0x828], R6 ;  /* 0x0008280601007387 */ /* 0x0009e20000100a00 */
[----:B-1----:R-:W-:Y:S01]  /*144a0*/  IMAD.WIDE R10, R3, 0x4, R246 ;  /* 0x00000004030a7825 */ /* 0x002fe200078e02f6 */
[----:B------:R-:W-:Y:S02]  /*144b0*/  IADD3 R3, R0, -0x2d, RZ ;  /* 0xffffffd300037810 */ /* 0x000fe40007ffe0ff */
[----:B------:R1:W-:Y:S01]  /*144c0*/  LDGSTS.E [R4+0x4000], [R12.64], !P6 ;  /* 0x040000000c047fae */ /* 0x0003e2000f121844 */
[----:B--2---:R-:W-:-:S03]  /*144d0*/  IMAD.WIDE R8, R252, 0x4, R248 ;  /* 0x00000004fc087825 */ /* 0x004fc600078e02f8 */
[----:B------:R2:W-:Y:S01]  /*144e0*/  LDGSTS.E [R4+0x4200], [R10.64], !P6 ;  /* 0x042000000a047fae */ /* 0x0005e2000f121844 */
[----:B----4-:R-:W-:Y:S01]  /*144f0*/  IMAD.WIDE R6, R252, 0x4, R246 ;  /* 0x00000004fc067825 */ /* 0x010fe200078e02f6 */
[----:B------:R-:W-:Y:S02]  /*14500*/  IADD3 R252, R0, -0x31, RZ ;  /* 0xffffffcf00fc7810 */ /* 0x000fe40007ffe0ff */
[----:B------:R4:W-:Y:S01]  /*14510*/  LDGSTS.E [R4+0x5000], [R8.64], !P5 ;  /* 0x0500000008047fae */ /* 0x0009e2000e921844 */
[----:B------:R-:W-:Y:S01]  /*14520*/  ISETP.GE.U32.AND P6, PT, R3, 0x7fffff54, PT ;  /* 0x7fffff540300780c */ /* 0x000fe20003fc6070 */
[----:B------:R-:W-:Y:S02]  /*14530*/  IMAD R3, R2, 0x18, RZ ;  /* 0x0000001802037824 */ /* 0x000fe400078e02ff */
[----:B------:R1:W-:Y:S01]  /*14540*/  LDGSTS.E [R4+0x5200], [R6.64], !P5 ;  /* 0x0520000006047fae */ /* 0x0003e2000e921844 */
[----:B------:R-:W-:Y:S01]  /*14550*/  ISETP.GE.U32.AND P5, PT, R252, 0x7fffff50, PT ;  /* 0x7fffff50fc00780c */ /* 0x000fe20003fa6070 */
[----:B------:R-:W-:-:S02]  /*14560*/  IMAD R252, R2, 0x1c, RZ ;  /* 0x0000001c02fc7824 */ /* 0x000fc400078e02ff */
[----:B------:R1:W-:Y:S04]  /*14570*/  STL.64 [R1+0x7f0], R12 ;  /* 0x0007f00c01007387 */ /* 0x0003e80000100a00 */
[----:B------:R2:W-:Y:S04]  /*14580*/  STL.64 [R1+0x7e8], R10 ;  /* 0x0007e80a01007387 */ /* 0x0005e80000100a00 */
[----:B------:R4:W-:Y:S01]  /*14590*/  STL.64 [R1+0x7b0], R8 ;  /* 0x0007b00801007387 */ /* 0x0009e20000100a00 */
[----:B-1----:R-:W-:-:S03]  /*145a0*/  IMAD.WIDE R12, R3, 0x4, R248 ;  /* 0x00000004030c7825 */ /* 0x002fc600078e02f8 */
[----:B------:R1:W-:Y:S01]  /*145b0*/  STL.64 [R1+0x7a8], R6 ;  /* 0x0007a80601007387 */ /* 0x0003e20000100a00 */
[----:B--2---:R-:W-:Y:S01]  /*145c0*/  IMAD.WIDE R10, R3, 0x4, R246 ;  /* 0x00000004030a7825 */ /* 0x004fe200078e02f6 */
[----:B------:R-:W-:Y:S02]  /*145d0*/  IADD3 R3, R0, -0x35, RZ ;  /* 0xffffffcb00037810 */ /* 0x000fe40007ffe0ff */
[----:B------:R2:W-:Y:S01]  /*145e0*/  LDGSTS.E [R4+0x6000], [R12.64], !P2 ;  /* 0x060000000c047fae */ /* 0x0005e2000d121844 */
[----:B----4-:R-:W-:-:S03]  /*145f0*/  IMAD.WIDE R8, R252, 0x4, R248 ;  /* 0x00000004fc087825 */ /* 0x010fc600078e02f8 */
[----:B------:R4:W-:Y:S01]  /*14600*/  LDGSTS.E [R4+0x6200], [R10.64], !P2 ;  /* 0x062000000a047fae */ /* 0x0009e2000d121844 */
[----:B-1----:R-:W-:Y:S01]  /*14610*/  IMAD.WIDE R6, R252, 0x4, R246 ;  /* 0x00000004fc067825 */ /* 0x002fe200078e02f6 */
[----:B------:R-:W-:Y:S02]  /*14620*/  IADD3 R252, R0, -0x39, RZ ;  /* 0xffffffc700fc7810 */ /* 0x000fe40007ffe0ff */
[----:B------:R1:W-:Y:S01]  /*14630*/  LDGSTS.E [R4+0x7000], [R8.64], !P1 ;  /* 0x0700000008047fae */ /* 0x0003e2000c921844 */
[----:B------:R-:W-:Y:S02]  /*14640*/  ISETP.GE.U32.AND P2, PT, R3, 0x7fffff4c, PT ;  /* 0x7fffff4c0300780c */ /* 0x000fe40003f46070 */
[----:B------:R-:W-:Y:S01]  /*14650*/  SHF.L.U32 R3, R2, 0x5, RZ ;  /* 0x0000000502037819 */ /* 0x000fe200000006ff */
[----:B------:R1:W-:Y:S01]  /*14660*/  LDGSTS.E [R4+0x7200], [R6.64], !P1 ;  /* 0x0720000006047fae */ /* 0x0003e2000c921844 */
[----:B------:R-:W-:Y:S01]  /*14670*/  ISETP.GE.U32.AND P1, PT, R252, 0x7fffff48, PT ;  /* 0x7fffff48fc00780c */ /* 0x000fe20003f26070 */
[----:B------:R-:W-:-:S02]  /*14680*/  IMAD R252, R2, 0x24, RZ ;  /* 0x0000002402fc7824 */ /* 0x000fc400078e02ff */
[----:B------:R2:W-:Y:S04]  /*14690*/  STL.64 [R1+0x770], R12 ;  /* 0x0007700c01007387 */ /* 0x0005e80000100a00 */
[----:B------:R4:W-:Y:S04]  /*146a0*/  STL.64 [R1+0x768], R10 ;  /* 0x0007680a01007387 */ /* 0x0009e80000100a00 */
[----:B------:R1:W-:Y:S01]  /*146b0*/  STL.64 [R1+0x730], R8 ;  /* 0x0007300801007387 */ /* 0x0003e20000100a00 */
[----:B--2---:R-:W-:-:S03]  /*146c0*/  IMAD.WIDE R12, R3, 0x4, R248 ;  /* 0x00000004030c7825 */ /* 0x004fc600078e02f8 */
[----:B------:R2:W-:Y:S01]  /*146d0*/  STL.64 [R1+0x728], R6 ;  /* 0x0007280601007387 */ /* 0x0005e20000100a00 */
[----:B----4-:R-:W-:Y:S01]  /*146e0*/  IMAD.WIDE R10, R3, 0x4, R246 ;  /* 0x00000004030a7825 */ /* 0x010fe200078e02f6 */
[----:B------:R-:W-:Y:S02]  /*146f0*/  IADD3 R3, R0, -0x3d, RZ ;  /* 0xffffffc300037810 */ /* 0x000fe40007ffe0ff */
[----:B------:R4:W-:Y:S01]  /*14700*/  LDGSTS.E [R4+0x8000], [R12.64], !P0 ;  /* 0x080000000c047fae */ /* 0x0009e2000c121844 */
[----:B-1----:R-:W-:-:S03]  /*14710*/  IMAD.WIDE R8, R252, 0x4, R248 ;  /* 0x00000004fc087825 */ /* 0x002fc600078e02f8 */
[----:B------:R1:W-:Y:S01]  /*14720*/  LDGSTS.E [R4+0x8200], [R10.64], !P0 ;  /* 0x082000000a047fae */ /* 0x0003e2000c121844 */
[----:B--2---:R-:W-:Y:S01]  /*14730*/  IMAD.WIDE R6, R252, 0x4, R246 ;  /* 0x00000004fc067825 */ /* 0x004fe200078e02f6 */
        /* <DEDUP_REMOVED lines=57> */
[----:B------:R-:W-:Y:S02]  /*14ad0*/  IMAD.SHL.U32 R3, R2, 0x40, RZ ;  /* 0x0000004002037824 */ /* 0x000fe400078e00ff */
        /* <DEDUP_REMOVED lines=130> */
[----:B------:R2:W-:Y:S01]  /*15300*/  STL.64 [R1+0x1e8], R10 ;  /* 0x0001e80a01007387 */ /* 0x0005e20000100a00 */
[----:B------:R-:W-:-:S03]  /*15310*/  IADD3 R5, R0, -0x16, RZ ;  /* 0xffffffea00057810 */ /* 0x000fc60007ffe0ff */
        /* <DEDUP_REMOVED lines=8> */
[----:B-1----:R-:W-:-:S03]  /*153a0*/  IMAD.WIDE R6, R252, 0x4, R246 ;  /* 0x00000004fc067825 */ /* 0x002fc600078e02f6 */
[----:B------:R1:W-:Y:S01]  /*153b0*/  LDGSTS.E [R4+0x1f000], [R8.64], !P4 ;  /* 0x1f00000008047fae */ /* 0x0003e2000e121844 */
[----:B------:R-:W-:Y:S02]  /*153c0*/  ISETP.GE.U32.AND P3, PT, R5, 0x7fffff6b, PT ;  /* 0x7fffff6b0500780c */ /* 0x000fe40003f66070 */
[----:B------:R-:W-:Y:S01]  /*153d0*/  LOP3.LUT R5, R4, 0x20, RZ, 0x3c, !PT ;  /* 0x0000002004057812 */ /* 0x000fe200078e3cff */
[----:B------:R2:W-:Y:S04]  /*153e0*/  STL.64 [R1+0x170], R12 ;  /* 0x0001700c01007387 */ /* 0x0005e80000100a00 */
[----:B------:R1:W-:Y:S01]  /*153f0*/  LDGSTS.E [R4+0x1f200], [R6.64], !P4 ;  /* 0x1f20000006047fae */ /* 0x0003e2000e121844 */
[----:B------:R-:W-:Y:S01]  /*15400*/  ISETP.GE.U32.AND P4, PT, R3, 0x7fffff67, PT ;  /* 0x7fffff670300780c */ /* 0x000fe20003f86070 */
[----:B------:R-:W-:-:S02]  /*15410*/  IMAD R3, R2, 0x5, RZ ;  /* 0x0000000502037824 */ /* 0x000fc400078e02ff */
[----:B------:R4:W-:Y:S01]  /*15420*/  STL.64 [R1+0x168], R10 ;  /* 0x0001680a01007387 */ /* 0x0009e20000100a00 */
[----:B------:R-:W-:Y:S01]  /*15430*/  IADD3 R252, R0, -0x1e, RZ ;  /* 0xffffffe200fc7810 */ /* 0x000fe20007ffe0ff */
[C---:B--2---:R-:W-:Y:S02]  /*15440*/  IMAD.WIDE R12, R2.reuse, 0x4, R248 ;  /* 0x00000004020c7825 */ /* 0x044fe400078e02f8 */
[----:B------:R1:W-:Y:S02]  /*15450*/  STL.64 [R1+0x140], R8 ;  /* 0x0001400801007387 */ /* 0x0003e40000100a00 */
[----:B----4-:R-:W-:Y:S02]  /*15460*/  IMAD.WIDE R10, R2, 0x4, R246 ;  /* 0x00000004020a7825 */ /* 0x010fe400078e02f6 */
[----:B------:R2:W-:Y:S02]  /*15470*/  STL.64 [R1+0x138], R6 ;  /* 0x0001380601007387 */ /* 0x0005e40000100a00 */
[----:B-1----:R-:W-:-:S02]  /*15480*/  IMAD.WIDE R8, R3, 0x4, R248 ;  /* 0x0000000403087825 */ /* 0x002fc400078e02f8 */
[----:B------:R1:W-:Y:S04]  /*15490*/  LDGSTS.E [R5+0x400], [R12.64], !P6 ;  /* 0x004000000c057fae */ /* 0x0003e8000f121844 */
[----:B------:R4:W-:Y:S01]  /*154a0*/  LDGSTS.E [R5+0x600], [R10.64], !P6 ;  /* 0x006000000a057fae */ /* 0x0009e2000f121844 */
[----:B------:R-:W-:Y:S01]  /*154b0*/  ISETP.GE.U32.AND P6, PT, R252, 0x7fffff63, PT ;  /* 0x7fffff63fc00780c */ /* 0x000fe20003fc6070 */
[----:B--2---:R-:W-:Y:S01]  /*154c0*/  IMAD.WIDE R6, R3, 0x4, R246 ;  /* 0x0000000403067825 */ /* 0x004fe200078e02f6 */
[----:B------:R-:W-:Y:S01]  /*154d0*/  IADD3 R252, R0, -0x22, RZ ;  /* 0xffffffde00fc7810 */ /* 0x000fe20007ffe0ff */
[----:B------:R2:W-:Y:S02]  /*154e0*/  LDGSTS.E [R5+0x1400], [R8.64], !P5 ;  /* 0x0140000008057fae */ /* 0x0005e4000e921844 */
[----:B------:R-:W-:-:S02]  /*154f0*/  IMAD R3, R2, 0x9, RZ ;  /* 0x0000000902037824 */ /* 0x000fc400078e02ff */
[----:B------:R1:W-:Y:S01]  /*15500*/  LDGSTS.E [R5+0x1600], [R6.64], !P5 ;  /* 0x0160000006057fae */ /* 0x0003e2000e921844 */
[----:B------:R-:W-:Y:S01]  /*15510*/  ISETP.GE.U32.AND P5, PT, R252, 0x7fffff5f, PT ;  /* 0x7fffff5ffc00780c */ /* 0x000fe20003fa6070 */
[----:B------:R-:W-:Y:S02]  /*15520*/  IMAD R252, R2, 0xd, RZ ;  /* 0x0000000d02fc7824 */ /* 0x000fe400078e02ff */
[----:B------:R1:W-:Y:S04]  /*15530*/  STL.64 [R1+0x8e0], R12 ;  /* 0x0008e00c01007387 */ /* 0x0003e80000100a00 */
[----:B------:R4:W-:Y:S04]  /*15540*/  STL.64 [R1+0x8d8], R10 ;  /* 0x0008d80a01007387 */ /* 0x0009e80000100a00 */
[----:B------:R2:W-:Y:S01]  /*15550*/  STL.64 [R1+0x8a0], R8 ;  /* 0x0008a00801007387 */ /* 0x0005e20000100a00 */
[----:B-1----:R-:W-:-:S03]  /*15560*/  IMAD.WIDE R12, R3, 0x4, R248 ;  /* 0x00000004030c7825 */ /* 0x002fc600078e02f8 */
[----:B------:R1:W-:Y:S01]  /*15570*/  STL.64 [R1+0x898], R6 ;  /* 0x0008980601007387 */ /* 0x0003e20000100a00 */
[----:B----4-:R-:W-:Y:S01]  /*15580*/  IMAD.WIDE R10, R3, 0x4, R246 ;  /* 0x00000004030a7825 */ /* 0x010fe200078e02f6 */
[----:B------:R-:W-:Y:S02]  /*15590*/  IADD3 R3, R0, -0x26, RZ ;  /* 0xffffffda00037810 */ /* 0x000fe40007ffe0ff */
[----:B------:R4:W-:Y:S01]  /*155a0*/  LDGSTS.E [R5+0x2400], [R12.64], !P2 ;  /* 0x024000000c057fae */ /* 0x0009e2000d121844 */
[----:B--2---:R-:W-:-:S03]  /*155b0*/  IMAD.WIDE R8, R252, 0x4, R248 ;  /* 0x00000004fc087825 */ /* 0x004fc600078e02f8 */
        /* <DEDUP_REMOVED lines=14> */
[----:B--2---:R-:W-:Y:S01]  /*156a0*/  IMAD.WIDE R10, R3, 0x4, R246 ;  /* 0x00000004030a7825 */ /* 0x004fe200078e02f6 */
[----:B------:R-:W-:Y:S02]  /*156b0*/  IADD3 R3, R0, -0x2e, RZ ;  /* 0xffffffd200037810 */ /* 0x000fe40007ffe0ff */
[----:B------:R2:W-:Y:S01]  /*156c0*/  LDGSTS.E [R5+0x4400], [R12.64], !P0 ;  /* 0x044000000c057fae */ /* 0x0005e2000c121844 */
[----:B-1----:R-:W-:-:S03]  /*156d0*/  IMAD.WIDE R8, R252, 0x4, R248 ;  /* 0x00000004fc087825 */ /* 0x002fc600078e02f8 */
        /* <DEDUP_REMOVED lines=14> */
[----:B-1----:R-:W-:Y:S01]  /*157c0*/  IMAD.WIDE R10, R3, 0x4, R246 ;  /* 0x00000004030a7825 */ /* 0x002fe200078e02f6 */
[----:B------:R-:W-:Y:S02]  /*157d0*/  IADD3 R3, R0, -0x36, RZ ;  /* 0xffffffca00037810 */ /* 0x000fe40007ffe0ff */
[----:B------:R1:W-:Y:S01]  /*157e0*/  LDGSTS.E [R5+0x6400], [R12.64], !P4 ;  /* 0x064000000c057fae */ /* 0x0003e2000e121844 */
[----:B----4-:R-:W-:-:S03]  /*157f0*/  IMAD.WIDE R8, R252, 0x4, R248 ;  /* 0x00000004fc087825 */ /* 0x010fc600078e02f8 */
        /* <DEDUP_REMOVED lines=226> */
[----:B------:R4:W-:Y:S01]  /*16620*/  STL.64 [R1+0x158], R10 ;  /* 0x0001580a01007387 */ /* 0x0009e20000100a00 */
[----:B-1----:R-:W-:-:S03]  /*16630*/  LOP3.LUT R5, R4, 0x40, RZ, 0x3c, !PT ;  /* 0x0000004004057812 */ /* 0x002fc600078e3cff */
        /* <DEDUP_REMOVED lines=288> */
[----:B----4-:R-:W-:-:S03]  /*17840*/  LOP3.LUT R5, R4, 0x60, RZ, 0x3c, !PT ;  /* 0x0000006004057812 */ /* 0x010fc600078e3cff */
        /* <DEDUP_REMOVED lines=214> */
[----:B------:R1:W-:Y:S01]  /*185b0*/  STL.64 [R1+0x340], R12 ;  /* 0x0003400c01007387 */ /* 0x0003e20000100a00 */
[----:B------:R-:W-:-:S03]  /*185c0*/  IMAD.WIDE R14, R3, 0x4, R248 ;  /* 0x00000004030e7825 */ /* 0x000fc600078e02f8 */
[----:B------:R2:W-:Y:S04]  /*185d0*/  STL.64 [R1+0x338], R10 ;  /* 0x0003380a01007387 */ /* 0x0005e80000100a00 */
[----:B------:R4:W-:Y:S04]  /*185e0*/  STL.64 [R1+0x300], R8 ;  /* 0x0003000801007387 */ /* 0x0009e80000100a00 */
[----:B------:R3:W-:Y:S01]  /*185f0*/  STL.64 [R1+0x2f8], R6 ;  /* 0x0002f80601007387 */ /* 0x0007e20000100a00 */
[----:B-1----:R-:W-:-:S03]  /*18600*/  IMAD.WIDE R12, R252, 0x4, R248 ;  /* 0x00000004fc0c7825 */ /* 0x002fc600078e02f8 */
[----:B------:R1:W-:Y:S01]  /*18610*/  LDGSTS.E [R5+0x18c00], [R14.64], !P0 ;  /* 0x18c000000e057fae */ /* 0x0003e2000c121844 */
[----:B--2---:R-:W-:-:S04]  /*18620*/  IMAD.WIDE R10, R252, 0x4, R246 ;  /* 0x00000004fc0a7825 */ /* 0x004fc800078e02f6 */
[----:B----4-:R-:W-:Y:S01]  /*18630*/  IMAD.WIDE R8, R3, 0x4, R246 ;  /* 0x0000000403087825 */ /* 0x010fe200078e02f6 */
[----:B------:R-:W-:Y:S01]  /*18640*/  IADD3 R3, R0, -0x80, RZ ;  /* 0xffffff8000037810 */ /* 0x000fe20007ffe0ff */
[----:B------:R-:W-:Y:S02]  /*18650*/  STL.64 [R1+0x2c0], R14 ;  /* 0x0002c00e01007387 */ /* 0x000fe40000100a00 */
[----:B---3--:R-:W-:Y:S02]  /*18660*/  IMAD R6, R2, 0x6b, RZ ;  /* 0x0000006b02067824 */ /* 0x008fe400078e02ff */
[----:B------:R2:W-:Y:S04]  /*18670*/  STL.64 [R1+0x2b8], R8 ;  /* 0x0002b80801007387 */ /* 0x0005e80000100a00 */
[----:B------:R2:W-:Y:S01]  /*18680*/  LDGSTS.E [R5+0x18e00], [R8.64], !P0 ;  /* 0x18e0000008057fae */ /* 0x0005e2000c121844 */
[----:B------:R-:W-:-:S03]  /*18690*/  ISETP.GE.U32.AND P0, PT, R3, 0x7fffff01, PT ;  /* 0x7fffff010300780c */ /* 0x000fc60003f06070 */
[----:B------:R3:W-:Y:S04]  /*186a0*/  LDGSTS.E [R5+0x19c00], [R12.64], !P3 ;  /* 0x19c000000c057fae */ /* 0x0007e8000d921844 */
[----:B------:R4:W-:Y:S01]  /*186b0*/  LDGSTS.E [R5+0x19e00], [R10.64], !P3 ;  /* 0x19e000000a057fae */ /* 0x0009e2000d921844 */
[----:B------:R-:W-:Y:S01]  /*186c0*/  ISETP.GE.AND P3, PT, R251, R3, PT ;  /* 0x00000003fb00720c */ /* 0x000fe20003f66270 */
[----:B--2---:R-:W-:Y:S01]  /*186d0*/  IMAD.WIDE R8, R6, 0x4, R248 ;  /* 0x0000000406087825 */ /* 0x004fe200078e02f8 */
[----:B------:R-:W-:-:S03]  /*186e0*/  IADD3 R3, R0, -0x81, RZ ;  /* 0xffffff7f00037810 */ /* 0x000fc60007ffe0ff */
[----:B------:R-:W-:Y:S01]  /*186f0*/  IMAD.WIDE R6, R6, 0x4, R246 ;  /* 0x0000000406067825 */ /* 0x000fe200078e02f6 */
[----:B------:R2:W-:Y:S03]  /*18700*/  LDGSTS.E [R5+0x1ac00], [R8.64], !P4 ;  /* 0x1ac0000008057fae */ /* 0x0005e6000e121844 */
[----:B------:R-:W-:Y:S01]  /*18710*/  IMAD.MOV.U32 R252, RZ, RZ, 0x7f ;  /* 0x0000007ffffc7424 */ /* 0x000fe200078e00ff */
[----:B------:R2:W-:Y:S01]  /*18720*/  LDGSTS.E [R5+0x1ae00], [R6.64], !P4 ;  /* 0x1ae0000006057fae */ /* 0x0005e2000e121844 */
[----:B------:R-:W-:Y:S01]  /*18730*/  ISETP.GE.U32.AND P4, PT, R3, 0x7fffff00, PT ;  /* 0x7fffff000300780c */ /* 0x000fe20003f86070 */
[----:B------:R-:W-:Y:S02]  /*18740*/  IMAD R3, R2, 0x6f, RZ ;  /* 0x0000006f02037824 */ /* 0x000fe400078e02ff */
[----:B------:R3:W-:Y:S04]  /*18750*/  STL.64 [R1+0x280], R12 ;  /* 0x0002800c01007387 */ /* 0x0007e80000100a00 */
[----:B------:R-:W-:Y:S01]  /*18760*/  STL.64 [R1+0x278], R10 ;  /* 0x0002780a01007387 */ /* 0x000fe20000100a00 */
[----:B-1----:R-:W-:-:S03]  /*18770*/  IMAD.WIDE R14, R3, 0x4, R248 ;  /* 0x00000004030e7825 */ /* 0x002fc600078e02f8 */
[----:B------:R-:W-:Y:S04]  /*18780*/  STL.64 [R1+0x240], R8 ;  /* 0x0002400801007387 */ /* 0x000fe80000100a00 */
[----:B------:R2:W-:Y:S01]  /*18790*/  STL.64 [R1+0x238], R6 ;  /* 0x0002380601007387 */ /* 0x0005e20000100a00 */
[----:B---3--:R-:W-:-:S03]  /*187a0*/  IMAD.WIDE R12, R3, 0x4, R246 ;  /* 0x00000004030c7825 */ /* 0x008fc600078e02f6 */
[----:B------:R1:W-:Y:S04]  /*187b0*/  LDGSTS.E [R5+0x1bc00], [R14.64], !P6 ;  /* 0x1bc000000e057fae */ /* 0x0003e8000f121844 */
[----:B------:R3:W-:Y:S01]  /*187c0*/  LDGSTS.E [R5+0x1be00], [R12.64], !P6 ;  /* 0x1be000000c057fae */ /* 0x0007e2000f121844 */
[----:B--2---:R-:W-:Y:S01]  /*187d0*/  IADD3 R7, R252, c[0x0][0x180], RZ ;  /* 0x00006000fc077a10 */ /* 0x004fe20007ffe0ff */
[----:B------:R-:W-:Y:S02]  /*187e0*/  IMAD R252, R2, 0x73, RZ ;  /* 0x0000007302fc7824 */ /* 0x000fe400078e02ff */
[----:B------:R1:W-:Y:S02]  /*187f0*/  STL.64 [R1+0x200], R14 ;  /* 0x0002000e01007387 */ /* 0x0003e40000100a00 */
[----:B----4-:R-:W-:Y:S01]  /*18800*/  IMAD.WIDE R10, R252, 0x4, R248 ;  /* 0x00000004fc0a7825 */ /* 0x010fe200078e02f8 */
[----:B------:R-:W-:-:S03]  /*18810*/  ISETP.GT.AND P6, PT, R7, 0x7f, PT ;  /* 0x0000007f0700780c */ /* 0x000fc60003fc4270 */
[----:B------:R-:W-:Y:S01]  /*18820*/  IMAD.WIDE R8, R252, 0x4, R246 ;  /* 0x00000004fc087825 */ /* 0x000fe200078e02f6 */
[----:B------:R3:W-:Y:S01]  /*18830*/  STL.64 [R1+0x1f8], R12 ;  /* 0x0001f80c01007387 */ /* 0x0007e20000100a00 */
[----:B------:R-:W-:Y:S02]  /*18840*/  SEL R3, RZ, 0x4, !P6 ;  /* 0x00000004ff037807 */ /* 0x000fe40007000000 */
[----:B------:R-:W-:Y:S01]  /*18850*/  IMAD R6, R2, 0x77, RZ ;  /* 0x0000007702067824 */ /* 0x000fe200078e02ff */
[----:B-1----:R1:W5:Y:S01]  /*18860*/  LDL.LU.64 R14, [R1+0x2040] ;  /* 0x00204000010e7983 */ /* 0x0023620000300a00 */
[----:B------:R-:W-:-:S03]  /*18870*/  IADD3 R252, R0, -0x89, RZ ;  /* 0xffffff7700fc7810 */ /* 0x000fc60007ffe0ff */
[----:B------:R2:W-:Y:S04]  /*18880*/  LDGSTS.E [R5+0x1cc00], [R10.64], !P5 ;  /* 0x1cc000000a057fae */ /* 0x0005e8000e921844 */
[----:B---3--:R1:W5:Y:S04]  /*18890*/  LDL.LU.64 R12, [R1+0x2038] ;  /* 0x00203800010c7983 */ /* 0x0083680000300a00 */
[----:B------:R3:W-:Y:S01]  /*188a0*/  LDGSTS.E [R5+0x1ce00], [R8.64], !P5 ;  /* 0x1ce0000008057fae */ /* 0x0007e2000e921844 */
[----:B------:R-:W-:-:S03]  /*188b0*/  ISETP.GE.AND P5, PT, R251, c[0x0][0x180], PT ;  /* 0x00006000fb007a0c */ /* 0x000fc60003fa6270 */
[----:B------:R2:W-:Y:S01]  /*188c0*/  STL.64 [R1+0x1c0], R10 ;  /* 0x0001c00a01007387 */ /* 0x0005e20000100a00 */
[----:B------:R-:W-:-:S03]  /*188d0*/  SEL R3, R3, RZ, !P5 ;  /* 0x000000ff03037207 */ /* 0x000fc60006800000 */
[----:B------:R3:W-:Y:S01]  /*188e0*/  STL.64 [R1+0x1b8], R8 ;  /* 0x0001b80801007387 */ /* 0x0007e20000100a00 */
[----:B------:R-:W-:Y:S01]  /*188f0*/  ISETP.GE.U32.AND P5, PT, R252, 0x7ffffef8, PT ;  /* 0x7ffffef8fc00780c */ /* 0x000fe20003fa6070 */
[----:B------:R-:W-:Y:S01]  /*18900*/  IMAD R252, R2, 0x7b, RZ ;  /* 0x0000007b02fc7824 */ /* 0x000fe200078e02ff */
[----:B------:R-:W-:Y:S01]  /*18910*/  IADD3 R250, R0, -0x85, RZ ;  /* 0xffffff7b00fa7810 */ /* 0x000fe20007ffe0ff */
[----:B--2---:R1:W5:Y:S01]  /*18920*/  LDL.LU.64 R10, [R1+0x2030] ;  /* 0x00203000010a7983 */ /* 0x0043620000300a00 */
[----:B---3--:R-:W-:-:S04]  /*18930*/  IMAD.WIDE R8, R6, 0x4, R248 ;  /* 0x0000000406087825 */ /* 0x008fc800078e02f8 */
[----:B------:R-:W-:Y:S01]  /*18940*/  IMAD.WIDE R6, R6, 0x4, R246 ;  /* 0x0000000406067825 */ /* 0x000fe200078e02f6 */
[----:B------:R2:W-:Y:S04]  /*18950*/  LDGSTS.E [R5+0x1dc00], [R8.64], !P2 ;  /* 0x1dc0000008057fae */ /* 0x0005e8000d121844 */
[----:B------:R3:W-:Y:S01]  /*18960*/  LDGSTS.E [R5+0x1de00], [R6.64], !P2 ;  /* 0x1de0000006057fae */ /* 0x0007e2000d121844 */
[----:B------:R-:W-:Y:S01]  /*18970*/  ISETP.NE.U32.AND P2, PT, R3, RZ, PT ;  /* 0x000000ff0300720c */ /* 0x000fe20003f45070 */
[----:B------:R-:W-:Y:S02]  /*18980*/  IMAD R3, R2, 0x7f, RZ ;  /* 0x0000007f02037824 */ /* 0x000fe400078e02ff */
[----:B------:R2:W-:Y:S01]  /*18990*/  STL.64 [R1+0x180], R8 ;  /* 0x0001800801007387 */ /* 0x0005e20000100a00 */
[----:B------:R-:W-:-:S03]  /*189a0*/  LOP3.LUT R2, R4, 0x60, RZ, 0x3c, !PT ;  /* 0x0000006004027812 */ /* 0x000fc600078e3cff */
[----:B------:R3:W-:Y:S01]  /*189b0*/  STL.64 [R1+0x178], R6 ;  /* 0x0001780601007387 */ /* 0x0007e20000100a00 */
[----:B------:R-:W-:Y:S01]  /*189c0*/  ISETP.GE.U32.AND P6, PT, R250, 0x7ffffefc, PT ;  /* 0x7ffffefcfa00780c */ /* 0x000fe20003fc6070 */
[----:B------:R-:W-:-:S04]  /*189d0*/  IMAD.WIDE R250, R3, 0x4, R246 ;  /* 0x0000000403fa7825 */ /* 0x000fc800078e02f6 */
[----:B--2---:R-:W-:-:S04]  /*189e0*/  IMAD.WIDE R8, R252, 0x4, R248 ;  /* 0x00000004fc087825 */ /* 0x004fc800078e02f8 */
[----:B---3--:R-:W-:Y:S01]  /*189f0*/  IMAD.WIDE R6, R252, 0x4, R246 ;  /* 0x00000004fc067825 */ /* 0x008fe200078e02f6 */
[----:B------:R2:W-:Y:S03]  /*18a00*/  STL.64 [R1+0x900], R8 ;  /* 0x0009000801007387 */ /* 0x0005e60000100a00 */
[----:B------:R-:W-:Y:S01]  /*18a10*/  IMAD.WIDE R4, R3, 0x4, R248 ;  /* 0x0000000403047825 */ /* 0x000fe200078e02f8 */
[----:B------:R3:W-:Y:S04]  /*18a20*/  STL.64 [R1+0x8f8], R6 ;  /* 0x0008f80601007387 */ /* 0x0007e80000100a00 */
[----:B------:R2:W-:Y:S04]  /*18a30*/  LDGSTS.E [R2+0x1ec00], [R8.64], !P1 ;  /* 0x1ec0000008027fae */ /* 0x0005e8000c921844 */
[----:B------:R3:W-:Y:S04]  /*18a40*/  LDGSTS.E [R2+0x1ee00], [R6.64], !P1 ;  /* 0x1ee0000006027fae */ /* 0x0007e8000c921844 */
[----:B------:R4:W-:Y:S04]  /*18a50*/  LDGSTS.E [R2+0x1fc00], [R4.64], !P0 ;  /* 0x1fc0000004027fae */ /* 0x0009e8000c121844 */
[----:B--2---:R1:W5:Y:S04]  /*18a60*/  LDL.LU.64 R8, [R1+0x2028] ;  /* 0x0020280001087983 */ /* 0x0043680000300a00 */
[----:B---3--:R1:W5:Y:S04]  /*18a70*/  LDL.LU.64 R6, [R1+0x2020] ;  /* 0x0020200001067983 */ /* 0x0083680000300a00 */
[----:B------:R4:W-:Y:S04]  /*18a80*/  STL.64 [R1+0x8f0], R4 ;  /* 0x0008f00401007387 */ /* 0x0009e80000100a00 */
[----:B------:R2:W-:Y:S04]  /*18a90*/  STL.64 [R1+0x8e8], R250 ;  /* 0x0008e8fa01007387 */ /* 0x0005e80000100a00 */
[----:B------:R2:W-:Y:S04]  /*18aa0*/  LDGSTS.E [R2+0x1fe00], [R250.64], !P0 ;  /* 0x1fe00000fa027fae */ /* 0x0005e8000c121844 */
[----:B----4-:R1:W5:Y:S04]  /*18ab0*/  LDL.LU.64 R4, [R1+0x2018] ;  /* 0x0020180001047983 */ /* 0x0103680000300a00 */
[----:B--2---:R1:W5:Y:S04]  /*18ac0*/  LDL.LU.64 R250, [R1+0x2010] ;  /* 0x0020100001fa7983 */ /* 0x0043680000300a00 */
[----:B------:R-:W2:Y:S01]  /*18ad0*/  S2R R3, SR_TID.X ;  /* 0x0000000000037919 */ /* 0x000ea20000002100 */
[----:B------:R-:W-:-:S02]  /*18ae0*/  IADD3 R252, R0, -0x91, RZ ;  /* 0xffffff6f00fc7810 */ /* 0x000fc40007ffe0ff */
[----:B------:R-:W-:Y:S01]  /*18af0*/  IADD3 R0, R0, -0x8d, RZ ;  /* 0xffffff7300007810 */ /* 0x000fe20007ffe0ff */
[----:B------:R-:W-:Y:S01]  /*18b00*/  IMAD.MOV.U32 R2, RZ, RZ, c[0x0][0x188] ;  /* 0x00006200ff027624 */ /* 0x000fe200078e00ff */
[----:B------:R-:W-:Y:S02]  /*18b10*/  ISETP.GE.U32.AND P0, PT, R252, 0x7ffffef0, PT ;  /* 0x7ffffef0fc00780c */ /* 0x000fe40003f06070 */
[----:B------:R-:W-:Y:S02]  /*18b20*/  ISETP.GE.U32.AND P1, PT, R0, 0x7ffffef4, PT ;  /* 0x7ffffef40000780c */ /* 0x000fe40003f26070 */
[----:B------:R-:W-:Y:S02]  /*18b30*/  MOV R0, c[0x0][0x180] ;  /* 0x0000600000007a02 */ /* 0x000fe40000000f00 */
[----:B--2---:R-:W-:-:S05]  /*18b40*/  LOP3.LUT R3, R3, 0x7f, RZ, 0xc0, !PT ;  /* 0x0000007f03037812 */ /* 0x004fca00078ec0ff */
[----:B------:R-:W-:-:S05]  /*18b50*/  IMAD.SHL.U32 R3, R3, 0x4, RZ ;  /* 0x0000000403037824 */ /* 0x000fca00078e00ff */
[----:B------:R-:W-:Y:S02]  /*18b60*/  IADD3 R3, R3, 0x100000, RZ ;  /* 0x0010000003037810 */ /* 0x000fe40007ffe0ff */
[----:B-1----:R1:W-:Y:S04]  /*18b70*/  STL.64 [R1+0x20c8], R170 ;  /* 0x0020c8aa01007387 */ /* 0x0023e80000100a00 */
[----:B------:R-:W2:Y:S04]  /*18b80*/  S2R R252, SR_TID.X ;  /* 0x0000000000fc7919 */ /* 0x000ea80000002100 */
[----:B------:R-:W0:Y:S04]  /*18b90*/  LDGDEPBAR ;  /* 0x00000000000079af */ /* 0x000e280000000000 */
[----:B-1----:R-:W3:Y:S04]  /*18ba0*/  LDL.64 R170, [R1+0x110] ;  /* 0x0001100001aa7983 */ /* 0x002ee80000100a00 */
[----:B------:R1:W-:Y:S04]  /*18bb0*/  STL.64 [R1+0x20c0], R180 ;  /* 0x0020c0b401007387 */ /* 0x0003e80000100a00 */
[----:B-1----:R-:W4:Y:S04]  /*18bc0*/  LDL.64 R180, [R1+0xe8] ;  /* 0x0000e80001b47983 */ /* 0x002f280000100a00 */
[----:B------:R1:W-:Y:S04]  /*18bd0*/  STL.64 [R1+0x20b8], R190 ;  /* 0x0020b8be01007387 */ /* 0x0003e80000100a00 */
[----:B-1----:R-:W4:Y:S04]  /*18be0*/  LDL.64 R190, [R1+0xc0] ;  /* 0x0000c00001be7983 */ /* 0x002f280000100a00 */
[----:B------:R1:W-:Y:S04]  /*18bf0*/  STL.64 [R1+0x20b0], R200 ;  /* 0x0020b0c801007387 */ /* 0x0003e80000100a00 */
[----:B-1----:R-:W4:Y:S04]  /*18c00*/  LDL.64 R200, [R1+0x98] ;  /* 0x0000980001c87983 */ /* 0x002f280000100a00 */
[----:B------:R1:W-:Y:S04]  /*18c10*/  STL.64 [R1+0x20a8], R210 ;  /* 0x0020a8d201007387 */ /* 0x0003e80000100a00 */
[----:B-1----:R-:W4:Y:S01]  /*18c20*/  LDL.64 R210, [R1+0x70] ;  /* 0x0000700001d27983 */ /* 0x002f220000100a00 */
[----:B--2---:R-:W-:-:S03]  /*18c30*/  LOP3.LUT R252, R252, 0x7f, RZ, 0xc0, !PT ;  /* 0x0000007ffcfc7812 */ /* 0x004fc600078ec0ff */
[----:B------:R1:W-:Y:S04]  /*18c40*/  STL.64 [R1+0x20a0], R220 ;  /* 0x0020a0dc01007387 */ /* 0x0003e80000100a00 */
[----:B-1----:R-:W2:Y:S04]  /*18c50*/  LDL.64 R220, [R1+0x48] ;  /* 0x0000480001dc7983 */ /* 0x002ea80000100a00 */
[----:B------:R1:W-:Y:S04]  /*18c60*/  STL.64 [R1+0x2080], R248 ;  /* 0x002080f801007387 */ /* 0x0003e80000100a00 */
[----:B------:R1:W-:Y:S02]  /*18c70*/  STL.64 [R1+0x2078], R246 ;  /* 0x002078f601007387 */ /* 0x0003e40000100a00 */
[----:B-1----:R-:W-:-:S02]  /*18c80*/  IMAD.SHL.U32 R248, R252, 0x4, RZ ;  /* 0x00000004fcf87824 */ /* 0x002fc400078e00ff */
[----:B------:R-:W2:Y:S03]  /*18c90*/  LDL.64 R246, [R1+0x20] ;  /* 0x0000200001f67983 */ /* 0x000ea60000100a00 */
[C---:B------:R-:W-:Y:S01]  /*18ca0*/  IADD3 R252, R248.reuse, 0x100000, RZ ;  /* 0x00100000f8fc7810 */ /* 0x040fe20007ffe0ff */
[----:B------:R-:W1:Y:S02]  /*18cb0*/  S2R R249, SR_TID.X ;  /* 0x0000000000f97919 */ /* 0x000e640000002100 */
[----:B-1----:R-:W-:Y:S02]  /*18cc0*/  LOP3.LUT R249, R249, 0x7f, RZ, 0xc0, !PT ;  /* 0x0000007ff9f97812 */ /* 0x002fe400078ec0ff */
[----:B---3--:R1:W-:Y:S02]  /*18cd0*/  LDGSTS.E [R3+-0x60000], [R170.64], P2 ;  /* 0xa0000000aa037fae */ /* 0x0083e40009121844 */
[----:B-1----:R-:W-:-:S02]  /*18ce0*/  IADD3 R3, R248, 0x100000, RZ ;  /* 0x00100000f8037810 */ /* 0x002fc40007ffe0ff */
[----:B------:R-:W3:Y:S04]  /*18cf0*/  LDL.LU.64 R170, [R1+0x20c8] ;  /* 0x0020c80001aa7983 */ /* 0x000ee80000300a00 */
[----:B----4-:R1:W-:Y:S04]  /*18d00*/  LDGSTS.E [R252+-0x5f000], [R180.64], P2 ;  /* 0xa1000000b4fc7fae */ /* 0x0103e80009121844 */
[----:B-1----:R-:W4:Y:S04]  /*18d10*/  LDL.LU.64 R180, [R1+0x20c0] ;  /* 0x0020c00001b47983 */ /* 0x002f280000300a00 */
[----:B------:R1:W-:Y:S04]  /*18d20*/  LDGSTS.E [R3+-0x5e000], [R190.64], P2 ;  /* 0xa2000000be037fae */ /* 0x0003e80009121844 */
[----:B-1----:R-:W3:Y:S04]  /*18d30*/  LDL.LU.64 R190, [R1+0x20b8] ;  /* 0x0020b80001be7983 */ /* 0x002ee80000300a00 */
[----:B------:R1:W-:Y:S04]  /*18d40*/  LDGSTS.E [R252+-0x5d000], [R200.64], P2 ;  /* 0xa3000000c8fc7fae */ /* 0x0003e80009121844 */
[----:B-1----:R-:W3:Y:S04]  /*18d50*/  LDL.LU.64 R200, [R1+0x20b0] ;  /* 0x0020b00001c87983 */ /* 0x002ee80000300a00 */
[----:B------:R1:W-:Y:S04]  /*18d60*/  LDGSTS.E [R3+-0x5c000], [R210.64], P2 ;  /* 0xa4000000d2037fae */ /* 0x0003e80009121844 */
[----:B-1----:R-:W3:Y:S04]  /*18d70*/  LDL.LU.64 R210, [R1+0x20a8] ;  /* 0x0020a80001d27983 */ /* 0x002ee80000300a00 */
[----:B--2---:R1:W-:Y:S04]  /*18d80*/  LDGSTS.E [R252+-0x5b000], [R220.64], P2 ;  /* 0xa5000000dcfc7fae */ /* 0x0043e80009121844 */
[----:B-1----:R-:W2:Y:S04]  /*18d90*/  LDL.LU.64 R220, [R1+0x20a0] ;  /* 0x0020a00001dc7983 */ /* 0x002ea80000300a00 */
[----:B-----5:R-:W-:Y:S04]  /*18da0*/  STL.64 [R1+0x2030], R250 ;  /* 0x002030fa01007387 */ /* 0x020fe80000100a00 */
[----:B------:R1:W-:Y:S04]  /*18db0*/  LDGSTS.E [R3+-0x5a000], [R246.64], P2 ;  /* 0xa6000000f6037fae */ /* 0x0003e80009121844 */
[----:B------:R1:W-:Y:S04]  /*18dc0*/  LDGSTS.E [R252+-0x59000], [R250.64], P2 ;  /* 0xa7000000fafc7fae */ /* 0x0003e80009121844 */
[----:B------:R1:W-:Y:S04]  /*18dd0*/  LDGSTS.E [R3+-0x58000], [R12.64], P2 ;  /* 0xa80000000c037fae */ /* 0x0003e80009121844 */
[----:B------:R-:W-:Y:S04]  /*18de0*/  STL.64 [R1+0x2038], R12 ;  /* 0x0020380c01007387 */ /* 0x000fe80000100a00 */
[----:B------:R1:W-:Y:S04]  /*18df0*/  LDGSTS.E [R252+-0x57000], [R22.64], P2 ;  /* 0xa900000016fc7fae */ /* 0x0003e80009121844 */
[----:B------:R-:W-:Y:S04]  /*18e00*/  STL.64 [R1+0x2028], R22 ;  /* 0x0020281601007387 */ /* 0x000fe80000100a00 */
[----:B------:R1:W-:Y:S04]  /*18e10*/  LDGSTS.E [R3+-0x56000], [R32.64], P2 ;  /* 0xaa00000020037fae */ /* 0x0003e80009121844 */
[----:B------:R1:W-:Y:S04]  /*18e20*/  STL.64 [R1+0x2040], R32 ;  /* 0x0020402001007387 */ /* 0x0003e80000100a00 */
[----:B------:R1:W-:Y:S04]  /*18e30*/  LDGSTS.E [R252+-0x55000], [R42.64], P2 ;  /* 0xab0000002afc7fae */ /* 0x0003e80009121844 */
[----:B------:R1:W-:Y:S02]  /*18e40*/  STL.64 [R1+0x2010], R42 ;  /* 0x0020102a01007387 */ /* 0x0003e40000100a00 */
[----:B-1----:R-:W-:-:S02]  /*18e50*/  SHF.L.U32 R32, R249, 0x2, RZ ;  /* 0x00000002f9207819 */ /* 0x002fc400000006ff */
[----:B------:R1:W-:Y:S02]  /*18e60*/  STL.64 [R1+0x2018], R52 ;  /* 0x0020183401007387 */ /* 0x0003e40000100a00 */
[C---:B------:R-:W-:Y:S02]  /*18e70*/  IADD3 R3, R32.reuse, 0x100000, RZ ;  /* 0x0010000020037810 */ /* 0x040fe40007ffe0ff */
[----:B------:R-:W2:Y:S01]  /*18e80*/  LDL.64 R12, [R1+0x90] ;  /* 0x00009000010c7983 */ /* 0x000ea20000100a00 */
[----:B------:R-:W-:-:S03]  /*18e90*/  IADD3 R252, R32, 0x100000, RZ ;  /* 0x0010000020fc7810 */ /* 0x000fc60007ffe0ff */
[----:B------:R1:W-:Y:S04]  /*18ea0*/  LDGSTS.E [R3+-0x54000], [R52.64], P2 ;  /* 0xac00000034037fae */ /* 0x0003e80009121844 */
[----:B------:R-:W2:Y:S04]  /*18eb0*/  LDL.64 R42, [R1+0xb8] ;  /* 0x0000b800012a7983 */ /* 0x000ea80000100a00 */
[----:B------:R-:W2:Y:S01]  /*18ec0*/  LDL.64 R250, [R1+0x68] ;  /* 0x0000680001fa7983 */ /* 0x000ea20000100a00 */
[----:B-1----:R-:W-:-:S03]  /*18ed0*/  IMAD.SHL.U32 R53, R249, 0x4, RZ ;  /* 0x00000004f9357824 */ /* 0x002fc600078e00ff */
[----:B------:R-:W2:Y:S02]  /*18ee0*/  LDL.64 R246, [R1+0x40] ;  /* 0x0000400001f67983 */ /* 0x000ea40000100a00 */
[C---:B------:R-:W-:Y:S02]  /*18ef0*/  IADD3 R3, R53.reuse, 0x100000, RZ ;  /* 0x0010000035037810 */ /* 0x040fe40007ffe0ff */
[----:B------:R-:W2:Y:S04]  /*18f00*/  LDL.64 R248, [R1+0x18] ;  /* 0x0000180001f87983 */ /* 0x000ea80000100a00 */
[----:B------:R1:W-:Y:S04]  /*18f10*/  LDGSTS.E [R252+-0x53000], [R62.64], P2 ;  /* 0xad0000003efc7fae */ /* 0x0003e80009121844 */
[----:B------:R1:W-:Y:S04]  /*18f20*/  STL.64 [R1+0x2020], R62 ;  /* 0x0020203e01007387 */ /* 0x0003e80000100a00 */
[----:B------:R1:W-:Y:S04]  /*18f30*/  LDGSTS.E [R3+-0x52000], [R72.64], P2 ;  /* 0xae00000048037fae */ /* 0x0003e80009121844 */
[----:B-1----:R-:W2:Y:S04]  /*18f40*/  LDL.64 R62, [R1+0xe0] ;  /* 0x0000e000013e7983 */ /* 0x002ea80000100a00 */
[----:B------:R1:W-:Y:S04]  /*18f50*/  STL.64 [R1+0x2048], R72 ;  /* 0x0020484801007387 */ /* 0x0003e80000100a00 */
[----:B-1----:R-:W2:Y:S01]  /*18f60*/  LDL.64 R72, [R1+0x108] ;  /* 0x0001080001487983 */ /* 0x002ea20000100a00 */
[----:B------:R-:W-:-:S05]  /*18f70*/  IADD3 R252, R53, 0x100000, RZ ;  /* 0x0010000035fc7810 */ /* 0x000fca0007ffe0ff */
[----:B------:R1:W-:Y:S04]  /*18f80*/  LDGSTS.E [R252+-0x51000], [R82.64], P2 ;  /* 0xaf00000052fc7fae */ /* 0x0003e80009121844 */
[----:B------:R1:W-:Y:S04]  /*18f90*/  LDGSTS.E [R3+-0x50000], [R92.64], P2 ;  /* 0xb00000005c037fae */ /* 0x0003e80009121844 */
[----:B------:R1:W-:Y:S04]  /*18fa0*/  LDGSTS.E [R252+-0x4f000], [R102.64], P2 ;  /* 0xb100000066fc7fae */ /* 0x0003e80009121844 */
[----:B------:R1:W-:Y:S01]  /*18fb0*/  LDGSTS.E [R3+-0x4e000], [R112.64], P2 ;  /* 0xb200000070037fae */ /* 0x0003e20009121844 */
[----:B------:R-:W-:-:S03]  /*18fc0*/  IADD3 R22, R53, 0x100000, RZ ;  /* 0x0010000035167810 */ /* 0x000fc60007ffe0ff */
[----:B------:R1:W-:Y:S04]  /*18fd0*/  LDGSTS.E [R252+-0x4d000], [R122.64], P2 ;  /* 0xb30000007afc7fae */ /* 0x0003e80009121844 */
        /* <DEDUP_REMOVED lines=9> */
[----:B------:R-:W-:Y:S01]  /*19070*/  STL.64 [R1+0x2050], R82 ;  /* 0x0020505201007387 */ /* 0x000fe20000100a00 */
[----:B-1----:R-:W-:-:S03]  /*19080*/  LOP3.LUT R22, R53, 0x10, RZ, 0x3c, !PT ;  /* 0x0000001035167812 */ /* 0x002fc600078e3cff */
[----:B------:R1:W-:Y:S04]  /*19090*/  LDGSTS.E [R3+-0x43000], [R222.64], P2 ;  /* 0xbd000000de037fae */ /* 0x0003e80009121844 */
[----:B------:R-:W-:Y:S04]  /*190a0*/  STL.64 [R1+0x2058], R92 ;  /* 0x0020585c01007387 */ /* 0x000fe80000100a00 */
[----:B------:R1:W-:Y:S04]  /*190b0*/  LDGSTS.E [R252+-0x42000], [R230.64], P2 ;  /* 0xbe000000e6fc7fae */ /* 0x0003e80009121844 */
[----:B------:R2:W-:Y:S04]  /*190c0*/  STL.64 [R1+0x2060], R102 ;  /* 0x0020606601007387 */ /* 0x0005e80000100a00 */
[----:B------:R1:W-:Y:S02]  /*190d0*/  LDGSTS.E [R3+-0x41000], [R238.64], P2 ;  /* 0xbf000000ee037fae */ /* 0x0003e40009121844 */
[----:B-1----:R-:W-:-:S02]  /*190e0*/  IADD3 R252, R22, 0x100000, RZ ;  /* 0x0010000016fc7810 */ /* 0x002fc40007ffe0ff */
[----:B------:R1:W-:Y:S04]  /*190f0*/  STL.64 [R1+0x2068], R112 ;  /* 0x0020687001007387 */ /* 0x0003e80000100a00 */
[----:B------:R-:W-:Y:S01]  /*19100*/  STL.64 [R1+0x2070], R122 ;  /* 0x0020707a01007387 */ /* 0x000fe20000100a00 */
[----:B------:R-:W-:-:S03]  /*19110*/  IADD3 R3, R22, 0x100000, RZ ;  /* 0x0010000016037810 */ /* 0x000fc60007ffe0ff */
[----:B------:R-:W-:Y:S04]  /*19120*/  STL.64 [R1+0x2088], R132 ;  /* 0x0020888401007387 */ /* 0x000fe80000100a00 */
[----:B------:R-:W-:Y:S04]  /*19130*/  STL.64 [R1+0x2090], R142 ;  /* 0x0020908e01007387 */ /* 0x000fe80000100a00 */
[----:B------:R1:W-:Y:S04]  /*19140*/  STL.64 [R1+0x2098], R152 ;  /* 0x0020989801007387 */ /* 0x0003e80000100a00 */
[----:B--2---:R2:W-:Y:S04]  /*19150*/  LDGSTS.E [R252+-0x5fe00], [R72.64], P2 ;  /* 0xa020000048fc7fae */ /* 0x0045e80009121844 */
[----:B------:R1:W-:Y:S04]  /*19160*/  LDGSTS.E [R3+-0x5ee00], [R62.64], P2 ;  /* 0xa12000003e037fae */ /* 0x0003e80009121844 */
[----:B------:R3:W-:Y:S04]  /*19170*/  LDGSTS.E [R252+-0x5de00], [R42.64], P2 ;  /* 0xa22000002afc7fae */ /* 0x0007e80009121844 */
[----:B--2---:R-:W2:Y:S04]  /*19180*/  LDL.64 R72, [R1+0x100] ;  /* 0x0001000001487983 */ /* 0x004ea80000100a00 */
[----:B-1----:R-:W4:Y:S04]  /*19190*/  LDL.64 R62, [R1+0xd8] ;  /* 0x0000d800013e7983 */ /* 0x002f280000100a00 */
[----:B------:R1:W-:Y:S04]  /*191a0*/  LDGSTS.E [R3+-0x5ce00], [R12.64], P2 ;  /* 0xa32000000c037fae */ /* 0x0003e80009121844 */
[----:B---3--:R-:W3:Y:S04]  /*191b0*/  LDL.64 R42, [R1+0xb0] ;  /* 0x0000b000012a7983 */ /* 0x008ee80000100a00 */
[----:B------:R1:W-:Y:S04]  /*191c0*/  LDGSTS.E [R252+-0x5be00], [R250.64], P2 ;  /* 0xa4200000fafc7fae */ /* 0x0003e80009121844 */
[----:B-1----:R-:W3:Y:S04]  /*191d0*/  LDL.64 R12, [R1+0x88] ;  /* 0x00008800010c7983 */ /* 0x002ee80000100a00 */
[----:B------:R1:W-:Y:S04]  /*191e0*/  LDGSTS.E [R3+-0x5ae00], [R246.64], P2 ;  /* 0xa5200000f6037fae */ /* 0x0003e80009121844 */
[----:B------:R-:W3:Y:S04]  /*191f0*/  LDL.64 R250, [R1+0x60] ;  /* 0x0000600001fa7983 */ /* 0x000ee80000100a00 */
[----:B------:R1:W-:Y:S04]  /*19200*/  LDGSTS.E [R252+-0x59e00], [R248.64], P2 ;  /* 0xa6200000f8fc7fae */ /* 0x0003e80009121844 */
[----:B-1----:R-:W3:Y:S04]  /*19210*/  LDL.64 R246, [R1+0x38] ;  /* 0x0000380001f67983 */ /* 0x002ee80000100a00 */
[----:B------:R1:W-:Y:S04]  /*19220*/  LDGSTS.E [R3+-0x58e00], [R4.64], P2 ;  /* 0xa720000004037fae */ /* 0x0003e80009121844 */
[----:B------:R-:W3:Y:S04]  /*19230*/  LDL.64 R248, [R1+0x10] ;  /* 0x0000100001f87983 */ /* 0x000ee80000100a00 */
        /* <DEDUP_REMOVED lines=15> */
[----:B------:R1:W-:Y:S01]  /*19330*/  LDGSTS.E [R3+-0x48e00], [R164.64], P2 ;  /* 0xb7200000a4037fae */ /* 0x0003e20009121844 */
[----:B------:R-:W-:-:S03]  /*19340*/  LOP3.LUT R23, R32, 0x20, RZ, 0x3c, !PT ;  /* 0x0000002020177812 */ /* 0x000fc600078e3cff */
        /* <DEDUP_REMOVED lines=8> */
[----:B------:R-:W-:-:S02]  /*193d0*/  LOP3.LUT R22, R53, 0x30, RZ, 0x3c, !PT ;  /* 0x0000003035167812 */ /* 0x000fc400078e3cff */
[----:B------:R-:W-:Y:S01]  /*193e0*/  LOP3.LUT R33, R32, 0x40, RZ, 0x3c, !PT ;  /* 0x0000004020217812 */ /* 0x000fe200078e3cff */
[----:B------:R-:W3:Y:S01]  /*193f0*/  LDL.64 R102, [R1+0x908] ;  /* 0x0009080001667983 */ /* 0x000ee20000100a00 */
[----:B-1----:R-:W-:-:S03]  /*19400*/  IADD3 R252, R23, 0x100000, RZ ;  /* 0x0010000017fc7810 */ /* 0x002fc60007ffe0ff */
[----:B------:R-:W3:Y:S01]  /*19410*/  LDL.64 R92, [R1+0x928] ;  /* 0x00092800015c7983 */ /* 0x000ee20000100a00 */
[----:B------:R-:W-:-:S03]  /*19420*/  IADD3 R3, R23, 0x100000, RZ ;  /* 0x0010000017037810 */ /* 0x000fc60007ffe0ff */
[----:B------:R-:W3:Y:S04]  /*19430*/  LDL.64 R82, [R1+0x930] ;  /* 0x0009300001527983 */ /* 0x000ee80000100a00 */
[----:B------:R-:W3:Y:S01]  /*19440*/  LDL.64 R112, [R1+0x958] ;  /* 0x0009580001707983 */ /* 0x000ee20000100a00 */
[----:B------:R-:W-:-:S03]  /*19450*/  LOP3.LUT R52, R32, 0x60, RZ, 0x3c, !PT ;  /* 0x0000006020347812 */ /* 0x000fc600078e3cff */
[----:B------:R-:W3:Y:S04]  /*19460*/  LDL.64 R152, [R1+0xbb8] ;  /* 0x000bb80001987983 */ /* 0x000ee80000100a00 */
[----:B------:R-:W3:Y:S04]  /*19470*/  LDL.64 R142, [R1+0xbc0] ;  /* 0x000bc000018e7983 */ /* 0x000ee80000100a00 */
[----:B------:R-:W3:Y:S04]  /*19480*/  LDL.64 R132, [R1+0xbd0] ;  /* 0x000bd00001847983 */ /* 0x000ee80000100a00 */
[----:B------:R-:W3:Y:S04]  /*19490*/  LDL.64 R122, [R1+0xbe8] ;  /* 0x000be800017a7983 */ /* 0x000ee80000100a00 */
[----:B--2---:R1:W-:Y:S04]  /*194a0*/  LDGSTS.E [R252+-0x5fc00], [R72.64], P2 ;  /* 0xa040000048fc7fae */ /* 0x0043e80009121844 */
[----:B----4-:R2:W-:Y:S04]  /*194b0*/  LDGSTS.E [R3+-0x5ec00], [R62.64], P2 ;  /* 0xa14000003e037fae */ /* 0x0105e80009121844 */
[----:B-1----:R-:W4:Y:S04]  /*194c0*/  LDL.64 R72, [R1+0xf8] ;  /* 0x0000f80001487983 */ /* 0x002f280000100a00 */
[----:B---3--:R1:W-:Y:S04]  /*194d0*/  LDGSTS.E [R252+-0x5dc00], [R42.64], P2 ;  /* 0xa24000002afc7fae */ /* 0x0083e80009121844 */
[----:B--2---:R-:W2:Y:S04]  /*194e0*/  LDL.64 R62, [R1+0xd0] ;  /* 0x0000d000013e7983 */ /* 0x004ea80000100a00 */
[----:B------:R3:W-:Y:S04]  /*194f0*/  LDGSTS.E [R3+-0x5cc00], [R12.64], P2 ;  /* 0xa34000000c037fae */ /* 0x0007e80009121844 */
[----:B-1----:R-:W2:Y:S04]  /*19500*/  LDL.64 R42, [R1+0xa8] ;  /* 0x0000a800012a7983 */ /* 0x002ea80000100a00 */
        /* <DEDUP_REMOVED lines=31> */
[----:B------:R1:W-:Y:S02]  /*19700*/  LDGSTS.E [R3+-0x40c00], [R242.64], P2 ;  /* 0xbf400000f2037fae */ /* 0x0003e40009121844 */
[----:B-1----:R-:W-:-:S02]  /*19710*/  IADD3 R252, R22, 0x100000, RZ ;  /* 0x0010000016fc7810 */ /* 0x002fc40007ffe0ff */
[----:B------:R-:W-:-:S03]  /*19720*/  IADD3 R3, R22, 0x100000, RZ ;  /* 0x0010000016037810 */ /* 0x000fc60007ffe0ff */
[----:B----4-:R1:W-:Y:S04]  /*19730*/  LDGSTS.E [R252+-0x5fa00], [R72.64], P2 ;  /* 0xa060000048fc7fae */ /* 0x0103e80009121844 */
[----:B--2---:R2:W-:Y:S04]  /*19740*/  LDGSTS.E [R3+-0x5ea00], [R62.64], P2 ;  /* 0xa16000003e037fae */ /* 0x0045e80009121844 */
[----:B-1----:R-:W4:Y:S04]  /*19750*/  LDL.64 R72, [R1+0xf0] ;  /* 0x0000f00001487983 */ /* 0x002f280000100a00 */
[----:B------:R1:W-:Y:S04]  /*19760*/  LDGSTS.E [R252+-0x5da00], [R42.64], P2 ;  /* 0xa26000002afc7fae */ /* 0x0003e80009121844 */
[----:B--2---:R-:W2:Y:S04]  /*19770*/  LDL.64 R62, [R1+0xc8] ;  /* 0x0000c800013e7983 */ /* 0x004ea80000100a00 */
[----:B---3--:R3:W-:Y:S04]  /*19780*/  LDGSTS.E [R3+-0x5ca00], [R12.64], P2 ;  /* 0xa36000000c037fae */ /* 0x0087e80009121844 */
        /* <DEDUP_REMOVED lines=8> */
[----:B-1----:R-:W3:Y:S04]  /*19810*/  LDL.64 R248, [R1] ;  /* 0x0000000001f87983 */ /* 0x002ee80000100a00 */
        /* <DEDUP_REMOVED lines=36> */
[----:B-1----:R-:W2:Y:S04]  /*19a60*/  LDL.64 R250, [R1+0x920] ;  /* 0x0009200001fa7983 */ /* 0x002ea80000100a00 */
[----:B------:R1:W-:Y:S04]  /*19a70*/  LDGSTS.E [R252+-0x59800], [R248.64], P2 ;  /* 0xa6800000f8fc7fae */ /* 0x0003e80009121844 */
[----:B------:R-:W2:Y:S04]  /*19a80*/  LDL.64 R246, [R1+0x910] ;  /* 0x0009100001f67983 */ /* 0x000ea80000100a00 */
        /* <DEDUP_REMOVED lines=25> */
[----:B-1----:R-:W4:Y:S04]  /*19c20*/  LDL.64 R102, [R1+0x960] ;  /* 0x0009600001667983 */ /* 0x002f280000100a00 */
[----:B--2---:R1:W-:Y:S04]  /*19c30*/  LDGSTS.E [R252+-0x41800], [R246.64], P2 ;  /* 0xbe800000f6fc7fae */ /* 0x0043e80009121844 */
[----:B---3--:R2:W-:Y:S04]  /*19c40*/  LDGSTS.E [R3+-0x40800], [R248.64], P2 ;  /* 0xbf800000f8037fae */ /* 0x0085e80009121844 */
[----:B-1----:R-:W3:Y:S01]  /*19c50*/  LDL.64 R246, [R1+0x968] ;  /* 0x0009680001f67983 */ /* 0x002ee20000100a00 */
[----:B------:R-:W-:-:S05]  /*19c60*/  IADD3 R252, R22, 0x100000, RZ ;  /* 0x0010000016fc7810 */ /* 0x000fca0007ffe0ff */
[----:B------:R1:W-:Y:S04]  /*19c70*/  LDGSTS.E [R252+-0x5f600], [R250.64], P2 ;  /* 0xa0a00000fafc7fae */ /* 0x0003e80009121844 */
[----:B--2---:R-:W2:Y:S04]  /*19c80*/  LDL.64 R248, [R1+0x970] ;  /* 0x0009700001f87983 */ /* 0x004ea80000100a00 */
[----:B-1----:R-:W2:Y:S01]  /*19c90*/  LDL.64 R250, [R1+0x978] ;  /* 0x0009780001fa7983 */ /* 0x002ea20000100a00 */
[----:B------:R-:W-:-:S05]  /*19ca0*/  IADD3 R3, R22, 0x100000, RZ ;  /* 0x0010000016037810 */ /* 0x000fca0007ffe0ff */
[----:B------:R1:W-:Y:S04]  /*19cb0*/  LDGSTS.E [R3+-0x5e600], [R92.64], P2 ;  /* 0xa1a000005c037fae */ /* 0x0003e80009121844 */
[----:B------:R1:W-:Y:S04]  /*19cc0*/  LDGSTS.E [R252+-0x5d600], [R82.64], P2 ;  /* 0xa2a0000052fc7fae */ /* 0x0003e80009121844 */
[----:B------:R1:W-:Y:S04]  /*19cd0*/  LDGSTS.E [R3+-0x5c600], [R42.64], P2 ;  /* 0xa3a000002a037fae */ /* 0x0003e80009121844 */
[----:B-1----:R-:W2:Y:S04]  /*19ce0*/  LDL.64 R92, [R1+0x980] ;  /* 0x00098000015c7983 */ /* 0x002ea80000100a00 */
[----:B------:R-:W2:Y:S04]  /*19cf0*/  LDL.64 R82, [R1+0x988] ;  /* 0x0009880001527983 */ /* 0x000ea80000100a00 */
[----:B------:R-:W2:Y:S04]  /*19d00*/  LDL.64 R42, [R1+0x990] ;  /* 0x00099000012a7983 */ /* 0x000ea80000100a00 */
[----:B----4-:R1:W-:Y:S04]  /*19d10*/  LDGSTS.E [R252+-0x5b600], [R72.64], P2 ;  /* 0xa4a0000048fc7fae */ /* 0x0103e80009121844 */
[----:B------:R4:W-:Y:S04]  /*19d20*/  LDGSTS.E [R3+-0x5a600], [R62.64], P2 ;  /* 0xa5a000003e037fae */ /* 0x0009e80009121844 */
[----:B------:R4:W-:Y:S04]  /*19d30*/  LDGSTS.E [R252+-0x59600], [R12.64], P2 ;  /* 0xa6a000000cfc7fae */ /* 0x0009e80009121844 */
[----:B-1----:R-:W2:Y:S04]  /*19d40*/  LDL.64 R72, [R1+0x998] ;  /* 0x0009980001487983 */ /* 0x002ea80000100a00 */
[----:B----4-:R-:W4:Y:S04]  /*19d50*/  LDL.64 R62, [R1+0x9a0] ;  /* 0x0009a000013e7983 */ /* 0x010f280000100a00 */
[----:B------:R-:W4:Y:S04]  /*19d60*/  LDL.64 R12, [R1+0x9a8] ;  /* 0x0009a800010c7983 */ /* 0x000f280000100a00 */
[----:B------:R1:W-:Y:S04]  /*19d70*/  LDGSTS.E [R3+-0x58600], [R112.64], P2 ;  /* 0xa7a0000070037fae */ /* 0x0003e80009121844 */
[----:B-1----:R-:W4:Y:S04]  /*19d80*/  LDL.64 R112, [R1+0x9b0] ;  /* 0x0009b00001707983 */ /* 0x002f280000100a00 */
[----:B------:R1:W-:Y:S04]  /*19d90*/  LDGSTS.E [R252+-0x57600], [R102.64], P2 ;  /* 0xa8a0000066fc7fae */ /* 0x0003e80009121844 */
[----:B-1----:R-:W4:Y:S04]  /*19da0*/  LDL.64 R102, [R1+0x9b8] ;  /* 0x0009b80001667983 */ /* 0x002f280000100a00 */
[----:B---3--:R1:W-:Y:S04]  /*19db0*/  LDGSTS.E [R3+-0x56600], [R246.64], P2 ;  /* 0xa9a00000f6037fae */ /* 0x0083e80009121844 */
[----:B--2---:R2:W-:Y:S04]  /*19dc0*/  LDGSTS.E [R252+-0x55600], [R248.64], P2 ;  /* 0xaaa00000f8fc7fae */ /* 0x0045e80009121844 */
[----:B-1----:R-:W3:Y:S04]  /*19dd0*/  LDL.64 R246, [R1+0x9c0] ;  /* 0x0009c00001f67983 */ /* 0x002ee80000100a00 */
[----:B------:R1:W-:Y:S04]  /*19de0*/  LDGSTS.E [R3+-0x54600], [R250.64], P2 ;  /* 0xaba00000fa037fae */ /* 0x0003e80009121844 */
[----:B--2---:R-:W2:Y:S04]  /*19df0*/  LDL.64 R248, [R1+0x9c8] ;  /* 0x0009c80001f87983 */ /* 0x004ea80000100a00 */
[----:B-1----:R-:W2:Y:S04]  /*19e00*/  LDL.64 R250, [R1+0x9d0] ;  /* 0x0009d00001fa7983 */ /* 0x002ea80000100a00 */
[----:B------:R1:W-:Y:S04]  /*19e10*/  LDGSTS.E [R252+-0x53600], [R92.64], P2 ;  /* 0xaca000005cfc7fae */ /* 0x0003e80009121844 */
[----:B------:R1:W-:Y:S04]  /*19e20*/  LDGSTS.E [R3+-0x52600], [R82.64], P2 ;  /* 0xada0000052037fae */ /* 0x0003e80009121844 */
[----:B------:R1:W-:Y:S04]  /*19e30*/  LDGSTS.E [R252+-0x51600], [R42.64], P2 ;  /* 0xaea000002afc7fae */ /* 0x0003e80009121844 */
[----:B-1----:R-:W2:Y:S04]  /*19e40*/  LDL.64 R92, [R1+0x9d8] ;  /* 0x0009d800015c7983 */ /* 0x002ea80000100a00 */
[----:B------:R-:W2:Y:S04]  /*19e50*/  LDL.64 R82, [R1+0x9e0] ;  /* 0x0009e00001527983 */ /* 0x000ea80000100a00 */
[----:B------:R-:W2:Y:S04]  /*19e60*/  LDL.64 R42, [R1+0x9e8] ;  /* 0x0009e800012a7983 */ /* 0x000ea80000100a00 */
[----:B------:R1:W-:Y:S04]  /*19e70*/  LDGSTS.E [R3+-0x50600], [R72.64], P2 ;  /* 0xafa0000048037fae */ /* 0x0003e80009121844 */
[----:B----4-:R4:W-:Y:S04]  /*19e80*/  LDGSTS.E [R252+-0x4f600], [R62.64], P2 ;  /* 0xb0a000003efc7fae */ /* 0x0109e80009121844 */
        /* <DEDUP_REMOVED lines=28> */
[----:B---3--:R1:W-:Y:S04]  /*1a050*/  LDGSTS.E [R252+-0x41600], [R246.64], P2 ;  /* 0xbea00000f6fc7fae */ /* 0x0083e80009121844 */
[----:B--2---:R2:W-:Y:S04]  /*1a060*/  LDGSTS.E [R3+-0x40600], [R248.64], P2 ;  /* 0xbfa00000f8037fae */ /* 0x0045e80009121844 */
        /* <DEDUP_REMOVED lines=19> */
[----:B------:R1:W-:Y:S04]  /*1a1a0*/  LDGSTS.E [R252+-0x57400], [R112.64], P2 ;  /* 0xa8c0000070fc7fae */ /* 0x0003e80009121844 */
[----:B-1----:R-:W4:Y:S04]  /*1a1b0*/  LDL.64 R92, [R1+0xac8] ;  /* 0x000ac800015c7983 */ /* 0x002f280000100a00 */
[----:B------:R-:W4:Y:S04]  /*1a1c0*/  LDL.64 R112, [R1+0xad0] ;  /* 0x000ad00001707983 */ /* 0x000f280000100a00 */
        /* <DEDUP_REMOVED lines=30> */
[----:B------:R1:W-:Y:S01]  /*1a3b0*/  LDGSTS.E [R3+-0x46400], [R42.64], P2 ;  /* 0xb9c000002a037fae */ /* 0x0003e20009121844 */
[----:B------:R-:W-:-:S03]  /*1a3c0*/  LOP3.LUT R32, R53, 0x70, RZ, 0x3c, !PT ;  /* 0x0000007035207812 */ /* 0x000fc600078e3cff */
        /* <DEDUP_REMOVED lines=12> */
[----:B--2---:R2:W-:Y:S01]  /*1a490*/  LDGSTS.E [R3+-0x40400], [R248.64], P2 ;  /* 0xbfc00000f8037fae */ /* 0x0045e20009121844 */
[----:B-1----:R-:W-:-:S03]  /*1a4a0*/  IADD3 R252, R32, 0x100000, RZ ;  /* 0x0010000020fc7810 */ /* 0x002fc60007ffe0ff */
[----:B------:R-:W3:Y:S04]  /*1a4b0*/  LDL.64 R246, [R1+0xb60] ;  /* 0x000b600001f67983 */ /* 0x000ee80000100a00 */
        /* <DEDUP_REMOVED lines=25> */
[----:B-1----:R-:W3:Y:S04]  /*1a650*/  LDL.64 R250, [R1+0xbf0] ;  /* 0x000bf00001fa7983 */ /* 0x002ee80000100a00 */
[----:B------:R1:W-:Y:S04]  /*1a660*/  LDGSTS.E [R252+-0x53200], [R82.64], P2 ;  /* 0xace0000052fc7fae */ /* 0x0003e80009121844 */
[----:B------:R1:W-:Y:S04]  /*1a670*/  LDGSTS.E [R3+-0x52200], [R42.64], P2 ;  /* 0xade000002a037fae */ /* 0x0003e80009121844 */
[----:B-1----:R-:W3:Y:S04]  /*1a680*/  LDL.64 R82, [R1+0xc18] ;  /* 0x000c180001527983 */ /* 0x002ee80000100a00 */
[----:B------:R-:W3:Y:S04]  /*1a690*/  LDL.64 R42, [R1+0xc08] ;  /* 0x000c0800012a7983 */ /* 0x000ee80000100a00 */
[----:B------:R1:W-:Y:S04]  /*1a6a0*/  LDGSTS.E [R252+-0x51200], [R72.64], P2 ;  /* 0xaee0000048fc7fae */ /* 0x0003e80009121844 */
[----:B----4-:R4:W-:Y:S04]  /*1a6b0*/  LDGSTS.E [R3+-0x50200], [R62.64], P2 ;  /* 0xafe000003e037fae */ /* 0x0109e80009121844 */
[----:B------:R4:W-:Y:S04]  /*1a6c0*/  LDGSTS.E [R252+-0x4f200], [R12.64], P2 ;  /* 0xb0e000000cfc7fae */ /* 0x0009e80009121844 */
[----:B-1----:R-:W3:Y:S04]  /*1a6d0*/  LDL.64 R72, [R1+0xc20] ;  /* 0x000c200001487983 */ /* 0x002ee80000100a00 */
[----:B----4-:R-:W4:Y:S04]  /*1a6e0*/  LDL.64 R62, [R1+0xc28] ;  /* 0x000c2800013e7983 */ /* 0x010f280000100a00 */
[----:B------:R-:W4:Y:S04]  /*1a6f0*/  LDL.64 R12, [R1+0xc88] ;  /* 0x000c8800010c7983 */ /* 0x000f280000100a00 */
[----:B------:R1:W-:Y:S04]  /*1a700*/  LDGSTS.E [R3+-0x4e200], [R152.64], P2 ;  /* 0xb1e0000098037fae */ /* 0x0003e80009121844 */
[----:B------:R1:W-:Y:S04]  /*1a710*/  LDGSTS.E [R252+-0x4d200], [R142.64], P2 ;  /* 0xb2e000008efc7fae */ /* 0x0003e80009121844 */
[----:B------:R1:W-:Y:S04]  /*1a720*/  LDGSTS.E [R3+-0x4c200], [R132.64], P2 ;  /* 0xb3e0000084037fae */ /* 0x0003e80009121844 */
[----:B-1----:R-:W4:Y:S04]  /*1a730*/  LDL.LU.64 R152, [R1+0x2098] ;  /* 0x0020980001987983 */ /* 0x002f280000300a00 */
[----:B------:R-:W4:Y:S04]  /*1a740*/  LDL.LU.64 R142, [R1+0x2090] ;  /* 0x00209000018e7983 */ /* 0x000f280000300a00 */
[----:B------:R-:W4:Y:S04]  /*1a750*/  LDL.LU.64 R132, [R1+0x2088] ;  /* 0x0020880001847983 */ /* 0x000f280000300a00 */
[----:B--2---:R1:W-:Y:S04]  /*1a760*/  LDGSTS.E [R252+-0x4b200], [R248.64], P2 ;  /* 0xb4e00000f8fc7fae */ /* 0x0043e80009121844 */
[----:B---3--:R2:W-:Y:S04]  /*1a770*/  LDGSTS.E [R3+-0x4a200], [R246.64], P2 ;  /* 0xb5e00000f6037fae */ /* 0x0085e80009121844 */
[----:B------:R3:W-:Y:S04]  /*1a780*/  LDGSTS.E [R252+-0x49200], [R122.64], P2 ;  /* 0xb6e000007afc7fae */ /* 0x0007e80009121844 */
[----:B-1----:R-:W3:Y:S04]  /*1a790*/  LDL.LU.64 R248, [R1+0x2080] ;  /* 0x0020800001f87983 */ /* 0x002ee80000300a00 */
[----:B--2---:R-:W2:Y:S04]  /*1a7a0*/  LDL.LU.64 R246, [R1+0x2078] ;  /* 0x0020780001f67983 */ /* 0x004ea80000300a00 */
[----:B------:R1:W-:Y:S01]  /*1a7b0*/  LDGSTS.E [R3+-0x48200], [R250.64], P2 ;  /* 0xb7e00000fa037fae */ /* 0x0003e20009121844 */
[----:B------:R-:W-:-:S03]  /*1a7c0*/  IADD3 R22, R32, 0x100000, RZ ;  /* 0x0010000020167810 */ /* 0x000fc60007ffe0ff */
[----:B------:R4:W-:Y:S04]  /*1a7d0*/  LDGSTS.E [R252+-0x47200], [R112.64], P2 ;  /* 0xb8e0000070fc7fae */ /* 0x0009e80009121844 */
[----:B------:R2:W-:Y:S04]  /*1a7e0*/  LDGSTS.E [R3+-0x46200], [R102.64], P2 ;  /* 0xb9e0000066037fae */ /* 0x0005e80009121844 */
[----:B-1----:R-:W3:Y:S04]  /*1a7f0*/  LDL.LU.64 R250, [R1+0x8b0] ;  /* 0x0008b00001fa7983 */ /* 0x002ee80000300a00 */
[----:B------:R1:W-:Y:S04]  /*1a800*/  LDGSTS.E [R22+-0x45200], [R42.64], P2 ;  /* 0xbae000002a167fae */ /* 0x0003e80009121844 */
[----:B------:R4:W-:Y:S04]  /*1a810*/  LDGSTS.E [R252+-0x44200], [R92.64], P2 ;  /* 0xbbe000005cfc7fae */ /* 0x0009e80009121844 */
[----:B------:R2:W-:Y:S04]  /*1a820*/  LDGSTS.E [R3+-0x43200], [R82.64], P2 ;  /* 0xbce0000052037fae */ /* 0x0005e80009121844 */
[----:B-1----:R-:W2:Y:S04]  /*1a830*/  LDL.LU.64 R42, [R1+0x8a8] ;  /* 0x0008a800012a7983 */ /* 0x002ea80000300a00 */
[----:B------:R1:W-:Y:S04]  /*1a840*/  LDGSTS.E [R22+-0x42200], [R72.64], P2 ;  /* 0xbde0000048167fae */ /* 0x0003e80009121844 */
[----:B----4-:R4:W-:Y:S04]  /*1a850*/  LDGSTS.E [R252+-0x41200], [R62.64], P2 ;  /* 0xbee000003efc7fae */ /* 0x0109e80009121844 */
[----:B------:R1:W-:Y:S01]  /*1a860*/  LDGSTS.E [R3+-0x40200], [R12.64], P2 ;  /* 0xbfe000000c037fae */ /* 0x0003e20009121844 */
[----:B------:R-:W-:-:S03]  /*1a870*/  IMAD.SHL.U32 R2, R2, 0x80, RZ ;  /* 0x0000008002027824 */ /* 0x000fc600078e00ff */
[----:B------:R-:W0:Y:S04]  /*1a880*/  LDGDEPBAR ;  /* 0x00000000000079af */ /* 0x000e280000000000 */
[----:B-1----:R-:W2:Y:S04]  /*1a890*/  LDL.LU.64 R12, [R1+0x870] ;  /* 0x00087000010c7983 */ /* 0x002ea80000300a00 */
[----:B------:R-:W2:Y:S04]  /*1a8a0*/  LDL.LU.64 R72, [R1+0x868] ;  /* 0x0008680001487983 */ /* 0x000ea80000300a00 */
[----:B------:R-:W2:Y:S04]  /*1a8b0*/  LDL.LU.64 R112, [R1+0x830] ;  /* 0x0008300001707983 */ /* 0x000ea80000300a00 */
[----:B------:R-:W2:Y:S04]  /*1a8c0*/  LDL.LU.64 R92, [R1+0x828] ;  /* 0x00082800015c7983 */ /* 0x000ea80000300a00 */
[----:B------:R-:W-:Y:S01]  /*1a8d0*/  BAR.SYNC.DEFER_BLOCKING 0x0 ;  /* 0x0000000000007b1d */ /* 0x000fe20000010000 */
[----:B---3--:R-:W-:-:S05]  /*1a8e0*/  IMAD.WIDE R122, R2, 0x4, R250 ;  /* 0x00000004027a7825 */ /* 0x008fca00078e02fa */
[----:B------:R-:W3:Y:S01]  /*1a8f0*/  LDL.LU.64 R250, [R1+0x7f0] ;  /* 0x0007f00001fa7983 */ /* 0x000ee20000300a00 */
[----:B----4-:R-:W-:-:S03]  /*1a900*/  IMAD.WIDE R62, R2, 0x4, R248 ;  /* 0x00000004023e7825 */ /* 0x010fc600078e02f8 */
[----:B--2---:R-:W2:Y:S01]  /*1a910*/  LDL.LU.64 R82, [R1+0x7e8] ;  /* 0x0007e80001527983 */ /* 0x004ea20000300a00 */
[----:B------:R-:W-:-:S03]  /*1a920*/  IMAD.WIDE R246, R2, 0x4, R246 ;  /* 0x0000000402f67825 */ /* 0x000fc600078e02f6 */
[----:B------:R1:W-:Y:S04]  /*1a930*/  STL.64 [R1+0x1170], R62 ;  /* 0x0011703e01007387 */ /* 0x0003e80000100a00 */
[----:B------:R4:W-:Y:S01]  /*1a940*/  STL.64 [R1+0x1178], R122 ;  /* 0x0011787a01007387 */ /* 0x0009e20000100a00 */
[----:B------:R-:W-:-:S03]  /*1a950*/  IMAD.WIDE R42, R2, 0x4, R42 ;  /* 0x00000004022a7825 */ /* 0x000fc600078e022a */
[----:B------:R-:W2:Y:S04]  /*1a960*/  LDL.LU.64 R102, [R1+0x7b0] ;  /* 0x0007b00001667983 */ /* 0x000ea80000300a00 */
[----:B------:R-:W-:Y:S04]  /*1a970*/  STL.64 [R1+0xfb0], R246 ;  /* 0x000fb0f601007387 */ /* 0x000fe80000100a00 */
[----:B------:R1:W-:Y:S04]  /*1a980*/  STL.64 [R1+0x1160], R42 ;  /* 0x0011602a01007387 */ /* 0x0003e80000100a00 */
[----:B------:R-:W-:Y:S01]  /*1a990*/  @!PT LDS RZ, [RZ] ;  /* 0x00000000fffff984 */ /* 0x000fe20000000800 */
[----:B------:R-:W-:Y:S01]  /*1a9a0*/  @!PT LDS RZ, [RZ] ;  /* 0x00000000fffff984 */ /* 0x000fe20000000800 */
[----:B------:R-:W-:Y:S01]  /*1a9b0*/  @!PT LDS RZ, [RZ] ;  /* 0x00000000fffff984 */ /* 0x000fe20000000800 */
[----:B------:R1:W-:Y:S04]  /*1a9c0*/  LDGSTS.E [R53+0x20000], [R62.64], !P4 ;  /* 0x200000003e357fae */ /* 0x0003e8000e121844 */
[----:B------:R2:W-:Y:S04]  /*1a9d0*/  LDGSTS.E [R53+0x20200], [R246.64], !P4 ;  /* 0x20200000f6357fae */ /* 0x0005e8000e121844 */
[----:B------:R4:W-:Y:S04]  /*1a9e0*/  LDGSTS.E [R53+0x21000], [R122.64], !P6 ;  /* 0x210000007a357fae */ /* 0x0009e8000f121844 */
[----:B-1----:R-:W2:Y:S01]  /*1a9f0*/  LDL.LU.64 R62, [R1+0x7a8] ;  /* 0x0007a800013e7983 */ /* 0x002ea20000300a00 */
[----:B------:R-:W-:-:S03]  /*1aa00*/  IMAD.WIDE R248, R2, 0x4, R72 ;  /* 0x0000000402f87825 */ /* 0x000fc600078e0248 */
[----:B------:R1:W-:Y:S01]  /*1aa10*/  LDGSTS.E [R53+0x21200], [R42.64], !P6 ;  /* 0x212000002a357fae */ /* 0x0003e2000f121844 */
[----:B----4-:R-:W-:-:S04]  /*1aa20*/  IMAD.WIDE R122, R2, 0x4, R112 ;  /* 0x00000004027a7825 */ /* 0x010fc800078e0270 */
[C---:B-1----:R-:W-:Y:S02]  /*1aa30*/  IMAD.WIDE R42, R2.reuse, 0x4, R12 ;  /* 0x00000004022a7825 */ /* 0x042fe400078e020c */
[----:B------:R-:W4:Y:S04]  /*1aa40*/  LDL.LU.64 R12, [R1+0x770] ;  /* 0x00077000010c7983 */ /* 0x000f280000300a00 */
[----:B------:R-:W4:Y:S04]  /*1aa50*/  LDL.LU.64 R72, [R1+0x768] ;  /* 0x0007680001487983 */ /* 0x000f280000300a00 */
[----:B------:R1:W-:Y:S04]  /*1aa60*/  STL.64 [R1+0x1158], R42 ;  /* 0x0011582a01007387 */ /* 0x0003e80000100a00 */
[----:B------:R-:W-:Y:S04]  /*1aa70*/  STL.64 [R1+0x1150], R248 ;  /* 0x001150f801007387 */ /* 0x000fe80000100a00 */
[----:B------:R-:W4:Y:S01]  /*1aa80*/  LDL.LU.64 R112, [R1+0x730] ;  /* 0x0007300001707983 */ /* 0x000f220000300a00 */
[----:B------:R-:W-:-:S03]  /*1aa90*/  IMAD.WIDE R92, R2, 0x4, R92 ;  /* 0x00000004025c7825 */ /* 0x000fc600078e025c */
[----:B------:R1:W-:Y:S04]  /*1aaa0*/  LDGSTS.E [R53+0x22000], [R42.64], !P5 ;  /* 0x220000002a357fae */ /* 0x0003e8000e921844 */
[----:B------:R-:W-:Y:S04]  /*1aab0*/  STL.64 [R1+0x1148], R122 ;  /* 0x0011487a01007387 */ /* 0x000fe80000100a00 */
[----:B------:R2:W-:Y:S04]  /*1aac0*/  LDGSTS.E [R53+0x22200], [R248.64], !P5 ;  /* 0x22200000f8357fae */ /* 0x0005e8000e921844 */
[----:B-1----:R-:W4:Y:S04]  /*1aad0*/  LDL.LU.64 R42, [R1+0x728] ;  /* 0x00072800012a7983 */ /* 0x002f280000300a00 */
[----:B------:R1:W-:Y:S04]  /*1aae0*/  LDGSTS.E [R53+0x23000], [R122.64], !P1 ;  /* 0x230000007a357fae */ /* 0x0003e8000c921844 */
[----:B------:R3:W-:Y:S04]  /*1aaf0*/  STL.64 [R1+0x1140], R92 ;  /* 0x0011405c01007387 */ /* 0x0007e80000100a00 */
[----:B------:R3:W-:Y:S02]  /*1ab00*/  LDGSTS.E [R53+0x23200], [R92.64], !P1 ;  /* 0x232000005c357fae */ /* 0x0007e4000c921844 */
[----:B---3--:R-:W-:-:S02]  /*1ab10*/  IMAD.WIDE R92, R2, 0x4, R250 ;  /* 0x00000004025c7825 */ /* 0x008fc400078e02fa */
[----:B------:R-:W3:Y:S01]  /*1ab20*/  LDL.LU.64 R250, [R1+0x6f0] ;  /* 0x0006f00001fa7983 */ /* 0x000ee20000300a00 */
[----:B------:R-:W-:Y:S01]  /*1ab30*/  IADD3 R252, R0, -0x95, RZ ;  /* 0xffffff6b00fc7810 */ /* 0x000fe20007ffe0ff */
[----:B--2---:R-:W-:Y:S02]  /*1ab40*/  IMAD.WIDE R248, R2, 0x4, R82 ;  /* 0x0000000402f87825 */ /* 0x004fe400078e0252 */
[----:B------:R-:W2:Y:S01]  /*1ab50*/  LDL.LU.64 R82, [R1+0x6e8] ;  /* 0x0006e80001527983 */ /* 0x000ea20000300a00 */
[----:B------:R-:W-:-:S03]  /*1ab60*/  ISETP.GE.U32.AND P2, PT, R252, 0x7ffffeec, PT ;  /* 0x7ffffeecfc00780c */ /* 0x000fc60003f46070 */
[----:B------:R1:W-:Y:S04]  /*1ab70*/  STL.64 [R1+0x1138], R92 ;  /* 0x0011385c01007387 */ /* 0x0003e80000100a00 */
[----:B------:R-:W-:Y:S01]  /*1ab80*/  STL.64 [R1+0x1130], R248 ;  /* 0x001130f801007387 */ /* 0x000fe20000100a00 */
[----:B-1----:R-:W-:-:S03]  /*1ab90*/  IMAD.WIDE R122, R2, 0x4, R102 ;  /* 0x00000004027a7825 */ /* 0x002fc600078e0266 */
[----:B------:R-:W2:Y:S04]  /*1aba0*/  LDL.LU.64 R102, [R1+0x6b0] ;  /* 0x0006b00001667983 */ /* 0x000ea80000300a00 */
[----:B------:R1:W-:Y:S04]  /*1abb0*/  LDGSTS.E [R53+0x24000], [R92.64], !P0 ;  /* 0x240000005c357fae */ /* 0x0003e8000c121844 */
[----:B------:R-:W-:Y:S04]  /*1abc0*/  STL.64 [R1+0x1128], R122 ;  /* 0x0011287a01007387 */ /* 0x000fe80000100a00 */
[----:B------:R4:W-:Y:S04]  /*1abd0*/  LDGSTS.E [R53+0x24200], [R248.64], !P0 ;  /* 0x24200000f8357fae */ /* 0x0009e8000c121844 */
[----:B-1----:R-:W2:Y:S04]  /*1abe0*/  LDL.LU.64 R92, [R1+0x6a8] ;  /* 0x0006a800015c7983 */ /* 0x002ea80000300a00 */
[----:B------:R1:W-:Y:S01]  /*1abf0*/  LDGSTS.E [R53+0x25000], [R122.64], !P2 ;  /* 0x250000007a357fae */ /* 0x0003e2000d121844 */
[----:B------:R-:W-:-:S05]  /*1ac00*/  IMAD.WIDE R62, R2, 0x4, R62 ;  /* 0x00000004023e7825 */ /* 0x000fca00078e023e */
[----:B------:R4:W-:Y:S04]  /*1ac10*/  STL.64 [R1+0x1120], R62 ;  /* 0x0011203e01007387 */ /* 0x0009e80000100a00 */
[----:B------:R4:W-:Y:S01]  /*1ac20*/  LDGSTS.E [R53+0x25200], [R62.64], !P2 ;  /* 0x252000003e357fae */ /* 0x0009e2000d121844 */
[----:B------:R-:W-:Y:S02]  /*1ac30*/  IMAD.MOV.U32 R22, RZ, RZ, 0x7f ;  /* 0x0000007fff167424 */ /* 0x000fe400078e00ff */
[C---:B----4-:R-:W-:Y:S02]  /*1ac40*/  IMAD.WIDE R62, R2.reuse, 0x4, R12 ;  /* 0x00000004023e7825 */ /* 0x050fe400078e020c */
[----:B------:R-:W4:Y:S02]  /*1ac50*/  LDL.LU.64 R12, [R1+0x670] ;  /* 0x00067000010c7983 */ /* 0x000f240000300a00 */
[----:B------:R-:W-:-:S02]  /*1ac60*/  IMAD.WIDE R248, R2, 0x4, R72 ;  /* 0x0000000402f87825 */ /* 0x000fc400078e0248 */
[----:B------:R-:W4:Y:S04]  /*1ac70*/  LDL.LU.64 R72, [R1+0x668] ;  /* 0x0006680001487983 */ /* 0x000f280000300a00 */
[----:B------:R1:W-:Y:S02]  /*1ac80*/  STL.64 [R1+0x1118], R62 ;  /* 0x0011183e01007387 */ /* 0x0003e40000100a00 */
[----:B-1----:R-:W-:Y:S02]  /*1ac90*/  IMAD.WIDE R122, R2, 0x4, R112 ;  /* 0x00000004027a7825 */ /* 0x002fe400078e0270 */
[----:B------:R-:W-:Y:S04]  /*1aca0*/  STL.64 [R1+0x1110], R248 ;  /* 0x001110f801007387 */ /* 0x000fe80000100a00 */
[----:B------:R-:W4:Y:S01]  /*1acb0*/  LDL.LU.64 R112, [R1+0x630] ;  /* 0x0006300001707983 */ /* 0x000f220000300a00 */
[----:B------:R-:W-:-:S02]  /*1acc0*/  IADD3 R22, R22, c[0x0][0x180], RZ ;  /* 0x0000600016167a10 */ /* 0x000fc40007ffe0ff */
[----:B------:R-:W-:Y:S02]  /*1acd0*/  SEL R3, RZ, 0x4, P3 ;  /* 0x00000004ff037807 */ /* 0x000fe40001800000 */
[----:B------:R-:W-:Y:S02]  /*1ace0*/  ISETP.GT.AND P3, PT, R22, 0xff, PT ;  /* 0x000000ff1600780c */ /* 0x000fe40003f64270 */
[----:B------:R-:W-:Y:S02]  /*1acf0*/  IADD3 R22, R0, -0x99, RZ ;  /* 0xffffff6700167810 */ /* 0x000fe40007ffe0ff */
[----:B------:R-:W-:Y:S02]  /*1ad00*/  SEL R3, R3, RZ, P3 ;  /* 0x000000ff03037207 */ /* 0x000fe40001800000 */
[----:B------:R-:W-:Y:S02]  /*1ad10*/  ISETP.GE.U32.AND P3, PT, R22, 0x7ffffee8, PT ;  /* 0x7ffffee81600780c */ /* 0x000fe40003f66070 */
[----:B------:R-:W-:-:S04]  /*1ad20*/  IADD3 R22, R0, -0x9d, RZ ;  /* 0xffffff6300167810 */ /* 0x000fc80007ffe0ff */
[----:B------:R-:W-:Y:S01]  /*1ad30*/  ISETP.GE.U32.AND P4, PT, R22, 0x7ffffee4, PT ;  /* 0x7ffffee41600780c */ /* 0x000fe20003f86070 */
[C---:B------:R-:W-:Y:S01]  /*1ad40*/  IMAD.WIDE R42, R2.reuse, 0x4, R42 ;  /* 0x00000004022a7825 */ /* 0x040fe200078e022a */
[----:B------:R-:W-:Y:S05]  /*1ad50*/  STL.64 [R1+0x1108], R122 ;  /* 0x0011087a01007387 */ /* 0x000fea0000100a00 */
[----:B------:R1:W-:Y:S04]  /*1ad60*/  LDGSTS.E [R53+0x26000], [R62.64], !P3 ;  /* 0x260000003e357fae */ /* 0x0003e8000d921844 */
[----:B------:R2:W-:Y:S04]  /*1ad70*/  LDGSTS.E [R53+0x26200], [R248.64], !P3 ;  /* 0x26200000f8357fae */ /* 0x0005e8000d921844 */
[----:B------:R2:W-:Y:S04]  /*1ad80*/  LDGSTS.E [R53+0x27000], [R122.64], !P4 ;  /* 0x270000007a357fae */ /* 0x0005e8000e121844 */
[----:B-1----:R-:W4:Y:S04]  /*1ad90*/  LDL.LU.64 R62, [R1+0x628] ;  /* 0x00062800013e7983 */ /* 0x002f280000300a00 */
[----:B------:R3:W-:Y:S04]  /*1ada0*/  STL.64 [R1+0x1100], R42 ;  /* 0x0011002a01007387 */ /* 0x0007e80000100a00 */
[----:B------:R3:W-:Y:S02]  /*1adb0*/  LDGSTS.E [R53+0x27200], [R42.64], !P4 ;  /* 0x272000002a357fae */ /* 0x0007e4000e121844 */
[----:B---3--:R-:W-:-:S02]  /*1adc0*/  IMAD.WIDE R42, R2, 0x4, R250 ;  /* 0x00000004022a7825 */ /* 0x008fc400078e02fa */
[----:B------:R-:W3:Y:S01]  /*1add0*/  LDL.LU.64 R250, [R1+0x5f0] ;  /* 0x0005f00001fa7983 */ /* 0x000ee20000300a00 */
[C---:B------:R-:W-:Y:S02]  /*1ade0*/  IADD3 R252, R0.reuse, -0xa1, RZ ;  /* 0xffffff5f00fc7810 */ /* 0x040fe40007ffe0ff */
[----:B------:R-:W-:Y:S02]  /*1adf0*/  IADD3 R247, R0, -0xa5, RZ ;  /* 0xffffff5b00f77810 */ /* 0x000fe40007ffe0ff */
[----:B------:R-:W-:Y:S01]  /*1ae00*/  ISETP.GE.U32.AND P6, PT, R252, 0x7ffffee0, PT ;  /* 0x7ffffee0fc00780c */ /* 0x000fe20003fc6070 */
[C---:B--2---:R-:W-:Y:S01]  /*1ae10*/  IMAD.WIDE R248, R2.reuse, 0x4, R82 ;  /* 0x0000000402f87825 */ /* 0x044fe200078e0252 */
[----:B------:R-:W-:Y:S01]  /*1ae20*/  ISETP.GE.U32.AND P5, PT, R247, 0x7ffffedc, PT ;  /* 0x7ffffedcf700780c */ /* 0x000fe20003fa6070 */
[----:B------:R-:W2:Y:S04]  /*1ae30*/  LDL.LU.64 R82, [R1+0x5e8] ;  /* 0x0005e80001527983 */ /* 0x000ea80000300a00 */
[----:B------:R1:W-:Y:S01]  /*1ae40*/  STL.64 [R1+0x10f8], R42 ;  /* 0x0010f82a01007387 */ /* 0x0003e20000100a00 */
[----:B------:R-:W-:-:S03]  /*1ae50*/  IMAD.WIDE R122, R2, 0x4, R102 ;  /* 0x00000004027a7825 */ /* 0x000fc600078e0266 */
[----:B------:R-:W-:Y:S04]  /*1ae60*/  STL.64 [R1+0x10f0], R248 ;  /* 0x0010f0f801007387 */ /* 0x000fe80000100a00 */
[----:B------:R-:W2:Y:S04]  /*1ae70*/  LDL.LU.64 R102, [R1+0x5b0] ;  /* 0x0005b00001667983 */ /* 0x000ea80000300a00 */
[----:B------:R1:W-:Y:S04]  /*1ae80*/  LDGSTS.E [R53+0x28000], [R42.64], !P6 ;  /* 0x280000002a357fae */ /* 0x0003e8000f121844 */
[----:B------:R-:W-:Y:S01]  /*1ae90*/  STL.64 [R1+0x10e8], R122 ;  /* 0x0010e87a01007387 */ /* 0x000fe20000100a00 */
[----:B------:R-:W-:-:S03]  /*1aea0*/  IMAD.WIDE R92, R2, 0x4, R92 ;  /* 0x00000004025c7825 */ /* 0x000fc600078e025c */
[----:B------:R4:W-:Y:S04]  /*1aeb0*/  LDGSTS.E [R53+0x28200], [R248.64], !P6 ;  /* 0x28200000f8357fae */ /* 0x0009e8000f121844 */
[----:B-1----:R-:W2:Y:S04]  /*1aec0*/  LDL.LU.64 R42, [R1+0x5a8] ;  /* 0x0005a800012a7983 */ /* 0x002ea80000300a00 */
[----:B------:R1:W-:Y:S04]  /*1aed0*/  LDGSTS.E [R53+0x29000], [R122.64], !P5 ;  /* 0x290000007a357fae */ /* 0x0003e8000e921844 */
[----:B------:R4:W-:Y:S04]  /*1aee0*/  STL.64 [R1+0x10e0], R92 ;  /* 0x0010e05c01007387 */ /* 0x0009e80000100a00 */
[----:B------:R4:W-:Y:S02]  /*1aef0*/  LDGSTS.E [R53+0x29200], [R92.64], !P5 ;  /* 0x292000005c357fae */ /* 0x0009e4000e921844 */
[----:B----4-:R-:W-:-:S02]  /*1af00*/  IMAD.WIDE R92, R2, 0x4, R12 ;  /* 0x00000004025c7825 */ /* 0x010fc400078e020c */
[----:B------:R-:W4:Y:S02]  /*1af10*/  LDL.LU.64 R12, [R1+0x570] ;  /* 0x00057000010c7983 */ /* 0x000f240000300a00 */
[C---:B------:R-:W-:Y:S02]  /*1af20*/  IMAD.WIDE R248, R2.reuse, 0x4, R72 ;  /* 0x0000000402f87825 */ /* 0x040fe400078e0248 */
[----:B------:R-:W4:Y:S04]  /*1af30*/  LDL.LU.64 R72, [R1+0x568] ;  /* 0x0005680001487983 */ /* 0x000f280000300a00 */
[----:B------:R1:W-:Y:S04]  /*1af40*/  STL.64 [R1+0x10d8], R92 ;  /* 0x0010d85c01007387 */ /* 0x0003e80000100a00 */
[----:B------:R-:W-:Y:S01]  /*1af50*/  STL.64 [R1+0x10d0], R248 ;  /* 0x0010d0f801007387 */ /* 0x000fe20000100a00 */
[----:B-1----:R-:W-:-:S03]  /*1af60*/  IMAD.WIDE R122, R2, 0x4, R112 ;  /* 0x00000004027a7825 */ /* 0x002fc600078e0270 */
[----:B------:R-:W4:Y:S01]  /*1af70*/  LDL.LU.64 R112, [R1+0x530] ;  /* 0x0005300001707983 */ /* 0x000f220000300a00 */
[C---:B------:R-:W-:Y:S02]  /*1af80*/  IADD3 R246, R0.reuse, -0xa9, RZ ;  /* 0xffffff5700f67810 */ /* 0x040fe40007ffe0ff */
[----:B------:R-:W-:Y:S02]  /*1af90*/  IADD3 R247, R0, -0xad, RZ ;  /* 0xffffff5300f77810 */ /* 0x000fe40007ffe0ff */
[----:B------:R-:W-:Y:S02]  /*1afa0*/  ISETP.GE.U32.AND P1, PT, R246, 0x7ffffed8, PT ;  /* 0x7ffffed8f600780c */ /* 0x000fe40003f26070 */
[----:B------:R-:W-:Y:S01]  /*1afb0*/  ISETP.GE.U32.AND P0, PT, R247, 0x7ffffed4, PT ;  /* 0x7ffffed4f700780c */ /* 0x000fe20003f06070 */
[----:B------:R-:W-:Y:S10]  /*1afc0*/  STL.64 [R1+0x10c8], R122 ;  /* 0x0010c87a01007387 */ /* 0x000ff40000100a00 */
[----:B------:R1:W-:Y:S04]  /*1afd0*/  LDGSTS.E [R53+0x2a000], [R92.64], !P1 ;  /* 0x2a0000005c357fae */ /* 0x0003e8000c921844 */
[----:B------:R2:W-:Y:S04]  /*1afe0*/  LDGSTS.E [R53+0x2a200], [R248.64], !P1 ;  /* 0x2a200000f8357fae */ /* 0x0005e8000c921844 */
[----:B------:R2:W-:Y:S04]  /*1aff0*/  LDGSTS.E [R53+0x2b000], [R122.64], !P0 ;  /* 0x2b0000007a357fae */ /* 0x0005e8000c121844 */
[----:B-1----:R-:W4:Y:S01]  /*1b000*/  LDL.LU.64 R92, [R1+0x528] ;  /* 0x00052800015c7983 */ /* 0x002f220000300a00 */
[----:B------:R-:W-:-:S05]  /*1b010*/  IMAD.WIDE R62, R2, 0x4, R62 ;  /* 0x00000004023e7825 */ /* 0x000fca00078e023e */
[----:B------:R3:W-:Y:S04]  /*1b020*/  STL.64 [R1+0x10c0], R62 ;  /* 0x0010c03e01007387 */ /* 0x0007e80000100a00 */
[----:B------:R3:W-:Y:S02]  /*1b030*/  LDGSTS.E [R53+0x2b200], [R62.64], !P0 ;  /* 0x2b2000003e357fae */ /* 0x0007e4000c121844 */
[----:B---3--:R-:W-:Y:S02]  /*1b040*/  IMAD.WIDE R62, R2, 0x4, R250 ;  /* 0x00000004023e7825 */ /* 0x008fe400078e02fa */
[----:B------:R-:W3:Y:S01]  /*1b050*/  LDL.LU.64 R250, [R1+0x4f0] ;  /* 0x0004f00001fa7983 */ /* 0x000ee20000300a00 */
[C---:B------:R-:W-:Y:S02]  /*1b060*/  IADD3 R246, R0.reuse, -0xb1, RZ ;  /* 0xffffff4f00f67810 */ /* 0x040fe40007ffe0ff */
[----:B------:R-:W-:-:S02]  /*1b070*/  IADD3 R247, R0, -0xb5, RZ ;  /* 0xffffff4b00f77810 */ /* 0x000fc40007ffe0ff */
[----:B------:R-:W-:Y:S01]  /*1b080*/  ISETP.GE.U32.AND P2, PT, R246, 0x7ffffed0, PT ;  /* 0x7ffffed0f600780c */ /* 0x000fe20003f46070 */
[C---:B--2---:R-:W-:Y:S01]  /*1b090*/  IMAD.WIDE R248, R2.reuse, 0x4, R82 ;  /* 0x0000000402f87825 */ /* 0x044fe200078e0252 */
[----:B------:R-:W-:Y:S01]  /*1b0a0*/  ISETP.GE.U32.AND P3, PT, R247, 0x7ffffecc, PT ;  /* 0x7ffffeccf700780c */ /* 0x000fe20003f66070 */
[----:B------:R-:W2:Y:S04]  /*1b0b0*/  LDL.LU.64 R82, [R1+0x4e8] ;  /* 0x0004e80001527983 */ /* 0x000ea80000300a00 */
[----:B------:R1:W-:Y:S04]  /*1b0c0*/  STL.64 [R1+0x10b8], R62 ;  /* 0x0010b83e01007387 */ /* 0x0003e80000100a00 */
[----:B------:R-:W-:Y:S01]  /*1b0d0*/  STL.64 [R1+0x10b0], R248 ;  /* 0x0010b0f801007387 */ /* 0x000fe20000100a00 */
[----:B------:R-:W-:-:S03]  /*1b0e0*/  IMAD.WIDE R122, R2, 0x4, R102 ;  /* 0x00000004027a7825 */ /* 0x000fc600078e0266 */
[----:B------:R-:W2:Y:S04]  /*1b0f0*/  LDL.LU.64 R102, [R1+0x4b0] ;  /* 0x0004b00001667983 */ /* 0x000ea80000300a00 */
[----:B------:R1:W-:Y:S04]  /*1b100*/  LDGSTS.E [R53+0x2c000], [R62.64], !P2 ;  /* 0x2c0000003e357fae */ /* 0x0003e8000d121844 */
[----:B------:R-:W-:Y:S04]  /*1b110*/  STL.64 [R1+0x10a8], R122 ;  /* 0x0010a87a01007387 */ /* 0x000fe80000100a00 */
[----:B------:R4:W-:Y:S01]  /*1b120*/  LDGSTS.E [R53+0x2c200], [R248.64], !P2 ;  /* 0x2c200000f8357fae */ /* 0x0009e2000d121844 */
[----:B------:R-:W-:-:S03]  /*1b130*/  IMAD.WIDE R42, R2, 0x4, R42 ;  /* 0x00000004022a7825 */ /* 0x000fc600078e022a */
        /* <DEDUP_REMOVED lines=19> */
[----:B------:R2:W-:Y:S01]  /*1b270*/  LDGSTS.E [R53+0x2f000], [R122.64], !P6 ;  /* 0x2f0000007a357fae */ /* 0x0005e2000f121844 */
[----:B------:R-:W-:-:S03]  /*1b280*/  IMAD.WIDE R92, R2, 0x4, R92 ;  /* 0x00000004025c7825 */ /* 0x000fc600078e025c */
        /* <DEDUP_REMOVED lines=367> */
[----:B------:R-:W-:Y:S02]  /*1c980*/  ISETP.GE.U32.AND P1, PT, R246, 0x7ffffeaf, PT ;  /* 0x7ffffeaff600780c */ /* 0x000fe40003f26070 */
[----:B------:R-:W-:Y:S01]  /*1c990*/  ISETP.GE.U32.AND P0, PT, R247, 0x7ffffeab, PT ;  /* 0x7ffffeabf700780c */ /* 0x000fe20003f06070 */
[C---:B--2---:R-:W-:Y:S02]  /*1c9a0*/  IMAD.WIDE R248, R2.reuse, 0x4, R82 ;  /* 0x0000000402f87825 */ /* 0x044fe400078e0252 */
        /* <DEDUP_REMOVED lines=17> */
[----:B------:R1:W-:Y:S02]  /*1cac0*/  STL.64 [R1+0xe50], R62 ;  /* 0x000e503e01007387 */ /* 0x0003e40000100a00 */
[----:B-1----:R-:W-:-:S02]  /*1cad0*/  IMAD.WIDE R122, R2, 0x4, R112 ;  /* 0x00000004027a7825 */ /* 0x002fc400078e0270 */
[----:B------:R-:W-:Y:S04]  /*1cae0*/  STL.64 [R1+0xe48], R248 ;  /* 0x000e48f801007387 */ /* 0x000fe80000100a00 */
[----:B------:R-:W4:Y:S01]  /*1caf0*/  LDL.LU.64 R112, [R1+0x220] ;  /* 0x0002200001707983 */ /* 0x000f220000300a00 */
[C---:B------:R-:W-:Y:S02]  /*1cb00*/  IADD3 R246, R0.reuse, -0xda, RZ ;  /* 0xffffff2600f67810 */ /* 0x040fe40007ffe0ff */
[----:B------:R-:W-:Y:S02]  /*1cb10*/  IADD3 R247, R0, -0xde, RZ ;  /* 0xffffff2200f77810 */ /* 0x000fe40007ffe0ff */
[----:B------:R-:W-:Y:S02]  /*1cb20*/  ISETP.GE.U32.AND P2, PT, R246, 0x7ffffea7, PT ;  /* 0x7ffffea7f600780c */ /* 0x000fe40003f46070 */
[----:B------:R-:W-:Y:S01]  /*1cb30*/  ISETP.GE.U32.AND P3, PT, R247, 0x7ffffea3, PT ;  /* 0x7ffffea3f700780c */ /* 0x000fe20003f66070 */
[----:B------:R-:W-:Y:S10]  /*1cb40*/  STL.64 [R1+0xe40], R122 ;  /* 0x000e407a01007387 */ /* 0x000ff40000100a00 */
[----:B------:R1:W-:Y:S04]  /*1cb50*/  LDGSTS.E [R23+0x36400], [R62.64], !P2 ;  /* 0x364000003e177fae */ /* 0x0003e8000d121844 */
[----:B------:R2:W-:Y:S01]  /*1cb60*/  LDGSTS.E [R23+0x36600], [R248.64], !P2 ;  /* 0x36600000f8177fae */ /* 0x0005e2000d121844 */
[----:B------:R-:W-:-:S03]  /*1cb70*/  IMAD.WIDE R42, R2, 0x4, R42 ;  /* 0x00000004022a7825 */ /* 0x000fc600078e022a */
        /* <DEDUP_REMOVED lines=10> */
[----:B--2---:R-:W-:Y:S02]  /*1cc20*/  IMAD.WIDE R248, R2, 0x4, R82 ;  /* 0x0000000402f87825 */ /* 0x004fe400078e0252 */
[----:B------:R-:W2:Y:S01]  /*1cc30*/  LDL.LU.64 R82, [R1+0x1d8] ;  /* 0x0001d80001527983 */ /* 0x000ea20000300a00 */
[----:B------:R-:W-:-:S03]  /*1cc40*/  IADD3 R246, R0, -0xea, RZ ;  /* 0xffffff1600f67810 */ /* 0x000fc60007ffe0ff */
[----:B------:R1:W-:Y:S04]  /*1cc50*/  STL.64 [R1+0xe30], R42 ;  /* 0x000e302a01007387 */ /* 0x0003e80000100a00 */
[----:B------:R-:W-:Y:S01]  /*1cc60*/  STL.64 [R1+0xe28], R248 ;  /* 0x000e28f801007387 */ /* 0x000fe20000100a00 */
[----:B------:R-:W-:Y:S01]  /*1cc70*/  IMAD.WIDE R122, R2, 0x4, R102 ;  /* 0x00000004027a7825 */ /* 0x000fe200078e0266 */
[----:B------:R-:W-:Y:S02]  /*1cc80*/  ISETP.GE.U32.AND P5, PT, R246, 0x7ffffe97, PT ;  /* 0x7ffffe97f600780c */ /* 0x000fe40003fa6070 */
[----:B------:R1:W-:Y:S04]  /*1cc90*/  LDGSTS.E [R23+0x38400], [R42.64], !P4 ;  /* 0x384000002a177fae */ /* 0x0003e8000e121844 */
[----:B------:R1:W-:Y:S04]  /*1cca0*/  LDGSTS.E [R23+0x38600], [R248.64], !P4 ;  /* 0x38600000f8177fae */ /* 0x0003e8000e121844 */
[----:B------:R1:W-:Y:S01]  /*1ccb0*/  LDGSTS.E [R23+0x39400], [R122.64], !P6 ;  /* 0x394000007a177fae */ /* 0x0003e2000f121844 */
[----:B------:R-:W-:-:S03]  /*1ccc0*/  IMAD.WIDE R102, R2, 0x4, R92 ;  /* 0x0000000402667825 */ /* 0x000fc600078e025c */
[----:B------:R-:W2:Y:S04]  /*1ccd0*/  LDL.LU.64 R92, [R1+0x1a0] ;  /* 0x0001a000015c7983 */ /* 0x000ea80000300a00 */
[----:B------:R-:W-:Y:S04]  /*1cce0*/  STL.64 [R1+0xe20], R122 ;  /* 0x000e207a01007387 */ /* 0x000fe80000100a00 */
[----:B-1----:R-:W2:Y:S04]  /*1ccf0*/  LDL.LU.64 R42, [R1+0x198] ;  /* 0x00019800012a7983 */ /* 0x002ea80000300a00 */
[----:B------:R4:W-:Y:S04]  /*1cd00*/  STL.64 [R1+0xe18], R102 ;  /* 0x000e186601007387 */ /* 0x0009e80000100a00 */
[----:B------:R4:W-:Y:S02]  /*1cd10*/  LDGSTS.E [R23+0x39600], [R102.64], !P6 ;  /* 0x3960000066177fae */ /* 0x0009e4000f121844 */
[----:B----4-:R-:W-:-:S02]  /*1cd20*/  IMAD.WIDE R102, R2, 0x4, R12 ;  /* 0x0000000402667825 */ /* 0x010fc400078e020c */
[----:B------:R-:W4:Y:S02]  /*1cd30*/  LDL.LU.64 R12, [R1+0x160] ;  /* 0x00016000010c7983 */ /* 0x000f240000300a00 */
[C---:B------:R-:W-:Y:S02]  /*1cd40*/  IMAD.WIDE R248, R2.reuse, 0x4, R72 ;  /* 0x0000000402f87825 */ /* 0x040fe400078e0248 */
[----:B------:R-:W4:Y:S04]  /*1cd50*/  LDL.LU.64 R72, [R1+0x158] ;  /* 0x0001580001487983 */ /* 0x000f280000300a00 */
[----:B------:R1:W-:Y:S01]  /*1cd60*/  STL.64 [R1+0xe10], R102 ;  /* 0x000e106601007387 */ /* 0x0003e20000100a00 */
[----:B------:R-:W-:-:S03]  /*1cd70*/  IMAD.WIDE R122, R2, 0x4, R112 ;  /* 0x00000004027a7825 */ /* 0x000fc600078e0270 */
[----:B------:R-:W-:Y:S04]  /*1cd80*/  STL.64 [R1+0xe08], R248 ;  /* 0x000e08f801007387 */ /* 0x000fe80000100a00 */
[----:B------:R-:W4:Y:S04]  /*1cd90*/  LDL.LU.64 R112, [R1+0x130] ;  /* 0x0001300001707983 */ /* 0x000f280000300a00 */
[----:B------:R1:W-:Y:S04]  /*1cda0*/  LDGSTS.E [R23+0x3a400], [R102.64], !P5 ;  /* 0x3a40000066177fae */ /* 0x0003e8000e921844 */
[----:B------:R-:W-:Y:S01]  /*1cdb0*/  STL.64 [R1+0xe00], R122 ;  /* 0x000e007a01007387 */ /* 0x000fe20000100a00 */
[----:B------:R-:W-:-:S03]  /*1cdc0*/  IADD3 R247, R0, -0xee, RZ ;  /* 0xffffff1200f77810 */ /* 0x000fc60007ffe0ff */
[----:B------:R2:W-:Y:S04]  /*1cdd0*/  LDGSTS.E [R23+0x3a600], [R248.64], !P5 ;  /* 0x3a600000f8177fae */ /* 0x0005e8000e921844 */
[----:B-1----:R-:W4:Y:S01]  /*1cde0*/  LDL.LU.64 R102, [R1+0x128] ;  /* 0x0001280001667983 */ /* 0x002f220000300a00 */
[----:B------:R-:W-:Y:S01]  /*1cdf0*/  ISETP.GE.U32.AND P1, PT, R247, 0x7ffffe93, PT ;  /* 0x7ffffe93f700780c */ /* 0x000fe20003f26070 */
[----:B------:R-:W-:-:S05]  /*1ce00*/  IMAD.WIDE R62, R2, 0x4, R62 ;  /* 0x00000004023e7825 */ /* 0x000fca00078e023e */
[----:B------:R3:W-:Y:S07]  /*1ce10*/  STL.64 [R1+0xdf8], R62 ;  /* 0x000df83e01007387 */ /* 0x0007ee0000100a00 */
[----:B------:R1:W-:Y:S04]  /*1ce20*/  LDGSTS.E [R23+0x3b400], [R122.64], !P1 ;  /* 0x3b4000007a177fae */ /* 0x0003e8000c921844 */
        /* <DEDUP_REMOVED lines=9> */
[----:B------:R1:W-:Y:S04]  /*1cec0*/  STL.64 [R1+0xdf0], R62 ;  /* 0x000df03e01007387 */ /* 0x0003e80000100a00 */
[----:B------:R-:W-:Y:S04]  /*1ced0*/  STL.64 [R1+0xde8], R248 ;  /* 0x000de8f801007387 */ /* 0x000fe80000100a00 */
[----:B------:R1:W-:Y:S04]  /*1cee0*/  LDGSTS.E [R23+0x3c400], [R62.64], !P0 ;  /* 0x3c4000003e177fae */ /* 0x0003e8000c121844 */
[----:B------:R4:W-:Y:S01]  /*1cef0*/  LDGSTS.E [R23+0x3c600], [R248.64], !P0 ;  /* 0x3c600000f8177fae */ /* 0x0009e2000c121844 */
[----:B-1----:R-:W-:-:S03]  /*1cf00*/  IMAD.WIDE R122, R2, 0x4, R92 ;  /* 0x00000004027a7825 */ /* 0x002fc600078e025c */
[----:B------:R-:W2:Y:S04]  /*1cf10*/  LDL.LU.64 R92, [R1+0x890] ;  /* 0x00089000015c7983 */ /* 0x000ea80000300a00 */
[----:B------:R-:W-:Y:S01]  /*1cf20*/  STL.64 [R1+0xde0], R122 ;  /* 0x000de07a01007387 */ /* 0x000fe20000100a00 */
[----:B------:R-:W-:-:S03]  /*1cf30*/  IMAD.WIDE R42, R2, 0x4, R42 ;  /* 0x00000004022a7825 */ /* 0x000fc600078e022a */
[----:B------:R-:W2:Y:S04]  /*1cf40*/  LDL.LU.64 R62, [R1+0x888] ;  /* 0x00088800013e7983 */ /* 0x000ea80000300a00 */
        /* <DEDUP_REMOVED lines=9> */
[----:B------:R-:W-:Y:S01]  /*1cfe0*/  STL.64 [R1+0xdc8], R248 ;  /* 0x000dc8f801007387 */ /* 0x000fe20000100a00 */
[----:B------:R-:W-:Y:S01]  /*1cff0*/  IADD3 R246, R0, -0xfa, RZ ;  /* 0xffffff0600f67810 */ /* 0x000fe20007ffe0ff */
[----:B------:R-:W-:Y:S02]  /*1d000*/  IMAD.WIDE R112, R2, 0x4, R102 ;  /* 0x0000000402707825 */ /* 0x000fe400078e0266 */
[----:B------:R-:W4:Y:S01]  /*1d010*/  LDL.LU.64 R102, [R1+0x810] ;  /* 0x0008100001667983 */ /* 0x000f220000300a00 */
[----:B------:R-:W-:Y:S02]  /*1d020*/  ISETP.GE.U32.AND P3, PT, R246, 0x7ffffe87, PT ;  /* 0x7ffffe87f600780c */ /* 0x000fe40003f66070 */
[----:B------:R-:W-:-:S04]  /*1d030*/  IADD3 R247, R0, -0xfe, RZ ;  /* 0xffffff0200f77810 */ /* 0x000fc80007ffe0ff */
[----:B------:R-:W-:Y:S01]  /*1d040*/  ISETP.GE.U32.AND P4, PT, R247, 0x7ffffe83, PT ;  /* 0x7ffffe83f700780c */ /* 0x000fe20003f86070 */
[----:B------:R2:W-:Y:S06]  /*1d050*/  STL.64 [R1+0xdc0], R122 ;  /* 0x000dc07a01007387 */ /* 0x0005ec0000100a00 */
[----:B------:R1:W-:Y:S04]  /*1d060*/  LDGSTS.E [R23+0x3e400], [R42.64], !P3 ;  /* 0x3e4000002a177fae */ /* 0x0003e8000d921844 */
[----:B------:R3:W-:Y:S04]  /*1d070*/  LDGSTS.E [R23+0x3e600], [R248.64], !P3 ;  /* 0x3e600000f8177fae */ /* 0x0007e8000d921844 */
[----:B------:R3:W-:Y:S04]  /*1d080*/  LDGSTS.E [R23+0x3f400], [R122.64], !P4 ;  /* 0x3f4000007a177fae */ /* 0x0007e8000e121844 */
[----:B-1----:R-:W4:Y:S04]  /*1d090*/  LDL.LU.64 R42, [R1+0x808] ;  /* 0x00080800012a7983 */ /* 0x002f280000300a00 */
[----:B------:R3:W-:Y:S04]  /*1d0a0*/  LDGSTS.E [R23+0x3f600], [R112.64], !P4 ;  /* 0x3f60000070177fae */ /* 0x0007e8000e121844 */
[----:B------:R1:W-:Y:S01]  /*1d0b0*/  STL.64 [R1+0xdb8], R112 ;  /* 0x000db87001007387 */ /* 0x0003e20000100a00 */
[----:B---3--:R-:W-:-:S03]  /*1d0c0*/  IMAD.WIDE R22, R2, 0x4, R250 ;  /* 0x0000000402167825 */ /* 0x008fc600078e02fa */
        /* <DEDUP_REMOVED lines=21> */
[----:B------:R-:W-:Y:S02]  /*1d220*/  IMAD.WIDE R122, R2, 0x4, R72 ;  /* 0x00000004027a7825 */ /* 0x000fe400078e0248 */
[----:B------:R-:W4:Y:S04]  /*1d230*/  LDL.LU.64 R72, [R1+0x748] ;  /* 0x0007480001487983 */ /* 0x000f280000300a00 */
[----:B------:R1:W-:Y:S04]  /*1d240*/  STL.64 [R1+0xd90], R62 ;  /* 0x000d903e01007387 */ /* 0x0003e80000100a00 */
[----:B------:R-:W-:Y:S01]  /*1d250*/  STL.64 [R1+0xd88], R122 ;  /* 0x000d887a01007387 */ /* 0x000fe20000100a00 */
[----:B------:R-:W-:Y:S01]  /*1d260*/  IADD3 R246, R0, -0x8b, RZ ;  /* 0xffffff7500f67810 */ /* 0x000fe20007ffe0ff */
[----:B-1----:R-:W-:-:S02]  /*1d270*/  IMAD.WIDE R112, R2, 0x4, R102 ;  /* 0x0000000402707825 */ /* 0x002fc400078e0266 */
[----:B------:R-:W4:Y:S01]  /*1d280*/  LDL.LU.64 R102, [R1+0x710] ;  /* 0x0007100001667983 */ /* 0x000f220000300a00 */
[----:B------:R-:W-:Y:S02]  /*1d290*/  ISETP.GE.U32.AND P1, PT, R246, 0x7ffffef6, PT ;  /* 0x7ffffef6f600780c */ /* 0x000fe40003f26070 */
[----:B------:R-:W-:-:S04]  /*1d2a0*/  IADD3 R247, R0, -0x8f, RZ ;  /* 0xffffff7100f77810 */ /* 0x000fc80007ffe0ff */
[----:B------:R-:W-:Y:S01]  /*1d2b0*/  ISETP.GE.U32.AND P0, PT, R247, 0x7ffffef2, PT ;  /* 0x7ffffef2f700780c */ /* 0x000fe20003f06070 */
[----:B------:R-:W-:Y:S06]  /*1d2c0*/  STL.64 [R1+0xd80], R112 ;  /* 0x000d807001007387 */ /* 0x000fec0000100a00 */
        /* <DEDUP_REMOVED lines=19> */
[----:B------:R-:W-:-:S03]  /*1d400*/  IMAD.WIDE R112, R2, 0x4, R92 ;  /* 0x0000000402707825 */ /* 0x000fc600078e025c */
[----:B------:R-:W2:Y:S04]  /*1d410*/  LDL.LU.64 R92, [R1+0x690] ;  /* 0x00069000015c7983 */ /* 0x000ea80000300a00 */
[----:B------:R-:W-:Y:S01]  /*1d420*/  STL.64 [R1+0xd60], R112 ;  /* 0x000d607001007387 */ /* 0x000fe20000100a00 */
[----:B------:R-:W-:-:S03]  /*1d430*/  IMAD.WIDE R22, R2, 0x4, R22 ;  /* 0x0000000402167825 */ /* 0x000fc600078e0216 */
[----:B-1----:R-:W2:Y:S04]  /*1d440*/  LDL.LU.64 R42, [R1+0x688] ;  /* 0x00068800012a7983 */ /* 0x002ea80000300a00 */
        /* <DEDUP_REMOVED lines=188> */
[----:B--2---:R-:W-:Y:S01]  /*1e010*/  IMAD.WIDE R122, R2, 0x4, R82 ;  /* 0x00000004027a7825 */ /* 0x004fe200078e0252 */
[----:B------:R-:W-:Y:S01]  /*1e020*/  ISETP.GE.U32.AND P2, PT, R247, 0x7ffffe9a, PT ;  /* 0x7ffffe9af700780c */ /* 0x000fe20003f46070 */
[----:B------:R-:W2:Y:S01]  /*1e030*/  LDL.LU.64 R82, [R1+0x1c8] ;  /* 0x0001c80001527983 */ /* 0x000ea20000300a00 */
[----:B------:R-:W-:-:S03]  /*1e040*/  IADD3 R246, R0, -0xeb, RZ ;  /* 0xffffff1500f67810 */ /* 0x000fc60007ffe0ff */
[----:B------:R1:W-:Y:S01]  /*1e050*/  STL.64 [R1+0x8e0], R22 ;  /* 0x0008e01601007387 */ /* 0x0003e20000100a00 */
[----:B------:R-:W-:-:S03]  /*1e060*/  ISETP.GE.U32.AND P3, PT, R246, 0x7ffffe96, PT ;  /* 0x7ffffe96f600780c */ /* 0x000fc60003f66070 */
[----:B------:R-:W-:Y:S04]  /*1e070*/  STL.64 [R1+0x8d8], R122 ;  /* 0x0008d87a01007387 */ /* 0x000fe80000100a00 */
[----:B------:R1:W-:Y:S04]  /*1e080*/  LDGSTS.E [R33+0x38800], [R22.64], !P0 ;  /* 0x3880000016217fae */ /* 0x0003e8000c121844 */
[----:B------:R1:W-:Y:S01]  /*1e090*/  LDGSTS.E [R33+0x38a00], [R122.64], !P0 ;  /* 0x38a000007a217fae */ /* 0x0003e2000c121844 */
[----:B------:R-:W-:-:S05]  /*1e0a0*/  IMAD.WIDE R112, R2, 0x4, R92 ;  /* 0x0000000402707825 */ /* 0x000fca00078e025c */
        /* <DEDUP_REMOVED lines=9> */
[----:B------:R-:W-:Y:S02]  /*1e140*/  IMAD.WIDE R122, R2, 0x4, R72 ;  /* 0x00000004027a7825 */ /* 0x000fe400078e0248 */
[----:B------:R-:W4:Y:S04]  /*1e150*/  LDL.LU.64 R72, [R1+0x148] ;  /* 0x0001480001487983 */ /* 0x000f280000300a00 */
[----:B------:R1:W-:Y:S04]  /*1e160*/  STL.64 [R1+0x8b0], R92 ;  /* 0x0008b05c01007387 */ /* 0x0003e80000100a00 */
[----:B------:R-:W-:Y:S04]  /*1e170*/  STL.64 [R1+0x8a8], R122 ;  /* 0x0008a87a01007387 */ /* 0x000fe80000100a00 */
[----:B------:R1:W-:Y:S01]  /*1e180*/  LDGSTS.E [R33+0x3a800], [R92.64], !P3 ;  /* 0x3a8000005c217fae */ /* 0x0003e2000d921844 */
[----:B------:R-:W-:-:S03]  /*1e190*/  IADD3 R247, R0, -0xef, RZ ;  /* 0xffffff1100f77810 */ /* 0x000fc60007ffe0ff */
[----:B------:R2:W-:Y:S01]  /*1e1a0*/  LDGSTS.E [R33+0x3aa00], [R122.64], !P3 ;  /* 0x3aa000007a217fae */ /* 0x0005e2000d921844 */
[----:B------:R-:W-:-:S03]  /*1e1b0*/  IMAD.WIDE R112, R2, 0x4, R102 ;  /* 0x0000000402707825 */ /* 0x000fc600078e0266 */
[----:B------:R-:W4:Y:S04]  /*1e1c0*/  LDL.LU.64 R102, [R1+0x120] ;  /* 0x0001200001667983 */ /* 0x000f280000300a00 */
[----:B------:R-:W-:Y:S04]  /*1e1d0*/  STL.64 [R1+0x8a0], R112 ;  /* 0x0008a07001007387 */ /* 0x000fe80000100a00 */
[----:B-1----:R-:W4:Y:S01]  /*1e1e0*/  LDL.LU.64 R92, [R1+0x118] ;  /* 0x00011800015c7983 */ /* 0x002f220000300a00 */
[----:B------:R-:W-:-:S13]  /*1e1f0*/  ISETP.GE.U32.AND P4, PT, R247, 0x7ffffe92, PT ;  /* 0x7ffffe92f700780c */ /* 0x000fda0003f86070 */
[----:B------:R1:W-:Y:S01]  /*1e200*/  LDGSTS.E [R33+0x3b800], [R112.64], !P4 ;  /* 0x3b80000070217fae */ /* 0x0003e2000e121844 */
        /* <DEDUP_REMOVED lines=8> */
[----:B--2---:R-:W-:Y:S02]  /*1e290*/  IMAD.WIDE R122, R2, 0x4, R82 ;  /* 0x00000004027a7825 */ /* 0x004fe400078e0252 */
[----:B------:R-:W2:Y:S01]  /*1e2a0*/  LDL.LU.64 R82, [R1+0x8b8] ;  /* 0x0008b80001527983 */ /* 0x000ea20000300a00 */
[----:B------:R-:W-:-:S03]  /*1e2b0*/  ISETP.GE.U32.AND P5, PT, R247, 0x7ffffe8a, PT ;  /* 0x7ffffe8af700780c */ /* 0x000fc60003fa6070 */
[----:B------:R1:W-:Y:S04]  /*1e2c0*/  STL.64 [R1+0x890], R42 ;  /* 0x0008902a01007387 */ /* 0x0003e80000100a00 */
[----:B------:R-:W-:Y:S04]  /*1e2d0*/  STL.64 [R1+0x888], R122 ;  /* 0x0008887a01007387 */ /* 0x000fe80000100a00 */
[----:B------:R1:W-:Y:S04]  /*1e2e0*/  LDGSTS.E [R33+0x3c800], [R42.64], !P6 ;  /* 0x3c8000002a217fae */ /* 0x0003e8000f121844 */
[----:B------:R1:W-:Y:S02]  /*1e2f0*/  LDGSTS.E [R33+0x3ca00], [R122.64], !P6 ;  /* 0x3ca000007a217fae */ /* 0x0003e4000f121844 */
[----:B-1----:R-:W-:-:S02]  /*1e300*/  IMAD.WIDE R112, R2, 0x4, R62 ;  /* 0x0000000402707825 */ /* 0x002fc400078e023e */
[----:B------:R-:W2:Y:S04]  /*1e310*/  LDL.LU.64 R62, [R1+0x880] ;  /* 0x00088000013e7983 */ /* 0x000ea80000300a00 */
[----:B------:R-:W-:Y:S01]  /*1e320*/  STL.64 [R1+0x870], R112 ;  /* 0x0008707001007387 */ /* 0x000fe20000100a00 */
[----:B------:R-:W-:-:S03]  /*1e330*/  IMAD.WIDE R22, R2, 0x4, R22 ;  /* 0x0000000402167825 */ /* 0x000fc600078e0216 */
[----:B------:R-:W2:Y:S04]  /*1e340*/  LDL.LU.64 R42, [R1+0x878] ;  /* 0x00087800012a7983 */ /* 0x000ea80000300a00 */
[----:B------:R1:W-:Y:S04]  /*1e350*/  LDGSTS.E [R33+0x3d800], [R112.64], !P5 ;  /* 0x3d80000070217fae */ /* 0x0003e8000e921844 */
[----:B------:R4:W-:Y:S04]  /*1e360*/  STL.64 [R1+0x868], R22 ;  /* 0x0008681601007387 */ /* 0x0009e80000100a00 */
[----:B------:R4:W-:Y:S01]  /*1e370*/  LDGSTS.E [R33+0x3da00], [R22.64], !P5 ;  /* 0x3da0000016217fae */ /* 0x0009e2000e921844 */
[----:B------:R-:W-:Y:S01]  /*1e380*/  IADD3 R246, R0, -0xfb, RZ ;  /* 0xffffff0500f67810 */ /* 0x000fe20007ffe0ff */
[----:B----4-:R-:W-:-:S02]  /*1e390*/  IMAD.WIDE R22, R2, 0x4, R12 ;  /* 0x0000000402167825 */ /* 0x010fc400078e020c */
[----:B------:R-:W4:Y:S02]  /*1e3a0*/  LDL.LU.64 R12, [R1+0x840] ;  /* 0x00084000010c7983 */ /* 0x000f240000300a00 */
[C---:B------:R-:W-:Y:S02]  /*1e3b0*/  IMAD.WIDE R122, R2.reuse, 0x4, R72 ;  /* 0x00000004027a7825 */ /* 0x040fe400078e0248 */
[----:B------:R-:W4:Y:S04]  /*1e3c0*/  LDL.LU.64 R72, [R1+0x838] ;  /* 0x0008380001487983 */ /* 0x000f280000300a00 */
[----:B------:R1:W-:Y:S04]  /*1e3d0*/  STL.64 [R1+0x860], R22 ;  /* 0x0008601601007387 */ /* 0x0003e80000100a00 */
[----:B------:R-:W-:Y:S01]  /*1e3e0*/  STL.64 [R1+0x858], R122 ;  /* 0x0008587a01007387 */ /* 0x000fe20000100a00 */
[----:B-1----:R-:W-:-:S04]  /*1e3f0*/  IMAD.WIDE R112, R2, 0x4, R102 ;  /* 0x0000000402707825 */ /* 0x002fc800078e0266 */
        /* <DEDUP_REMOVED lines=15> */
[----:B------:R-:W-:Y:S01]  /*1e4f0*/  IADD3 R247, R0, -0x88, RZ ;  /* 0xffffff7800f77810 */ /* 0x000fe20007ffe0ff */
[----:B--2---:R-:W-:Y:S02]  /*1e500*/  IMAD.WIDE R112, R2, 0x4, R82 ;  /* 0x0000000402707825 */ /* 0x004fe400078e0252 */
[----:B------:R-:W2:Y:S01]  /*1e510*/  LDL.LU.64 R82, [R1+0x7b8] ;  /* 0x0007b80001527983 */ /* 0x000ea20000300a00 */
[----:B------:R-:W-:Y:S02]  /*1e520*/  ISETP.GE.U32.AND P2, PT, R246, 0x7ffffefd, PT ;  /* 0x7ffffefdf600780c */ /* 0x000fe40003f46070 */
[----:B------:R-:W-:Y:S02]  /*1e530*/  ISETP.GE.U32.AND P3, PT, R247, 0x7ffffef9, PT ;  /* 0x7ffffef9f700780c */ /* 0x000fe40003f66070 */
[----:B------:R-:W-:Y:S01]  /*1e540*/  IADD3 R246, R0, -0x8c, RZ ;  /* 0xffffff7400f67810 */ /* 0x000fe20007ffe0ff */
[----:B------:R1:W-:Y:S03]  /*1e550*/  STL.64 [R1+0x830], R32 ;  /* 0x0008302001007387 */ /* 0x0003e60000100a00 */
[----:B------:R-:W-:Y:S01]  /*1e560*/  ISETP.GE.U32.AND P4, PT, R246, 0x7ffffef5, PT ;  /* 0x7ffffef5f600780c */ /* 0x000fe20003f86070 */
[----:B------:R-:W-:Y:S04]  /*1e570*/  STL.64 [R1+0x828], R112 ;  /* 0x0008287001007387 */ /* 0x000fe80000100a00 */
[----:B------:R1:W-:Y:S04]  /*1e580*/  LDGSTS.E [R52+0x20c00], [R32.64], !P2 ;  /* 0x20c0000020347fae */ /* 0x0003e8000d121844 */
[----:B------:R1:W-:Y:S02]  /*1e590*/  LDGSTS.E [R52+0x20e00], [R112.64], !P2 ;  /* 0x20e0000070347fae */ /* 0x0003e4000d121844 */
[----:B-1----:R-:W-:-:S05]  /*1e5a0*/  IMAD.WIDE R102, R2, 0x4, R62 ;  /* 0x0000000402667825 */ /* 0x002fca00078e023e */
[----:B------:R1:W-:Y:S01]  /*1e5b0*/  LDGSTS.E [R52+0x21c00], [R102.64], !P3 ;  /* 0x21c0000066347fae */ /* 0x0003e2000d921844 */
[----:B------:R-:W-:-:S03]  /*1e5c0*/  IMAD.WIDE R62, R2, 0x4, R42 ;  /* 0x00000004023e7825 */ /* 0x000fc600078e022a */
[----:B------:R-:W2:Y:S04]  /*1e5d0*/  LDL.LU.64 R42, [R1+0x780] ;  /* 0x00078000012a7983 */ /* 0x000ea80000300a00 */
[----:B------:R-:W-:Y:S04]  /*1e5e0*/  STL.64 [R1+0x820], R102 ;  /* 0x0008206601007387 */ /* 0x000fe80000100a00 */
[----:B------:R-:W2:Y:S04]  /*1e5f0*/  LDL.LU.64 R32, [R1+0x778] ;  /* 0x0007780001207983 */ /* 0x000ea80000300a00 */
        /* <DEDUP_REMOVED lines=8> */
[----:B------:R-:W-:-:S03]  /*1e680*/  IADD3 R247, R0, -0x90, RZ ;  /* 0xffffff7000f77810 */ /* 0x000fc60007ffe0ff */
[----:B------:R1:W-:Y:S02]  /*1e690*/  LDGSTS.E [R52+0x22c00], [R62.64], !P4 ;  /* 0x22c000003e347fae */ /* 0x0003e4000e121844 */
[C---:B-1----:R-:W-:Y:S01]  /*1e6a0*/  IMAD.WIDE R102, R2.reuse, 0x4, R92 ;  /* 0x0000000402667825 */ /* 0x042fe200078e025c */
[----:B------:R-:W-:Y:S01]  /*1e6b0*/  ISETP.GE.U32.AND P6, PT, R247, 0x7ffffef1, PT ;  /* 0x7ffffef1f700780c */ /* 0x000fe20003fc6070 */
[----:B------:R-:W4:Y:S04]  /*1e6c0*/  LDL.LU.64 R92, [R1+0x700] ;  /* 0x00070000015c7983 */ /* 0x000f280000300a00 */
[----:B------:R-:W-:Y:S04]  /*1e6d0*/  STL.64 [R1+0x7f0], R102 ;  /* 0x0007f06601007387 */ /* 0x000fe80000100a00 */
[----:B------:R-:W4:Y:S04]  /*1e6e0*/  LDL.LU.64 R62, [R1+0x6f8] ;  /* 0x0006f800013e7983 */ /* 0x000f280000300a00 */
[----:B------:R2:W-:Y:S04]  /*1e6f0*/  LDGSTS.E [R52+0x22e00], [R112.64], !P4 ;  /* 0x22e0000070347fae */ /* 0x0005e8000e121844 */
[----:B------:R1:W-:Y:S01]  /*1e700*/  LDGSTS.E [R52+0x23c00], [R102.64], !P6 ;  /* 0x23c0000066347fae */ /* 0x0003e2000f121844 */
[----:B------:R-:W-:-:S05]  /*1e710*/  IMAD.WIDE R22, R2, 0x4, R22 ;  /* 0x0000000402167825 */ /* 0x000fca00078e0216 */
[----:B------:R3:W-:Y:S04]  /*1e720*/  STL.64 [R1+0x7e8], R22 ;  /* 0x0007e81601007387 */ /* 0x0007e80000100a00 */
[----:B------:R3:W-:Y:S02]  /*1e730*/  LDGSTS.E [R52+0x23e00], [R22.64], !P6 ;  /* 0x23e0000016347fae */ /* 0x0007e4000f121844 */
[----:B---3--:R-:W-:Y:S02]  /*1e740*/  IMAD.WIDE R22, R2, 0x4, R250 ;  /* 0x0000000402167825 */ /* 0x008fe400078e02fa */
[----:B------:R-:W3:Y:S01]  /*1e750*/  LDL.LU.64 R250, [R1+0x6c0] ;  /* 0x0006c00001fa7983 */ /* 0x000ee20000300a00 */
[C---:B------:R-:W-:Y:S02]  /*1e760*/  IADD3 R246, R0.reuse, -0x94, RZ ;  /* 0xffffff6c00f67810 */ /* 0x040fe40007ffe0ff */
[----:B------:R-:W-:Y:S01]  /*1e770*/  IADD3 R247, R0, -0x98, RZ ;  /* 0xffffff6800f77810 */ /* 0x000fe20007ffe0ff */
[----:B--2---:R-:W-:-:S02]  /*1e780*/  IMAD.WIDE R112, R2, 0x4, R82 ;  /* 0x0000000402707825 */ /* 0x004fc400078e0252 */
[----:B------:R-:W2:Y:S01]  /*1e790*/  LDL.LU.64 R82, [R1+0x6b8] ;  /* 0x0006b80001527983 */ /* 0x000ea20000300a00 */
[----:B------:R-:W-:Y:S02]  /*1e7a0*/  ISETP.GE.U32.AND P5, PT, R246, 0x7ffffeed, PT ;  /* 0x7ffffeedf600780c */ /* 0x000fe40003fa6070 */
[----:B------:R-:W-:Y:S02]  /*1e7b0*/  ISETP.GE.U32.AND P1, PT, R247, 0x7ffffee9, PT ;  /* 0x7ffffee9f700780c */ /* 0x000fe40003f26070 */
[----:B------:R-:W-:Y:S01]  /*1e7c0*/  IADD3 R246, R0, -0x9c, RZ ;  /* 0xffffff6400f67810 */ /* 0x000fe20007ffe0ff */
[----:B------:R1:W-:Y:S03]  /*1e7d0*/  STL.64 [R1+0x7e0], R22 ;  /* 0x0007e01601007387 */ /* 0x0003e60000100a00 */
[----:B------:R-:W-:Y:S01]  /*1e7e0*/  ISETP.GE.U32.AND P0, PT, R246, 0x7ffffee5, PT ;  /* 0x7ffffee5f600780c */ /* 0x000fe20003f06070 */
[----:B------:R4:W-:Y:S04]  /*1e7f0*/  STL.64 [R1+0x7d8], R112 ;  /* 0x0007d87001007387 */ /* 0x0009e80000100a00 */
[----:B------:R1:W-:Y:S04]  /*1e800*/  LDGSTS.E [R52+0x24c00], [R22.64], !P5 ;  /* 0x24c0000016347fae */ /* 0x0003e8000e921844 */
[----:B------:R4:W-:Y:S01]  /*1e810*/  LDGSTS.E [R52+0x24e00], [R112.64], !P5 ;  /* 0x24e0000070347fae */ /* 0x0009e2000e921844 */
[----:B-1----:R-:W-:-:S05]  /*1e820*/  IMAD.WIDE R102, R2, 0x4, R42 ;  /* 0x0000000402667825 */ /* 0x002fca00078e022a */
[----:B------:R1:W-:Y:S01]  /*1e830*/  LDGSTS.E [R52+0x25c00], [R102.64], !P1 ;  /* 0x25c0000066347fae */ /* 0x0003e2000c921844 */
[----:B------:R-:W-:-:S03]  /*1e840*/  IMAD.WIDE R42, R2, 0x4, R32 ;  /* 0x00000004022a7825 */ /* 0x000fc600078e0220 */
[----:B------:R-:W2:Y:S04]  /*1e850*/  LDL.LU.64 R32, [R1+0x680] ;  /* 0x0006800001207983 */ /* 0x000ea80000300a00 */
[----:B------:R-:W-:Y:S04]  /*1e860*/  STL.64 [R1+0x7d0], R102 ;  /* 0x0007d06601007387 */ /* 0x000fe80000100a00 */
[----:B------:R-:W2:Y:S04]  /*1e870*/  LDL.LU.64 R22, [R1+0x678] ;  /* 0x0006780001167983 */ /* 0x000ea80000300a00 */
[----:B------:R1:W-:Y:S04]  /*1e880*/  STL.64 [R1+0x7c8], R42 ;  /* 0x0007c82a01007387 */ /* 0x0003e80000100a00 */
[----:B------:R1:W-:Y:S01]  /*1e890*/  LDGSTS.E [R52+0x25e00], [R42.64], !P1 ;  /* 0x25e000002a347fae */ /* 0x0003e2000c921844 */
[----:B----4-:R-:W-:-:S04]  /*1e8a0*/  IMAD.WIDE R112, R2, 0x4, R72 ;  /* 0x0000000402707825 */ /* 0x010fc800078e0248 */
[C---:B-1----:R-:W-:Y:S02]  /*1e8b0*/  IMAD.WIDE R42, R2.reuse, 0x4, R12 ;  /* 0x00000004022a7825 */ /* 0x042fe400078e020c */
[----:B------:R-:W4:Y:S04]  /*1e8c0*/  LDL.LU.64 R12, [R1+0x640] ;  /* 0x00064000010c7983 */ /* 0x000f280000300a00 */
[----:B------:R-:W4:Y:S04]  /*1e8d0*/  LDL.LU.64 R72, [R1+0x638] ;  /* 0x0006380001487983 */ /* 0x000f280000300a00 */
[----:B------:R1:W-:Y:S01]  /*1e8e0*/  STL.64 [R1+0x7c0], R42 ;  /* 0x0007c02a01007387 */ /* 0x0003e20000100a00 */
[----:B------:R-:W-:-:S03]  /*1e8f0*/  IMAD.WIDE R102, R2, 0x4, R92 ;  /* 0x0000000402667825 */ /* 0x000fc600078e025c */
[----:B------:R2:W-:Y:S04]  /*1e900*/  STL.64 [R1+0x7b8], R112 ;  /* 0x0007b87001007387 */ /* 0x0005e80000100a00 */
[----:B------:R1:W-:Y:S01]  /*1e910*/  LDGSTS.E [R52+0x26c00], [R42.64], !P0 ;  /* 0x26c000002a347fae */ /* 0x0003e2000c121844 */
[----:B------:R-:W-:-:S03]  /*1e920*/  IMAD.WIDE R92, R2, 0x4, R62 ;  /* 0x00000004025c7825 */ /* 0x000fc600078e023e */
[----:B------:R2:W-:Y:S04]  /*1e930*/  LDGSTS.E [R52+0x26e00], [R112.64], !P0 ;  /* 0x26e0000070347fae */ /* 0x0005e8000c121844 */
[----:B------:R-:W4:Y:S04]  /*1e940*/  LDL.LU.64 R62, [R1+0x600] ;  /* 0x00060000013e7983 */ /* 0x000f280000300a00 */
[----:B------:R2:W-:Y:S04]  /*1e950*/  STL.64 [R1+0x7b0], R102 ;  /* 0x0007b06601007387 */ /* 0x0005e80000100a00 */
[----:B-1----:R-:W4:Y:S04]  /*1e960*/  LDL.LU.64 R42, [R1+0x5f8] ;  /* 0x0005f800012a7983 */ /* 0x002f280000300a00 */
[----:B------:R1:W-:Y:S01]  /*1e970*/  STL.64 [R1+0x7a8], R92 ;  /* 0x0007a85c01007387 */ /* 0x0003e20000100a00 */
[----:B---3--:R-:W-:-:S03]  /*1e980*/  IMAD.WIDE R122, R2, 0x4, R250 ;  /* 0x00000004027a7825 */ /* 0x008fc600078e02fa */
[----:B------:R-:W3:Y:S01]  /*1e990*/  LDL.LU.64 R250, [R1+0x5c0] ;  /* 0x0005c00001fa7983 */ /* 0x000ee20000300a00 */
[----:B------:R-:W-:Y:S01]  /*1e9a0*/  IADD3 R247, R0, -0xa0, RZ ;  /* 0xffffff6000f77810 */ /* 0x000fe20007ffe0ff */
[----:B--2---:R-:W-:Y:S02]  /*1e9b0*/  IMAD.WIDE R112, R2, 0x4, R82 ;  /* 0x0000000402707825 */ /* 0x004fe400078e0252 */
[----:B------:R-:W2:Y:S01]  /*1e9c0*/  LDL.LU.64 R82, [R1+0x5b8] ;  /* 0x0005b80001527983 */ /* 0x000ea20000300a00 */
[C---:B------:R-:W-:Y:S02]  /*1e9d0*/  IADD3 R246, R0.reuse, -0xa4, RZ ;  /* 0xffffff5c00f67810 */ /* 0x040fe40007ffe0ff */
[----:B------:R-:W-:Y:S02]  /*1e9e0*/  ISETP.GE.U32.AND P2, PT, R247, 0x7ffffee1, PT ;  /* 0x7ffffee1f700780c */ /* 0x000fe40003f46070 */
[----:B------:R-:W-:Y:S02]  /*1e9f0*/  IADD3 R247, R0, -0xa8, RZ ;  /* 0xffffff5800f77810 */ /* 0x000fe40007ffe0ff */
[----:B------:R-:W-:-:S02]  /*1ea00*/  ISETP.GE.U32.AND P3, PT, R246, 0x7ffffedd, PT ;  /* 0x7ffffeddf600780c */ /* 0x000fc40003f66070 */
[----:B------:R-:W-:Y:S01]  /*1ea10*/  ISETP.GE.U32.AND P4, PT, R247, 0x7ffffed9, PT ;  /* 0x7ffffed9f700780c */ /* 0x000fe20003f86070 */
[----:B------:R-:W-:Y:S06]  /*1ea20*/  STL.64 [R1+0x7a0], R122 ;  /* 0x0007a07a01007387 */ /* 0x000fec0000100a00 */
[----:B------:R1:W-:Y:S04]  /*1ea30*/  LDGSTS.E [R52+0x27c00], [R102.64], !P2 ;  /* 0x27c0000066347fae */ /* 0x0003e8000d121844 */
[----:B------:R1:W-:Y:S04]  /*1ea40*/  LDGSTS.E [R52+0x27e00], [R92.64], !P2 ;  /* 0x27e000005c347fae */ /* 0x0003e8000d121844 */
[----:B------:R4:W-:Y:S04]  /*1ea50*/  STL.64 [R1+0x798], R112 ;  /* 0x0007987001007387 */ /* 0x0009e80000100a00 */
[----:B------:R1:W-:Y:S04]  /*1ea60*/  LDGSTS.E [R52+0x28c00], [R122.64], !P3 ;  /* 0x28c000007a347fae */ /* 0x0003e8000d921844 */
[----:B------:R4:W-:Y:S01]  /*1ea70*/  LDGSTS.E [R52+0x28e00], [R112.64], !P3 ;  /* 0x28e0000070347fae */ /* 0x0009e2000d921844 */
[----:B------:R-:W-:-:S02]  /*1ea80*/  IADD3 R246, R0, -0xac, RZ ;  /* 0xffffff5400f67810 */ /* 0x000fc40007ffe0ff */
[----:B------:R-:W-:Y:S02]  /*1ea90*/  IADD3 R247, R0, -0xb0, RZ ;  /* 0xffffff5000f77810 */ /* 0x000fe40007ffe0ff */
[----:B------:R-:W-:Y:S01]  /*1eaa0*/  ISETP.GE.U32.AND P6, PT, R246, 0x7ffffed5, PT ;  /* 0x7ffffed5f600780c */ /* 0x000fe20003fc6070 */
[C---:B-1----:R-:W-:Y:S02]  /*1eab0*/  IMAD.WIDE R102, R2.reuse, 0x4, R32 ;  /* 0x0000000402667825 */ /* 0x042fe400078e0220 */
[----:B------:R-:W2:Y:S04]  /*1eac0*/  LDL.LU.64 R32, [R1+0x580] ;  /* 0x0005800001207983 */ /* 0x000ea80000300a00 */
[----:B------:R1:W-:Y:S01]  /*1ead0*/  LDGSTS.E [R52+0x29c00], [R102.64], !P4 ;  /* 0x29c0000066347fae */ /* 0x0003e2000e121844 */
[----:B------:R-:W-:-:S03]  /*1eae0*/  IMAD.WIDE R92, R2, 0x4, R22 ;  /* 0x00000004025c7825 */ /* 0x000fc600078e0216 */
[----:B------:R-:W2:Y:S04]  /*1eaf0*/  LDL.LU.64 R22, [R1+0x578] ;  /* 0x0005780001167983 */ /* 0x000ea80000300a00 */
[----:B------:R-:W-:Y:S04]  /*1eb00*/  STL.64 [R1+0x790], R102 ;  /* 0x0007906601007387 */ /* 0x000fe80000100a00 */
[----:B------:R1:W-:Y:S04]  /*1eb10*/  STL.64 [R1+0x788], R92 ;  /* 0x0007885c01007387 */ /* 0x0003e80000100a00 */
[----:B------:R1:W-:Y:S01]  /*1eb20*/  LDGSTS.E [R52+0x29e00], [R92.64], !P4 ;  /* 0x29e000005c347fae */ /* 0x0003e2000e121844 */
[----:B----4-:R-:W-:-:S03]  /*1eb30*/  IMAD.WIDE R112, R2, 0x4, R12 ;  /* 0x0000000402707825 */ /* 0x010fc600078e020c */
[----:B------:R-:W4:Y:S01]  /*1eb40*/  LDL.LU.64 R12, [R1+0x540] ;  /* 0x00054000010c7983 */ /* 0x000f220000300a00 */
[----:B-1----:R-:W-:-:S03]  /*1eb50*/  IMAD.WIDE R92, R2, 0x4, R72 ;  /* 0x00000004025c7825 */ /* 0x002fc600078e0248 */
[----:B------:R-:W4:Y:S04]  /*1eb60*/  LDL.LU.64 R102, [R1+0x538] ;  /* 0x0005380001667983 */ /* 0x000f280000300a00 */
[----:B------:R-:W-:Y:S04]  /*1eb70*/  STL.64 [R1+0x780], R112 ;  /* 0x0007807001007387 */ /* 0x000fe80000100a00 */
[----:B------:R1:W-:Y:S01]  /*1eb80*/  STL.64 [R1+0x778], R92 ;  /* 0x0007785c01007387 */ /* 0x0003e20000100a00 */
[----:B------:R-:W-:-:S03]  /*1eb90*/  ISETP.GE.U32.AND P5, PT, R247, 0x7ffffed1, PT ;  /* 0x7ffffed1f700780c */ /* 0x000fc60003fa6070 */
[----:B------:R2:W-:Y:S04]  /*1eba0*/  LDGSTS.E [R52+0x2ac00], [R112.64], !P6 ;  /* 0x2ac0000070347fae */ /* 0x0005e8000f121844 */
[----:B------:R1:W-:Y:S01]  /*1ebb0*/  LDGSTS.E [R52+0x2ae00], [R92.64], !P6 ;  /* 0x2ae000005c347fae */ /* 0x0003e2000f121844 */
[----:B------:R-:W-:-:S05]  /*1ebc0*/  IMAD.WIDE R72, R2, 0x4, R62 ;  /* 0x0000000402487825 */ /* 0x000fca00078e023e */
[----:B------:R1:W-:Y:S01]  /*1ebd0*/  LDGSTS.E [R52+0x2bc00], [R72.64], !P5 ;  /* 0x2bc0000048347fae */ /* 0x0003e2000e921844 */
[----:B------:R-:W-:-:S03]  /*1ebe0*/  IMAD.WIDE R62, R2, 0x4, R42 ;  /* 0x00000004023e7825 */ /* 0x000fc600078e022a */
[----:B------:R-:W4:Y:S04]  /*1ebf0*/  LDL.LU.64 R42, [R1+0x500] ;  /* 0x00050000012a7983 */ /* 0x000f280000300a00 */
[----:B------:R1:W-:Y:S04]  /*1ec00*/  STL.64 [R1+0x770], R72 ;  /* 0x0007704801007387 */ /* 0x0003e80000100a00 */
[----:B------:R3:W-:Y:S04]  /*1ec10*/  STL.64 [R1+0x768], R62 ;  /* 0x0007683e01007387 */ /* 0x0007e80000100a00 */
[----:B-1----:R-:W4:Y:S04]  /*1ec20*/  LDL.LU.64 R92, [R1+0x4f8] ;  /* 0x0004f800015c7983 */ /* 0x002f280000300a00 */
[----:B------:R3:W-:Y:S04]  /*1ec30*/  LDGSTS.E [R52+0x2be00], [R62.64], !P5 ;  /* 0x2be000003e347fae */ /* 0x0007e8000e921844 */
[----:B------:R-:W4:Y:S01]  /*1ec40*/  LDL.LU.64 R72, [R1+0x4c0] ;  /* 0x0004c00001487983 */ /* 0x000f220000300a00 */
[----:B---3--:R-:W-:-:S03]  /*1ec50*/  IMAD.WIDE R62, R2, 0x4, R250 ;  /* 0x00000004023e7825 */ /* 0x008fc600078e02fa */
[----:B------:R-:W3:Y:S04]  /*1ec60*/  LDL.LU.64 R250, [R1+0x4b8] ;  /* 0x0004b80001fa7983 */ /* 0x000ee80000300a00 */
[----:B------:R1:W-:Y:S01]  /*1ec70*/  STL.64 [R1+0x760], R62 ;  /* 0x0007603e01007387 */ /* 0x0003e20000100a00 */
[----:B--2---:R-:W-:-:S05]  /*1ec80*/  IMAD.WIDE R112, R2, 0x4, R82 ;  /* 0x0000000402707825 */ /* 0x004fca00078e0252 */
[----:B------:R-:W-:Y:S04]  /*1ec90*/  STL.64 [R1+0x758], R112 ;  /* 0x0007587001007387 */ /* 0x000fe80000100a00 */
[----:B------:R-:W2:Y:S01]  /*1eca0*/  LDL.LU.64 R82, [R1+0x480] ;  /* 0x0004800001527983 */ /* 0x000ea20000300a00 */
[C---:B------:R-:W-:Y:S02]  /*1ecb0*/  IADD3 R246, R0.reuse, -0xb4, RZ ;  /* 0xffffff4c00f67810 */ /* 0x040fe40007ffe0ff */
[----:B------:R-:W-:Y:S02]  /*1ecc0*/  IADD3 R247, R0, -0xb8, RZ ;  /* 0xffffff4800f77810 */ /* 0x000fe40007ffe0ff */
[----:B------:R-:W-:Y:S02]  /*1ecd0*/  ISETP.GE.U32.AND P1, PT, R246, 0x7ffffecd, PT ;  /* 0x7ffffecdf600780c */ /* 0x000fe40003f26070 */
[----:B------:R-:W-:-:S02]  /*1ece0*/  ISETP.GE.U32.AND P0, PT, R247, 0x7ffffec9, PT ;  /* 0x7ffffec9f700780c */ /* 0x000fc40003f06070 */
[----:B------:R-:W-:-:S04]  /*1ecf0*/  IADD3 R246, R0, -0xbc, RZ ;  /* 0xffffff4400f67810 */ /* 0x000fc80007ffe0ff */
[----:B------:R-:W-:-:S05]  /*1ed00*/  ISETP.GE.U32.AND P2, PT, R246, 0x7ffffec5, PT ;  /* 0x7ffffec5f600780c */ /* 0x000fca0003f46070 */
[----:B------:R1:W-:Y:S01]  /*1ed10*/  LDGSTS.E [R52+0x2cc00], [R62.64], !P1 ;  /* 0x2cc000003e347fae */ /* 0x0003e2000c921844 */
[----:B------:R-:W-:-:S03]  /*1ed20*/  IADD3 R247, R0, -0xc0, RZ ;  /* 0xffffff4000f77810 */ /* 0x000fc60007ffe0ff */
[----:B------:R1:W-:Y:S01]  /*1ed30*/  LDGSTS.E [R52+0x2ce00], [R112.64], !P1 ;  /* 0x2ce0000070347fae */ /* 0x0003e2000c921844 */
[----:B------:R-:W-:Y:S01]  /*1ed40*/  ISETP.GE.U32.AND P3, PT, R247, 0x7ffffec1, PT ;  /* 0x7ffffec1f700780c */ /* 0x000fe20003f66070 */
[----:B------:R-:W-:-:S05]  /*1ed50*/  IMAD.WIDE R32, R2, 0x4, R32 ;  /* 0x0000000402207825 */ /* 0x000fca00078e0220 */
[----:B------:R4:W-:Y:S01]  /*1ed60*/  STL.64 [R1+0x750], R32 ;  /* 0x0007502001007387 */ /* 0x0009e20000100a00 */
[----:B------:R-:W-:-:S03]  /*1ed70*/  IMAD.WIDE R22, R2, 0x4, R22 ;  /* 0x0000000402167825 */ /* 0x000fc600078e0216 */
[----:B-1----:R-:W2:Y:S04]  /*1ed80*/  LDL.LU.64 R62, [R1+0x478] ;  /* 0x00047800013e7983 */ /* 0x002ea80000300a00 */
[----:B------:R1:W-:Y:S04]  /*1ed90*/  STL.64 [R1+0x748], R22 ;  /* 0x0007481601007387 */ /* 0x0003e80000100a00 */
[----:B------:R4:W-:Y:S04]  /*1eda0*/  LDGSTS.E [R52+0x2dc00], [R32.64], !P0 ;  /* 0x2dc0000020347fae */ /* 0x0009e8000c121844 */
[----:B------:R1:W-:Y:S04]  /*1edb0*/  LDGSTS.E [R52+0x2de00], [R22.64], !P0 ;  /* 0x2de0000016347fae */ /* 0x0003e8000c121844 */
[----:B----4-:R-:W4:Y:S01]  /*1edc0*/  LDL.LU.64 R32, [R1+0x440] ;  /* 0x0004400001207983 */ /* 0x010f220000300a00 */
[----:B------:R-:W-:-:S03]  /*1edd0*/  IMAD.WIDE R12, R2, 0x4, R12 ;  /* 0x00000004020c7825 */ /* 0x000fc600078e020c */
[----:B-1----:R-:W4:Y:S01]  /*1ede0*/  LDL.LU.64 R22, [R1+0x438] ;  /* 0x0004380001167983 */ /* 0x002f220000300a00 */
[----:B------:R-:W-:-:S03]  /*1edf0*/  IMAD.WIDE R112, R2, 0x4, R102 ;  /* 0x0000000402707825 */ /* 0x000fc600078e0266 */
[----:B------:R1:W-:Y:S04]  /*1ee00*/  STL.64 [R1+0x740], R12 ;  /* 0x0007400c01007387 */ /* 0x0003e80000100a00 */
[----:B------:R1:W-:Y:S04]  /*1ee10*/  LDGSTS.E [R52+0x2ec00], [R12.64], !P2 ;  /* 0x2ec000000c347fae */ /* 0x0003e8000d121844 */
[----:B------:R3:W-:Y:S01]  /*1ee20*/  LDGSTS.E [R52+0x2ee00], [R112.64], !P2 ;  /* 0x2ee0000070347fae */ /* 0x0007e2000d121844 */
[----:B------:R-:W-:-:S03]  /*1ee30*/  IMAD.WIDE R102, R2, 0x4, R42 ;  /* 0x0000000402667825 */ /* 0x000fc600078e022a */
[----:B------:R-:W4:Y:S04]  /*1ee40*/  LDL.LU.64 R42, [R1+0x400] ;  /* 0x00040000012a7983 */ /* 0x000f280000300a00 */
[----:B------:R-:W-:Y:S04]  /*1ee50*/  STL.64 [R1+0x738], R112 ;  /* 0x0007387001007387 */ /* 0x000fe80000100a00 */
[----:B------:R-:W-:Y:S04]  /*1ee60*/  STL.64 [R1+0x730], R102 ;  /* 0x0007306601007387 */ /* 0x000fe80000100a00 */
[----:B-1----:R-:W4:Y:S01]  /*1ee70*/  LDL.LU.64 R12, [R1+0x3f8] ;  /* 0x0003f800010c7983 */ /* 0x002f220000300a00 */
[----:B------:R-:W-:-:S03]  /*1ee80*/  IMAD.WIDE R92, R2, 0x4, R92 ;  /* 0x00000004025c7825 */ /* 0x000fc600078e025c */
[----:B------:R2:W-:Y:S04]  /*1ee90*/  LDGSTS.E [R52+0x2fc00], [R102.64], !P3 ;  /* 0x2fc0000066347fae */ /* 0x0005e8000d921844 */
[----:B------:R1:W-:Y:S04]  /*1eea0*/  STL.64 [R1+0x728], R92 ;  /* 0x0007285c01007387 */ /* 0x0003e80000100a00 */
[----:B------:R1:W-:Y:S04]  /*1eeb0*/  LDGSTS.E [R52+0x2fe00], [R92.64], !P3 ;  /* 0x2fe000005c347fae */ /* 0x0003e8000d921844 */
[----:B-1----:R-:W4:Y:S01]  /*1eec0*/  LDL.LU.64 R92, [R1+0x3c0] ;  /* 0x0003c000015c7983 */ /* 0x002f220000300a00 */
[----:B---3--:R-:W-:-:S03]  /*1eed0*/  IMAD.WIDE R112, R2, 0x4, R250 ;  /* 0x0000000402707825 */ /* 0x008fc600078e02fa */
[----:B------:R-:W3:Y:S01]  /*1eee0*/  LDL.LU.64 R250, [R1+0x3b8] ;  /* 0x0003b80001fa7983 */ /* 0x000ee20000300a00 */
[----:B------:R-:W-:-:S04]  /*1eef0*/  IADD3 R246, R0, -0xc4, RZ ;  /* 0xffffff3c00f67810 */ /* 0x000fc80007ffe0ff */
[----:B------:R-:W-:Y:S01]  /*1ef00*/  ISETP.GE.U32.AND P4, PT, R246, 0x7ffffebd, PT ;  /* 0x7ffffebdf600780c */ /* 0x000fe20003f86070 */
[----:B------:R-:W-:-:S05]  /*1ef10*/  IMAD.WIDE R72, R2, 0x4, R72 ;  /* 0x0000000402487825 */ /* 0x000fca00078e0248 */
[----:B------:R1:W-:Y:S01]  /*1ef20*/  STL.64 [R1+0x720], R72 ;  /* 0x0007204801007387 */ /* 0x0003e20000100a00 */
[----:B--2---:R-:W-:-:S03]  /*1ef30*/  IMAD.WIDE R102, R2, 0x4, R82 ;  /* 0x0000000402667825 */ /* 0x004fc600078e0252 */
[----:B------:R-:W-:Y:S04]  /*1ef40*/  STL.64 [R1+0x718], R112 ;  /* 0x0007187001007387 */ /* 0x000fe80000100a00 */
[----:B------:R-:W2:Y:S04]  /*1ef50*/  LDL.LU.64 R82, [R1+0x380] ;  /* 0x0003800001527983 */ /* 0x000ea80000300a00 */
[----:B------:R1:W-:Y:S04]  /*1ef60*/  LDGSTS.E [R52+0x30c00], [R72.64], !P4 ;  /* 0x30c0000048347fae */ /* 0x0003e8000e121844 */
[----:B------:R-:W-:Y:S01]  /*1ef70*/  STL.64 [R1+0x710], R102 ;  /* 0x0007106601007387 */ /* 0x000fe20000100a00 */
[----:B------:R-:W-:-:S02]  /*1ef80*/  IADD3 R247, R0, -0xc8, RZ ;  /* 0xffffff3800f77810 */ /* 0x000fc40007ffe0ff */
[----:B------:R-:W-:Y:S01]  /*1ef90*/  IADD3 R246, R0, -0xcc, RZ ;  /* 0xffffff3400f67810 */ /* 0x000fe20007ffe0ff */
[----:B------:R2:W-:Y:S04]  /*1efa0*/  LDGSTS.E [R52+0x30e00], [R112.64], !P4 ;  /* 0x30e0000070347fae */ /* 0x0005e8000e121844 */
[----:B-1----:R-:W2:Y:S01]  /*1efb0*/  LDL.LU.64 R72, [R1+0x378] ;  /* 0x0003780001487983 */ /* 0x002ea20000300a00 */
[----:B------:R-:W-:Y:S02]  /*1efc0*/  ISETP.GE.U32.AND P6, PT, R247, 0x7ffffeb9, PT ;  /* 0x7ffffeb9f700780c */ /* 0x000fe40003fc6070 */
[----:B------:R-:W-:Y:S02]  /*1efd0*/  ISETP.GE.U32.AND P5, PT, R246, 0x7ffffeb5, PT ;  /* 0x7ffffeb5f600780c */ /* 0x000fe40003fa6070 */
[----:B------:R-:W-:-:S04]  /*1efe0*/  IADD3 R247, R0, -0xd0, RZ ;  /* 0xffffff3000f77810 */ /* 0x000fc80007ffe0ff */
[----:B------:R-:W-:-:S05]  /*1eff0*/  ISETP.GE.U32.AND P1, PT, R247, 0x7ffffeb1, PT ;  /* 0x7ffffeb1f700780c */ /* 0x000fca0003f26070 */
[----:B------:R1:W-:Y:S01]  /*1f000*/  LDGSTS.E [R52+0x31c00], [R102.64], !P6 ;  /* 0x31c0000066347fae */ /* 0x0003e2000f121844 */
[----:B------:R-:W-:-:S05]  /*1f010*/  IMAD.WIDE R62, R2, 0x4, R62 ;  /* 0x00000004023e7825 */ /* 0x000fca00078e023e */
[----:B------:R1:W-:Y:S04]  /*1f020*/  STL.64 [R1+0x708], R62 ;  /* 0x0007083e01007387 */ /* 0x0003e80000100a00 */
[----:B------:R1:W-:Y:S01]  /*1f030*/  LDGSTS.E [R52+0x31e00], [R62.64], !P6 ;  /* 0x31e000003e347fae */ /* 0x0003e2000f121844 */
[----:B----4-:R-:W-:-:S03]  /*1f040*/  IMAD.WIDE R32, R2, 0x4, R32 ;  /* 0x0000000402207825 */ /* 0x010fc600078e0220 */
[----:B-1----:R-:W4:Y:S01]  /*1f050*/  LDL.LU.64 R62, [R1+0x340] ;  /* 0x00034000013e7983 */ /* 0x002f220000300a00 */
[----:B------:R-:W-:-:S03]  /*1f060*/  IMAD.WIDE R22, R2, 0x4, R22 ;  /* 0x0000000402167825 */ /* 0x000fc600078e0216 */
[----:B------:R1:W-:Y:S04]  /*1f070*/  STL.64 [R1+0x700], R32 ;  /* 0x0007002001007387 */ /* 0x0003e80000100a00 */
[----:B------:R1:W-:Y:S04]  /*1f080*/  STL.64 [R1+0x6f8], R22 ;  /* 0x0006f81601007387 */ /* 0x0003e80000100a00 */
[----:B------:R1:W-:Y:S04]  /*1f090*/  LDGSTS.E [R52+0x32c00], [R32.64], !P5 ;  /* 0x32c0000020347fae */ /* 0x0003e8000e921844 */
[----:B------:R1:W-:Y:S01]  /*1f0a0*/  LDGSTS.E [R52+0x32e00], [R22.64], !P5 ;  /* 0x32e0000016347fae */ /* 0x0003e2000e921844 */
[----:B------:R-:W-:-:S03]  /*1f0b0*/  IMAD.WIDE R102, R2, 0x4, R42 ;  /* 0x0000000402667825 */ /* 0x000fc600078e022a */
[----:B------:R-:W4:Y:S04]  /*1f0c0*/  LDL.LU.64 R42, [R1+0x338] ;  /* 0x00033800012a7983 */ /* 0x000f280000300a00 */
[----:B------:R-:W-:Y:S04]  /*1f0d0*/  STL.64 [R1+0x6f0], R102 ;  /* 0x0006f06601007387 */ /* 0x000fe80000100a00 */
[----:B-1----:R-:W4:Y:S01]  /*1f0e0*/  LDL.LU.64 R32, [R1+0x300] ;  /* 0x0003000001207983 */ /* 0x002f220000300a00 */
[----:B------:R-:W-:-:S03]  /*1f0f0*/  IMAD.WIDE R12, R2, 0x4, R12 ;  /* 0x00000004020c7825 */ /* 0x000fc600078e020c */
[----:B------:R1:W-:Y:S04]  /*1f100*/  LDGSTS.E [R52+0x33c00], [R102.64], !P1 ;  /* 0x33c0000066347fae */ /* 0x0003e8000c921844 */
[----:B------:R1:W-:Y:S04]  /*1f110*/  STL.64 [R1+0x6e8], R12 ;  /* 0x0006e80c01007387 */ /* 0x0003e80000100a00 */
[----:B------:R-:W4:Y:S04]  /*1f120*/  LDL.LU.64 R22, [R1+0x2f8] ;  /* 0x0002f80001167983 */ /* 0x000f280000300a00 */
[----:B------:R1:W-:Y:S04]  /*1f130*/  LDGSTS.E [R52+0x33e00], [R12.64], !P1 ;  /* 0x33e000000c347fae */ /* 0x0003e8000c921844 */
[----:B-1----:R-:W4:Y:S01]  /*1f140*/  LDL.LU.64 R12, [R1+0x2c0] ;  /* 0x0002c000010c7983 */ /* 0x002f220000300a00 */
[----:B------:R-:W-:-:S04]  /*1f150*/  IMAD.WIDE R102, R2, 0x4, R92 ;  /* 0x0000000402667825 */ /* 0x000fc800078e025c */
[----:B---3--:R-:W-:Y:S02]  /*1f160*/  IMAD.WIDE R92, R2, 0x4, R250 ;  /* 0x00000004025c7825 */ /* 0x008fe400078e02fa */
[----:B------:R-:W3:Y:S01]  /*1f170*/  LDL.LU.64 R250, [R1+0x2b8] ;  /* 0x0002b80001fa7983 */ /* 0x000ee20000300a00 */
[----:B------:R-:W-:-:S04]  /*1f180*/  IADD3 R246, R0, -0xd4, RZ ;  /* 0xffffff2c00f67810 */ /* 0x000fc80007ffe0ff */
[----:B------:R-:W-:Y:S01]  /*1f190*/  ISETP.GE.U32.AND P0, PT, R246, 0x7ffffead, PT ;  /* 0x7ffffeadf600780c */ /* 0x000fe20003f06070 */
[----:B------:R1:W-:Y:S04]  /*1f1a0*/  STL.64 [R1+0x6e0], R102 ;  /* 0x0006e06601007387 */ /* 0x0003e80000100a00 */
[----:B------:R1:W-:Y:S01]  /*1f1b0*/  STL.64 [R1+0x6d8], R92 ;  /* 0x0006d85c01007387 */ /* 0x0003e20000100a00 */
[----:B--2---:R-:W-:-:S07]  /*1f1c0*/  IMAD.WIDE R82, R2, 0x4, R82 ;  /* 0x0000000402527825 */ /* 0x004fce00078e0252 */
[----:B------:R1:W-:Y:S04]  /*1f1d0*/  LDGSTS.E [R52+0x34c00], [R102.64], !P0 ;  /* 0x34c0000066347fae */ /* 0x0003e8000c121844 */
[----:B------:R2:W-:Y:S04]  /*1f1e0*/  STL.64 [R1+0x6d0], R82 ;  /* 0x0006d05201007387 */ /* 0x0005e80000100a00 */
[----:B------:R2:W-:Y:S04]  /*1f1f0*/  LDGSTS.E [R52+0x34e00], [R92.64], !P0 ;  /* 0x34e000005c347fae */ /* 0x0005e8000c121844 */
[----:B-1----:R-:W3:Y:S01]  /*1f200*/  LDL.LU.64 R102, [R1+0x280] ;  /* 0x0002800001667983 */ /* 0x002ee20000300a00 */
[----:B------:R-:W-:-:S05]  /*1f210*/  IMAD.WIDE R72, R2, 0x4, R72 ;  /* 0x0000000402487825 */ /* 0x000fca00078e0248 */
[----:B------:R1:W-:Y:S04]  /*1f220*/  STL.64 [R1+0x6c8], R72 ;  /* 0x0006c84801007387 */ /* 0x0003e80000100a00 */
[----:B--2---:R-:W2:Y:S01]  /*1f230*/  LDL.LU.64 R92, [R1+0x278] ;  /* 0x00027800015c7983 */ /* 0x004ea20000300a00 */
[C---:B------:R-:W-:Y:S02]  /*1f240*/  IADD3 R247, R0.reuse, -0xd8, RZ ;  /* 0xffffff2800f77810 */ /* 0x040fe40007ffe0ff */
[C---:B------:R-:W-:Y:S02]  /*1f250*/  IADD3 R246, R0.reuse, -0xdc, RZ ;  /* 0xffffff2400f67810 */ /* 0x040fe40007ffe0ff */
[----:B------:R-:W-:Y:S02]  /*1f260*/  ISETP.GE.U32.AND P2, PT, R247, 0x7ffffea9, PT ;  /* 0x7ffffea9f700780c */ /* 0x000fe40003f46070 */
[----:B------:R-:W-:-:S02]  /*1f270*/  IADD3 R247, R0, -0xe0, RZ ;  /* 0xffffff2000f77810 */ /* 0x000fc40007ffe0ff */
[----:B------:R-:W-:Y:S02]  /*1f280*/  ISETP.GE.U32.AND P3, PT, R246, 0x7ffffea5, PT ;  /* 0x7ffffea5f600780c */ /* 0x000fe40003f66070 */
[----:B------:R-:W-:-:S07]  /*1f290*/  ISETP.GE.U32.AND P4, PT, R247, 0x7ffffea1, PT ;  /* 0x7ffffea1f700780c */ /* 0x000fce0003f86070 */
[----:B------:R1:W-:Y:S04]  /*1f2a0*/  LDGSTS.E [R52+0x35c00], [R82.64], !P2 ;  /* 0x35c0000052347fae */ /* 0x0003e8000d121844 */
[----:B------:R1:W-:Y:S04]  /*1f2b0*/  LDGSTS.E [R52+0x35e00], [R72.64], !P2 ;  /* 0x35e0000048347fae */ /* 0x0003e8000d121844 */
[----:B-1----:R-:W2:Y:S04]  /*1f2c0*/  LDL.LU.64 R82, [R1+0x240] ;  /* 0x0002400001527983 */ /* 0x002ea80000300a00 */
[----:B------:R-:W2:Y:S01]  /*1f2d0*/  LDL.LU.64 R72, [R1+0x238] ;  /* 0x0002380001487983 */ /* 0x000ea20000300a00 */
[----:B----4-:R-:W-:-:S03]  /*1f2e0*/  IMAD.WIDE R122, R2, 0x4, R62 ;  /* 0x00000004027a7825 */ /* 0x010fc600078e023e */
[----:B------:R-:W4:Y:S04]  /*1f2f0*/  LDL.LU.64 R62, [R1+0x200] ;  /* 0x00020000013e7983 */ /* 0x000f280000300a00 */
[----:B------:R1:W-:Y:S01]  /*1f300*/  LDGSTS.E [R52+0x36c00], [R122.64], !P3 ;  /* 0x36c000007a347fae */ /* 0x0003e2000d921844 */
[----:B------:R-:W-:-:S03]  /*1f310*/  IMAD.WIDE R112, R2, 0x4, R42 ;  /* 0x0000000402707825 */ /* 0x000fc600078e022a */
[----:B------:R-:W4:Y:S01]  /*1f320*/  LDL.LU.64 R42, [R1+0x1f8] ;  /* 0x0001f800012a7983 */ /* 0x000f220000300a00 */
[----:B------:R-:W-:-:S03]  /*1f330*/  IMAD.WIDE R32, R2, 0x4, R32 ;  /* 0x0000000402207825 */ /* 0x000fc600078e0220 */
[----:B------:R1:W-:Y:S04]  /*1f340*/  STL.64 [R1+0x6c0], R122 ;  /* 0x0006c07a01007387 */ /* 0x0003e80000100a00 */
[----:B------:R-:W-:Y:S04]  /*1f350*/  STL.64 [R1+0x6b8], R112 ;  /* 0x0006b87001007387 */ /* 0x000fe80000100a00 */
[----:B------:R1:W-:Y:S01]  /*1f360*/  LDGSTS.E [R52+0x36e00], [R112.64], !P3 ;  /* 0x36e0000070347fae */ /* 0x0003e2000d921844 */
[----:B------:R-:W-:-:S03]  /*1f370*/  IMAD.WIDE R22, R2, 0x4, R22 ;  /* 0x0000000402167825 */ /* 0x000fc600078e0216 */
[----:B------:R-:W-:Y:S04]  /*1f380*/  STL.64 [R1+0x6b0], R32 ;  /* 0x0006b02001007387 */ /* 0x000fe80000100a00 */
[----:B------:R1:W-:Y:S04]  /*1f390*/  LDGSTS.E [R52+0x37c00], [R32.64], !P4 ;  /* 0x37c0000020347fae */ /* 0x0003e8000e121844 */
[----:B------:R1:W-:Y:S04]  /*1f3a0*/  STL.64 [R1+0x6a8], R22 ;  /* 0x0006a81601007387 */ /* 0x0003e80000100a00 */
[----:B------:R1:W-:Y:S02]  /*1f3b0*/  LDGSTS.E [R52+0x37e00], [R22.64], !P4 ;  /* 0x37e0000016347fae */ /* 0x0003e4000e121844 */
[----:B-1----:R-:W-:-:S02]  /*1f3c0*/  IMAD.WIDE R122, R2, 0x4, R12 ;  /* 0x00000004027a7825 */ /* 0x002fc400078e020c */
[----:B------:R-:W4:Y:S04]  /*1f3d0*/  LDL.LU.64 R22, [R1+0x1c0] ;  /* 0x0001c00001167983 */ /* 0x000f280000300a00 */
[----:B------:R-:W4:Y:S04]  /*1f3e0*/  LDL.LU.64 R12, [R1+0x1b8] ;  /* 0x0001b800010c7983 */ /* 0x000f280000300a00 */
[----:B------:R1:W-:Y:S04]  /*1f3f0*/  STL.64 [R1+0x698], R122 ;  /* 0x0006987a01007387 */ /* 0x0003e80000100a00 */
[----:B------:R-:W4:Y:S01]  /*1f400*/  LDL.LU.64 R32, [R1+0x180] ;  /* 0x0001800001207983 */ /* 0x000f220000300a00 */
[----:B---3--:R-:W-:-:S03]  /*1f410*/  IMAD.WIDE R248, R2, 0x4, R250 ;  /* 0x0000000402f87825 */ /* 0x008fc600078e02fa */
[----:B------:R-:W3:Y:S01]  /*1f420*/  LDL.LU.64 R250, [R1+0x178] ;  /* 0x0001780001fa7983 */ /* 0x000ee20000300a00 */
[C---:B------:R-:W-:Y:S02]  /*1f430*/  IADD3 R246, R0.reuse, -0xe4, RZ ;  /* 0xffffff1c00f67810 */ /* 0x040fe40007ffe0ff */
[----:B------:R-:W-:Y:S02]  /*1f440*/  IADD3 R247, R0, -0xe8, RZ ;  /* 0xffffff1800f77810 */ /* 0x000fe40007ffe0ff */
[----:B------:R-:W-:Y:S02]  /*1f450*/  ISETP.GE.U32.AND P6, PT, R246, 0x7ffffe9d, PT ;  /* 0x7ffffe9df600780c */ /* 0x000fe40003fc6070 */
[----:B------:R-:W-:Y:S02]  /*1f460*/  IADD3 R246, R0, -0xec, RZ ;  /* 0xffffff1400f67810 */ /* 0x000fe40007ffe0ff */
[----:B------:R-:W-:Y:S02]  /*1f470*/  ISETP.GE.U32.AND P5, PT, R247, 0x7ffffe99, PT ;  /* 0x7ffffe99f700780c */ /* 0x000fe40003fa6070 */
[----:B------:R-:W-:Y:S01]  /*1f480*/  ISETP.GE.U32.AND P1, PT, R246, 0x7ffffe95, PT ;  /* 0x7ffffe95f600780c */ /* 0x000fe20003f26070 */
[----:B------:R-:W-:Y:S01]  /*1f490*/  IMAD.WIDE R112, R2, 0x4, R102 ;  /* 0x0000000402707825 */ /* 0x000fe200078e0266 */
[----:B------:R-:W-:Y:S05]  /*1f4a0*/  STL.64 [R1+0x688], R248 ;  /* 0x000688f801007387 */ /* 0x000fea0000100a00 */
[----:B------:R1:W-:Y:S01]  /*1f4b0*/  LDGSTS.E [R52+0x38c00], [R122.64], !P6 ;  /* 0x38c000007a347fae */ /* 0x0003e2000f121844 */
[----:B------:R-:W-:-:S02]  /*1f4c0*/  IADD3 R246, R0, -0xf4, RZ ;  /* 0xffffff0c00f67810 */ /* 0x000fc40007ffe0ff */
[----:B------:R-:W-:Y:S01]  /*1f4d0*/  IADD3 R247, R0, -0xf0, RZ ;  /* 0xffffff1000f77810 */ /* 0x000fe20007ffe0ff */
[----:B------:R2:W-:Y:S02]  /*1f4e0*/  LDGSTS.E [R52+0x38e00], [R248.64], !P6 ;  /* 0x38e00000f8347fae */ /* 0x0005e4000f121844 */
[----:B--2---:R-:W-:Y:S01]  /*1f4f0*/  IMAD.WIDE R102, R2, 0x4, R92 ;  /* 0x0000000402667825 */ /* 0x004fe200078e025c */
[----:B------:R-:W-:Y:S01]  /*1f500*/  ISETP.GE.U32.AND P2, PT, R246, 0x7ffffe8d, PT ;  /* 0x7ffffe8df600780c */ /* 0x000fe20003f46070 */
[----:B------:R-:W2:Y:S01]  /*1f510*/  S2R R93, SR_TID.X ;  /* 0x00000000005d7919 */ /* 0x000ea20000002100 */
[----:B------:R-:W-:Y:S02]  /*1f520*/  IADD3 R246, R0, -0xfc, RZ ;  /* 0xffffff0400f67810 */ /* 0x000fe40007ffe0ff */
[----:B------:R-:W-:Y:S01]  /*1f530*/  ISETP.GE.U32.AND P0, PT, R247, 0x7ffffe91, PT ;  /* 0x7ffffe91f700780c */ /* 0x000fe20003f06070 */
[----:B-1----:R-:W3:Y:S01]  /*1f540*/  LDL.LU.64 R122, [R1+0x2070] ;  /* 0x00207000017a7983 */ /* 0x002ee20000300a00 */
[----:B------:R-:W-:-:S02]  /*1f550*/  ISETP.GE.U32.AND P4, PT, R246, 0x7ffffe85, PT ;  /* 0x7ffffe85f600780c */ /* 0x000fc40003f86070 */
[----:B------:R-:W-:Y:S01]  /*1f560*/  IADD3 R246, R0, -0x100, RZ ;  /* 0xffffff0000f67810 */ /* 0x000fe20007ffe0ff */
[----:B------:R-:W-:Y:S04]  /*1f570*/  STL.64 [R1+0x678], R112 ;  /* 0x0006787001007387 */ /* 0x000fe80000100a00 */
[----:B------:R1:W-:Y:S04]  /*1f580*/  LDGSTS.E [R52+0x39c00], [R112.64], !P5 ;  /* 0x39c0000070347fae */ /* 0x0003e8000e921844 */
[----:B------:R4:W-:Y:S04]  /*1f590*/  STL.64 [R1+0x668], R102 ;  /* 0x0006686601007387 */ /* 0x0009e80000100a00 */
[----:B------:R4:W-:Y:S01]  /*1f5a0*/  LDGSTS.E [R52+0x39e00], [R102.64], !P5 ;  /* 0x39e0000066347fae */ /* 0x0009e2000e921844 */
[----:B--2---:R-:W-:Y:S01]  /*1f5b0*/  LOP3.LUT R93, R93, 0x7f, RZ, 0xc0, !PT ;  /* 0x0000007f5d5d7812 */ /* 0x004fe200078ec0ff */
[----:B------:R-:W-:-:S04]  /*1f5c0*/  IMAD.WIDE R82, R2, 0x4, R82 ;  /* 0x0000000402527825 */ /* 0x000fc800078e0252 */
[----:B------:R-:W-:Y:S01]  /*1f5d0*/  IMAD.WIDE R72, R2, 0x4, R72 ;  /* 0x0000000402487825 */ /* 0x000fe200078e0248 */
[----:B------:R2:W-:Y:S01]  /*1f5e0*/  STL.64 [R1+0x658], R82 ;  /* 0x0006585201007387 */ /* 0x0005e20000100a00 */
[----:B------:R-:W-:-:S03]  /*1f5f0*/  ISETP.GE.AND P5, PT, R93, R246, PT ;  /* 0x000000f65d00720c */ /* 0x000fc60003fa6270 */
[----:B------:R1:W-:Y:S04]  /*1f600*/  STL.64 [R1+0x648], R72 ;  /* 0x0006484801007387 */ /* 0x0003e80000100a00 */
[----:B------:R-:W3:Y:S01]  /*1f610*/  LDL.LU.64 R92, [R1+0x900] ;  /* 0x00090000015c7983 */ /* 0x000ee20000300a00 */
[----:B----4-:R-:W-:-:S03]  /*1f620*/  IMAD.WIDE R102, R2, 0x4, R62 ;  /* 0x0000000402667825 */ /* 0x010fc600078e023e */
[----:B------:R2:W-:Y:S04]  /*1f630*/  LDGSTS.E [R52+0x3ac00], [R82.64], !P1 ;  /* 0x3ac0000052347fae */ /* 0x0005e8000c921844 */
[----:B------:R1:W-:Y:S04]  /*1f640*/  LDGSTS.E [R52+0x3ae00], [R72.64], !P1 ;  /* 0x3ae0000048347fae */ /* 0x0003e8000c921844 */
[----:B------:R3:W-:Y:S01]  /*1f650*/  LDGSTS.E [R52+0x3bc00], [R102.64], !P0 ;  /* 0x3bc0000066347fae */ /* 0x0007e2000c121844 */
[----:B------:R-:W-:-:S03]  /*1f660*/  IMAD.WIDE R62, R2, 0x4, R42 ;  /* 0x00000004023e7825 */ /* 0x000fc600078e022a */
[----:B------:R-:W4:Y:S04]  /*1f670*/  LDL.LU.64 R42, [R1+0x8f8] ;  /* 0x0008f800012a7983 */ /* 0x000f280000300a00 */
[----:B------:R3:W-:Y:S04]  /*1f680*/  STL.64 [R1+0x638], R102 ;  /* 0x0006386601007387 */ /* 0x0007e80000100a00 */
[----:B------:R-:W-:Y:S04]  /*1f690*/  STL.64 [R1+0x628], R62 ;  /* 0x0006283e01007387 */ /* 0x000fe80000100a00 */
[----:B------:R-:W4:Y:S04]  /*1f6a0*/  LDL.LU.64 R248, [R1+0x110] ;  /* 0x0001100001f87983 */ /* 0x000f280000300a00 */
[----:B--2---:R-:W4:Y:S04]  /*1f6b0*/  LDL.LU.64 R82, [R1+0x8f0] ;  /* 0x0008f00001527983 */ /* 0x004f280000300a00 */
[----:B-1----:R-:W4:Y:S04]  /*1f6c0*/  LDL.LU.64 R72, [R1+0x8e8] ;  /* 0x0008e80001487983 */ /* 0x002f280000300a00 */
[----:B------:R1:W-:Y:S01]  /*1f6d0*/  LDGSTS.E [R52+0x3be00], [R62.64], !P0 ;  /* 0x3be000003e347fae */ /* 0x0003e2000c121844 */
[----:B------:R-:W-:-:S04]  /*1f6e0*/  IMAD.WIDE R22, R2, 0x4, R22 ;  /* 0x0000000402167825 */ /* 0x000fc800078e0216 */
[C---:B------:R-:W-:Y:S01]  /*1f6f0*/  IMAD.WIDE R12, R2.reuse, 0x4, R12 ;  /* 0x00000004020c7825 */ /* 0x040fe200078e020c */
[----:B------:R-:W-:Y:S03]  /*1f700*/  STL.64 [R1+0x618], R22 ;  /* 0x0006181601007387 */ /* 0x000fe60000100a00 */
[C---:B------:R-:W-:Y:S01]  /*1f710*/  IMAD.WIDE R112, R2.reuse, 0x4, R32 ;  /* 0x0000000402707825 */ /* 0x040fe200078e0220 */
[----:B------:R1:W-:Y:S04]  /*1f720*/  STL.64 [R1+0x608], R12 ;  /* 0x0006080c01007387 */ /* 0x0003e80000100a00 */
[----:B------:R1:W-:Y:S04]  /*1f730*/  STL.64 [R1+0x5f8], R112 ;  /* 0x0005f87001007387 */ /* 0x0003e80000100a00 */
[----:B------:R1:W-:Y:S04]  /*1f740*/  LDGSTS.E [R52+0x3cc00], [R22.64], !P2 ;  /* 0x3cc0000016347fae */ /* 0x0003e8000d121844 */
[----:B------:R-:W4:Y:S04]  /*1f750*/  LDL.LU.64 R32, [R1+0xe8] ;  /* 0x0000e80001207983 */ /* 0x000f280000300a00 */
[----:B------:R1:W-:Y:S01]  /*1f760*/  LDGSTS.E [R52+0x3ce00], [R12.64], !P2 ;  /* 0x3ce000000c347fae */ /* 0x0003e2000d121844 */
[----:B---3--:R-:W-:-:S05]  /*1f770*/  IMAD.WIDE R102, R2, 0x4, R250 ;  /* 0x0000000402667825 */ /* 0x008fca00078e02fa */
[----:B------:R3:W-:Y:S04]  /*1f780*/  STL.64 [R1+0x5e8], R102 ;  /* 0x0005e86601007387 */ /* 0x0007e80000100a00 */
[----:B-1----:R-:W2:Y:S04]  /*1f790*/  LDL.LU.64 R12, [R1+0xc0] ;  /* 0x0000c000010c7983 */ /* 0x002ea80000300a00 */
[----:B------:R-:W2:Y:S04]  /*1f7a0*/  LDL.LU.64 R250, [R1+0x98] ;  /* 0x0000980001fa7983 */ /* 0x000ea80000300a00 */
[----:B------:R-:W2:Y:S04]  /*1f7b0*/  LDL.LU.64 R22, [R1+0x70] ;  /* 0x0000700001167983 */ /* 0x000ea80000300a00 */
[----:B------:R-:W2:Y:S01]  /*1f7c0*/  LDL.LU.64 R62, [R1+0x48] ;  /* 0x00004800013e7983 */ /* 0x000ea20000300a00 */
[----:B------:R-:W-:-:S02]  /*1f7d0*/  IADD3 R247, R0, -0xf8, RZ ;  /* 0xffffff0800f77810 */ /* 0x000fc40007ffe0ff */
[----:B------:R-:W-:Y:S02]  /*1f7e0*/  ISETP.GE.U32.AND P6, PT, R246, 0x7ffffe81, PT ;  /* 0x7ffffe81f600780c */ /* 0x000fe40003fc6070 */
[----:B------:R-:W-:Y:S02]  /*1f7f0*/  ISETP.GE.U32.AND P3, PT, R247, 0x7ffffe89, PT ;  /* 0x7ffffe89f700780c */ /* 0x000fe40003f66070 */
[----:B------:R-:W-:-:S04]  /*1f800*/  IADD3 R246, R0, -0x105, RZ ;  /* 0xfffffefb00f67810 */ /* 0x000fc80007ffe0ff */
[----:B------:R-:W-:Y:S02]  /*1f810*/  ISETP.GE.U32.AND P0, PT, R246, 0x7ffffe7c, PT ;  /* 0x7ffffe7cf600780c */ /* 0x000fe40003f06070 */
[----:B------:R-:W-:-:S04]  /*1f820*/  IADD3 R246, R0, -0x109, RZ ;  /* 0xfffffef700f67810 */ /* 0x000fc80007ffe0ff */
[----:B------:R-:W-:Y:S01]  /*1f830*/  ISETP.GE.U32.AND P2, PT, R246, 0x7ffffe78, PT ;  /* 0x7ffffe78f600780c */ /* 0x000fe20003f46070 */
[----:B------:R1:W-:Y:S01]  /*1f840*/  LDGSTS.E [R52+0x3dc00], [R112.64], !P3 ;  /* 0x3dc0000070347fae */ /* 0x0003e2000d921844 */
[----:B------:R-:W-:-:S03]  /*1f850*/  MOV R246, c[0x0][0x18c] ;  /* 0x0000630000f67a02 */ /* 0x000fc60000000f00 */
[----:B------:R3:W-:Y:S01]  /*1f860*/  LDGSTS.E [R52+0x3de00], [R102.64], !P3 ;  /* 0x3de0000066347fae */ /* 0x0007e2000d921844 */
[----:B------:R-:W-:Y:S01]  /*1f870*/  ISETP.NE.U32.AND P3, PT, R3, RZ, PT ;  /* 0x000000ff0300720c */ /* 0x000fe20003f65070 */
[----:B------:R-:W-:Y:S01]  /*1f880*/  IMAD.SHL.U32 R3, R246, 0x80, RZ ;  /* 0x00000080f6037824 */ /* 0x000fe200078e00ff */
[C---:B------:R-:W-:Y:S01]  /*1f890*/  IADD3 R246, R53.reuse, 0x100000, RZ ;  /* 0x0010000035f67810 */ /* 0x040fe20007ffe0ff */
[----:B-1----:R-:W2:Y:S01]  /*1f8a0*/  LDL.LU.64 R112, [R1+0x2068] ;  /* 0x0020680001707983 */ /* 0x002ea20000300a00 */
[C---:B------:R-:W-:Y:S02]  /*1f8b0*/  IADD3 R247, R0.reuse, -0x101, RZ ;  /* 0xfffffeff00f77810 */ /* 0x040fe40007ffe0ff */
[----:B------:R-:W-:Y:S02]  /*1f8c0*/  IADD3 R252, R53, 0x100000, RZ ;  /* 0x0010000035fc7810 */ /* 0x000fe40007ffe0ff */
[----:B------:R-:W-:Y:S02]  /*1f8d0*/  ISETP.GE.U32.AND P1, PT, R247, 0x7ffffe80, PT ;  /* 0x7ffffe80f700780c */ /* 0x000fe40003f26070 */
[----:B------:R-:W-:Y:S01]  /*1f8e0*/  IADD3 R247, R0, -0x10d, RZ ;  /* 0xfffffef300f77810 */ /* 0x000fe20007ffe0ff */
[----:B---3--:R-:W-:-:S05]  /*1f8f0*/  IMAD.WIDE R102, R2, 0x4, R92 ;  /* 0x0000000402667825 */ /* 0x008fca00078e025c */
[----:B------:R1:W-:Y:S01]  /*1f900*/  LDGSTS.E [R52+0x3ec00], [R102.64], !P4 ;  /* 0x3ec0000066347fae */ /* 0x0003e2000e121844 */
[----:B----4-:R-:W-:-:S03]  /*1f910*/  IMAD.WIDE R92, R2, 0x4, R42 ;  /* 0x00000004025c7825 */ /* 0x010fc600078e022a */
[----:B------:R-:W3:Y:S04]  /*1f920*/  LDL.LU.64 R42, [R1+0x20] ;  /* 0x00002000012a7983 */ /* 0x000ee80000300a00 */
[----:B------:R1:W-:Y:S01]  /*1f930*/  STL.64 [R1+0x5d8], R102 ;  /* 0x0005d86601007387 */ /* 0x0003e20000100a00 */
[----:B------:R-:W-:-:S03]  /*1f940*/  IMAD.WIDE R248, R3, 0x4, R248 ;  /* 0x0000000403f87825 */ /* 0x000fc600078e02f8 */
[----:B------:R4:W-:Y:S01]  /*1f950*/  STL.64 [R1+0x5c8], R92 ;  /* 0x0005c85c01007387 */ /* 0x0009e20000100a00 */
[----:B------:R-:W-:-:S03]  /*1f960*/  IMAD.WIDE R82, R2, 0x4, R82 ;  /* 0x0000000402527825 */ /* 0x000fc600078e0252 */
[----:B------:R4:W-:Y:S01]  /*1f970*/  LDGSTS.E [R52+0x3ee00], [R92.64], !P4 ;  /* 0x3ee000005c347fae */ /* 0x0009e2000e121844 */
[----:B------:R-:W-:-:S03]  /*1f980*/  IMAD.WIDE R72, R2, 0x4, R72 ;  /* 0x0000000402487825 */ /* 0x000fc600078e0248 */
[----:B-1----:R-:W3:Y:S04]  /*1f990*/  LDL.LU.64 R102, [R1+0x2060] ;  /* 0x0020600001667983 */ /* 0x002ee80000300a00 */
[----:B------:R-:W-:Y:S04]  /*1f9a0*/  STL.64 [R1+0x5b8], R248 ;  /* 0x0005b8f801007387 */ /* 0x000fe80000100a00 */
[----:B------:R1:W-:Y:S04]  /*1f9b0*/  LDGSTS.E [R52+0x3fc00], [R82.64], !P6 ;  /* 0x3fc0000052347fae */ /* 0x0003e8000f121844 */
[----:B------:R1:W-:Y:S04]  /*1f9c0*/  STL.64 [R1+0x5a8], R82 ;  /* 0x0005a85201007387 */ /* 0x0003e80000100a00 */
[----:B------:R1:W-:Y:S04]  /*1f9d0*/  LDGSTS.E [R52+0x3fe00], [R72.64], !P6 ;  /* 0x3fe0000048347fae */ /* 0x0003e8000f121844 */
[----:B----4-:R-:W4:Y:S04]  /*1f9e0*/  LDL.LU.64 R92, [R1+0x2058] ;  /* 0x00205800015c7983 */ /* 0x010f280000300a00 */
[----:B------:R-:W0:Y:S04]  /*1f9f0*/  LDGDEPBAR ;  /* 0x00000000000079af */ /* 0x000e280000000000 */
[----:B------:R1:W-:Y:S04]  /*1fa00*/  STL.64 [R1+0x598], R72 ;  /* 0x0005984801007387 */ /* 0x0003e80000100a00 */
[----:B------:R1:W-:Y:S04]  /*1fa10*/  LDGSTS.E [R246+-0x40000], [R248.64], P3 ;  /* 0xc0000000f8f67fae */ /* 0x0003e80009921844 */
[----:B-1----:R-:W4:Y:S01]  /*1fa20*/  LDL.LU.64 R82, [R1+0x2050] ;  /* 0x0020500001527983 */ /* 0x002f220000300a00 */
[----:B------:R-:W-:-:S03]  /*1fa30*/  ISETP.GE.U32.AND P4, PT, R247, 0x7ffffe74, PT ;  /* 0x7ffffe74f700780c */ /* 0x000fc60003f86070 */
[----:B------:R-:W4:Y:S01]  /*1fa40*/  LDL.LU.64 R72, [R1+0x2048] ;  /* 0x0020480001487983 */ /* 0x000f220000300a00 */
[----:B------:R-:W-:Y:S01]  /*1fa50*/  IMAD.WIDE R32, R3, 0x4, R32 ;  /* 0x0000000403207825 */ /* 0x000fe200078e0220 */
[C---:B------:R-:W-:Y:S02]  /*1fa60*/  IADD3 R249, R53.reuse, 0x100000, RZ ;  /* 0x0010000035f97810 */ /* 0x040fe40007ffe0ff */
[C---:B------:R-:W-:Y:S02]  /*1fa70*/  IADD3 R248, R53.reuse, 0x100000, RZ ;  /* 0x0010000035f87810 */ /* 0x040fe40007ffe0ff */
[----:B------:R1:W-:Y:S01]  /*1fa80*/  STL.64 [R1+0x588], R32 ;  /* 0x0005882001007387 */ /* 0x0003e20000100a00 */
[----:B------:R-:W-:-:S03]  /*1fa90*/  IADD3 R247, R53, 0x100000, RZ ;  /* 0x0010000035f77810 */ /* 0x000fc60007ffe0ff */
[----:B------:R1:W-:Y:S01]  /*1faa0*/  LDGSTS.E [R252+-0x3f000], [R32.64], P3 ;  /* 0xc100000020fc7fae */ /* 0x0003e20009921844 */
[----:B--2---:R-:W-:-:S04]  /*1fab0*/  IMAD.WIDE R12, R3, 0x4, R12 ;  /* 0x00000004030c7825 */ /* 0x004fc800078e020c */
[C---:B------:R-:W-:Y:S01]  /*1fac0*/  IMAD.WIDE R250, R3.reuse, 0x4, R250 ;  /* 0x0000000403fa7825 */ /* 0x040fe200078e02fa */
[----:B------:R2:W-:Y:S03]  /*1fad0*/  STL.64 [R1+0x578], R12 ;  /* 0x0005780c01007387 */ /* 0x0005e60000100a00 */
[C---:B------:R-:W-:Y:S01]  /*1fae0*/  IMAD.WIDE R22, R3.reuse, 0x4, R22 ;  /* 0x0000000403167825 */ /* 0x040fe200078e0216 */
[----:B-1----:R-:W4:Y:S03]  /*1faf0*/  LDL.LU.64 R32, [R1+0x2040] ;  /* 0x0020400001207983 */ /* 0x002f260000300a00 */
[C---:B------:R-:W-:Y:S01]  /*1fb00*/  IMAD.WIDE R62, R3.reuse, 0x4, R62 ;  /* 0x00000004033e7825 */ /* 0x040fe200078e023e */
[----:B------:R1:W-:Y:S04]  /*1fb10*/  STL.64 [R1+0x568], R250 ;  /* 0x000568fa01007387 */ /* 0x0003e80000100a00 */
[----:B------:R2:W-:Y:S04]  /*1fb20*/  LDGSTS.E [R249+-0x3e000], [R12.64], P3 ;  /* 0xc20000000cf97fae */ /* 0x0005e80009921844 */
[----:B------:R1:W-:Y:S04]  /*1fb30*/  LDGSTS.E [R248+-0x3d000], [R250.64], P3 ;  /* 0xc3000000faf87fae */ /* 0x0003e80009921844 */
[----:B------:R1:W-:Y:S04]  /*1fb40*/  LDGSTS.E [R247+-0x3c000], [R22.64], P3 ;  /* 0xc400000016f77fae */ /* 0x0003e80009921844 */
[----:B--2---:R-:W2:Y:S04]  /*1fb50*/  LDL.LU.64 R12, [R1+0x2038] ;  /* 0x00203800010c7983 */ /* 0x004ea80000300a00 */
[----:B------:R1:W-:Y:S04]  /*1fb60*/  STL.64 [R1+0x558], R22 ;  /* 0x0005581601007387 */ /* 0x0003e80000100a00 */
[----:B-1----:R-:W4:Y:S04]  /*1fb70*/  LDL.LU.64 R250, [R1+0x2030] ;  /* 0x0020300001fa7983 */ /* 0x002f280000300a00 */
[----:B------:R3:W-:Y:S04]  /*1fb80*/  STL.64 [R1+0x548], R62 ;  /* 0x0005483e01007387 */ /* 0x0007e80000100a00 */
[----:B------:R-:W4:Y:S04]  /*1fb90*/  LDL.LU.64 R22, [R1+0x2028] ;  /* 0x0020280001167983 */ /* 0x000f280000300a00 */
[----:B------:R3:W-:Y:S02]  /*1fba0*/  LDGSTS.E [R246+-0x3b000], [R62.64], P3 ;  /* 0xc50000003ef67fae */ /* 0x0007e40009921844 */
[----:B---3--:R-:W-:-:S05]  /*1fbb0*/  IMAD.WIDE R62, R3, 0x4, R42 ;  /* 0x00000004033e7825 */ /* 0x008fca00078e022a */
[----:B------:R1:W-:Y:S04]  /*1fbc0*/  STL.64 [R1+0x538], R62 ;  /* 0x0005383e01007387 */ /* 0x0003e80000100a00 */
[----:B------:R1:W-:Y:S01]  /*1fbd0*/  LDGSTS.E [R252+-0x3a000], [R62.64], P3 ;  /* 0xc60000003efc7fae */ /* 0x0003e20009921844 */
[----:B--2---:R-:W-:-:S04]  /*1fbe0*/  IMAD.WIDE R42, R3, 0x4, R12 ;  /* 0x00000004032a7825 */ /* 0x004fc800078e020c */
[----:B----4-:R-:W-:-:S04]  /*1fbf0*/  IMAD.WIDE R52, R3, 0x4, R250 ;  /* 0x0000000403347825 */ /* 0x010fc800078e02fa */
[C---:B------:R-:W-:Y:S01]  /*1fc00*/  IMAD.WIDE R12, R3.reuse, 0x4, R32 ;  /* 0x00000004030c7825 */ /* 0x040fe200078e0220 */
[----:B------:R2:W-:Y:S03]  /*1fc10*/  STL.64 [R1+0x528], R52 ;  /* 0x0005283401007387 */ /* 0x0005e60000100a00 */
[C---:B------:R-:W-:Y:S01]  /*1fc20*/  IMAD.WIDE R22, R3.reuse, 0x4, R22 ;  /* 0x0000000403167825 */ /* 0x040fe200078e0216 */
[----:B------:R3:W-:Y:S04]  /*1fc30*/  STL.64 [R1+0x518], R42 ;  /* 0x0005182a01007387 */ /* 0x0007e80000100a00 */
[----:B-1----:R-:W4:Y:S04]  /*1fc40*/  LDL.LU.64 R62, [R1+0x2020] ;  /* 0x00202000013e7983 */ /* 0x002f280000300a00 */
[----:B------:R1:W-:Y:S04]  /*1fc50*/  STL.64 [R1+0x508], R22 ;  /* 0x0005081601007387 */ /* 0x0003e80000100a00 */
[----:B------:R2:W-:Y:S04]  /*1fc60*/  LDGSTS.E [R249+-0x39000], [R52.64], P3 ;  /* 0xc700000034f97fae */ /* 0x0005e80009921844 */
[----:B------:R3:W-:Y:S04]  /*1fc70*/  LDGSTS.E [R248+-0x38000], [R42.64], P3 ;  /* 0xc80000002af87fae */ /* 0x0007e80009921844 */
[----:B------:R-:W1:Y:S04]  /*1fc80*/  S2R R251, SR_TID.X ;  /* 0x0000000000fb7919 */ /* 0x000e680000002100 */
[----:B--2---:R-:W2:Y:S04]  /*1fc90*/  LDL.LU.64 R52, [R1+0x2018] ;  /* 0x0020180001347983 */ /* 0x004ea80000300a00 */
[----:B------:R1:W-:Y:S04]  /*1fca0*/  STL.64 [R1+0x4f8], R12 ;  /* 0x0004f80c01007387 */ /* 0x0003e80000100a00 */
[----:B---3--:R-:W3:Y:S01]  /*1fcb0*/  LDL.LU.64 R42, [R1+0x2010] ;  /* 0x00201000012a7983 */ /* 0x008ee20000300a00 */
[----:B------:R-:W-:-:S03]  /*1fcc0*/  IMAD.WIDE R72, R3, 0x4, R72 ;  /* 0x0000000403487825 */ /* 0x000fc600078e0248 */
[----:B------:R1:W-:Y:S01]  /*1fcd0*/  LDGSTS.E [R247+-0x37000], [R22.64], P3 ;  /* 0xc900000016f77fae */ /* 0x0003e20009921844 */
[----:B------:R-:W-:-:S03]  /*1fce0*/  IMAD.WIDE R82, R3, 0x4, R82 ;  /* 0x0000000403527825 */ /* 0x000fc600078e0252 */
[----:B------:R1:W-:Y:S02]  /*1fcf0*/  LDGSTS.E [R246+-0x36000], [R12.64], P3 ;  /* 0xca0000000cf67fae */ /* 0x0003e40009921844 */
[----:B-1----:R-:W-:-:S05]  /*1fd00*/  LOP3.LUT R33, R251, 0x7f, RZ, 0xc0, !PT ;  /* 0x0000007ffb217812 */ /* 0x002fca00078ec0ff */
[----:B------:R-:W-:-:S05]  /*1fd10*/  IMAD.SHL.U32 R252, R33, 0x4, RZ ;  /* 0x0000000421fc7824 */ /* 0x000fca00078e00ff */
[C---:B------:R-:W-:Y:S02]  /*1fd20*/  IADD3 R32, R252.reuse, 0x100000, RZ ;  /* 0x00100000fc207810 */ /* 0x040fe40007ffe0ff */
[C---:B------:R-:W-:Y:S02]  /*1fd30*/  IADD3 R23, R252.reuse, 0x100000, RZ ;  /* 0x00100000fc177810 */ /* 0x040fe40007ffe0ff */
[C---:B------:R-:W-:Y:S02]  /*1fd40*/  IADD3 R22, R252.reuse, 0x100000, RZ ;  /* 0x00100000fc167810 */ /* 0x040fe40007ffe0ff */
[C---:B------:R-:W-:Y:S02]  /*1fd50*/  IADD3 R13, R252.reuse, 0x100000, RZ ;  /* 0x00100000fc0d7810 */ /* 0x040fe40007ffe0ff */
[----:B------:R-:W-:Y:S01]  /*1fd60*/  IADD3 R12, R252, 0x100000, RZ ;  /* 0x00100000fc0c7810 */ /* 0x000fe20007ffe0ff */
[----:B----4-:R-:W-:-:S04]  /*1fd70*/  IMAD.WIDE R62, R3, 0x4, R62 ;  /* 0x00000004033e7825 */ /* 0x010fc800078e023e */
[----:B--2---:R-:W-:-:S04]  /*1fd80*/  IMAD.WIDE R52, R3, 0x4, R52 ;  /* 0x0000000403347825 */ /* 0x004fc800078e0234 */
[----:B---3--:R-:W-:-:S05]  /*1fd90*/  IMAD.WIDE R42, R3, 0x4, R42 ;  /* 0x00000004032a7825 */ /* 0x008fca00078e022a */
[----:B------:R-:W-:Y:S04]  /*1fda0*/  STL.64 [R1+0x4e8], R42 ;  /* 0x0004e82a01007387 */ /* 0x000fe80000100a00 */
[----:B------:R1:W-:Y:S04]  /*1fdb0*/  LDGSTS.E [R32+-0x35000], [R42.64], P3 ;  /* 0xcb0000002a207fae */ /* 0x0003e80009921844 */
[----:B------:R-:W-:Y:S04]  /*1fdc0*/  STL.64 [R1+0x4e0], R52 ;  /* 0x0004e03401007387 */ /* 0x000fe80000100a00 */
[----:B------:R2:W-:Y:S04]  /*1fdd0*/  LDGSTS.E [R23+-0x34000], [R52.64], P3 ;  /* 0xcc00000034177fae */ /* 0x0005e80009921844 */
[----:B------:R3:W-:Y:S04]  /*1fde0*/  STL.64 [R1+0x4d8], R62 ;  /* 0x0004d83e01007387 */ /* 0x0007e80000100a00 */
[----:B------:R3:W-:Y:S04]  /*1fdf0*/  LDGSTS.E [R22+-0x33000], [R62.64], P3 ;  /* 0xcd0000003e167fae */ /* 0x0007e80009921844 */
[----:B------:R4:W-:Y:S04]  /*1fe00*/  STL.64 [R1+0x4d0], R72 ;  /* 0x0004d04801007387 */ /* 0x0009e80000100a00 */
[----:B------:R4:W-:Y:S04]  /*1fe10*/  LDGSTS.E [R13+-0x32000], [R72.64], P3 ;  /* 0xce000000480d7fae */ /* 0x0009e80009921844 */
[----:B------:R1:W-:Y:S01]  /*1fe20*/  STL.64 [R1+0x4c8], R82 ;  /* 0x0004c85201007387 */ /* 0x0003e20000100a00 */
[----:B---3--:R-:W-:-:S03]  /*1fe30*/  IMAD.WIDE R62, R3, 0x4, R112 ;  /* 0x00000004033e7825 */ /* 0x008fc600078e0270 */
[----:B------:R1:W-:Y:S01]  /*1fe40*/  LDGSTS.E [R12+-0x31000], [R82.64], P3 ;  /* 0xcf000000520c7fae */ /* 0x0003e20009921844 */
[----:B--2---:R-:W-:-:S04]  /*1fe50*/  IMAD.WIDE R52, R3, 0x4, R122 ;  /* 0x0000000403347825 */ /* 0x004fc800078e027a */
[----:B----4-:R-:W-:-:S04]  /*1fe60*/  IMAD.WIDE R72, R3, 0x4, R102 ;  /* 0x0000000403487825 */ /* 0x010fc800078e0266 */
[----:B-1----:R-:W-:-:S04]  /*1fe70*/  IMAD.WIDE R82, R3, 0x4, R92 ;  /* 0x0000000403527825 */ /* 0x002fc800078e025c */
[C---:B------:R-:W-:Y:S01]  /*1fe80*/  IMAD.WIDE R42, R3.reuse, 0x4, R132 ;  /* 0x00000004032a7825 */ /* 0x040fe200078e0284 */
[----:B------:R1:W-:Y:S04]  /*1fe90*/  STL.64 [R1+0x4c0], R82 ;  /* 0x0004c05201007387 */ /* 0x0003e80000100a00 */
[----:B------:R1:W-:Y:S04]  /*1fea0*/  LDGSTS.E [R32+-0x30000], [R82.64], P3 ;  /* 0xd000000052207fae */ /* 0x0003e80009921844 */
[----:B------:R2:W-:Y:S04]  /*1feb0*/  STL.64 [R1+0x4b8], R72 ;  /* 0x0004b84801007387 */ /* 0x0005e80000100a00 */
[----:B------:R2:W-:Y:S01]  /*1fec0*/  LDGSTS.E [R23+-0x2f000], [R72.64], P3 ;  /* 0xd100000048177fae */ /* 0x0005e20009921844 */
[----:B-1----:R-:W-:-:S03]  /*1fed0*/  IMAD.WIDE R82, R3, 0x4, R142 ;  /* 0x0000000403527825 */ /* 0x002fc600078e028e */
[----:B------:R1:W-:Y:S04]  /*1fee0*/  STL.64 [R1+0x4b0], R62 ;  /* 0x0004b03e01007387 */ /* 0x0003e80000100a00 */
[----:B------:R1:W-:Y:S01]  /*1fef0*/  LDGSTS.E [R22+-0x2e000], [R62.64], P3 ;  /* 0xd20000003e167fae */ /* 0x0003e20009921844 */
[----:B--2---:R-:W-:-:S03]  /*1ff00*/  IMAD.WIDE R72, R3, 0x4, R152 ;  /* 0x0000000403487825 */ /* 0x004fc600078e0298 */
[----:B------:R2:W-:Y:S04]  /*1ff10*/  STL.64 [R1+0x4a8], R52 ;  /* 0x0004a83401007387 */ /* 0x0005e80000100a00 */
[----:B------:R2:W-:Y:S01]  /*1ff20*/  LDGSTS.E [R13+-0x2d000], [R52.64], P3 ;  /* 0xd3000000340d7fae */ /* 0x0005e20009921844 */
[----:B-1----:R-:W-:-:S03]  /*1ff30*/  IMAD.WIDE R62, R3, 0x4, R162 ;  /* 0x00000004033e7825 */ /* 0x002fc600078e02a2 */
[----:B------:R1:W-:Y:S04]  /*1ff40*/  STL.64 [R1+0x4a0], R42 ;  /* 0x0004a02a01007387 */ /* 0x0003e80000100a00 */
[----:B------:R1:W-:Y:S01]  /*1ff50*/  LDGSTS.E [R12+-0x2c000], [R42.64], P3 ;  /* 0xd40000002a0c7fae */ /* 0x0003e20009921844 */
[----:B--2---:R-:W-:-:S03]  /*1ff60*/  IMAD.WIDE R52, R3, 0x4, R172 ;  /* 0x0000000403347825 */ /* 0x004fc600078e02ac */
[----:B------:R2:W-:Y:S04]  /*1ff70*/  STL.64 [R1+0x498], R82 ;  /* 0x0004985201007387 */ /* 0x0005e80000100a00 */
[----:B------:R3:W-:Y:S01]  /*1ff80*/  STL.64 [R1+0x490], R72 ;  /* 0x0004904801007387 */ /* 0x0007e20000100a00 */
[----:B-1----:R-:W-:-:S03]  /*1ff90*/  IMAD.WIDE R42, R3, 0x4, R182 ;  /* 0x00000004032a7825 */ /* 0x002fc600078e02b6 */
[----:B------:R1:W-:Y:S04]  /*1ffa0*/  STL.64 [R1+0x488], R62 ;  /* 0x0004883e01007387 */ /* 0x0003e80000100a00 */
[----:B------:R4:W-:Y:S04]  /*1ffb0*/  STL.64 [R1+0x480], R52 ;  /* 0x0004803401007387 */ /* 0x0009e80000100a00 */
[----:B------:R2:W-:Y:S04]  /*1ffc0*/  LDGSTS.E [R32+-0x2b000], [R82.64], P3 ;  /* 0xd500000052207fae */ /* 0x0005e80009921844 */
[----:B------:R1:W-:Y:S04]  /*1ffd0*/  STL.64 [R1+0x478], R42 ;  /* 0x0004782a01007387 */ /* 0x0003e80000100a00 */
[----:B------:R3:W-:Y:S04]  /*1ffe0*/  LDGSTS.E [R23+-0x2a000], [R72.64], P3 ;  /* 0xd600000048177fae */ /* 0x0007e80009921844 */
[----:B--2---:R-:W2:Y:S04]  /*1fff0*/  LDL.LU.64 R82, [R1+0x108] ;  /* 0x0001080001527983 */ /* 0x004ea80000300a00 */
[----:B------:R1:W-:Y:S04]  /*20000*/  LDGSTS.E [R22+-0x29000], [R62.64], P3 ;  /* 0xd70000003e167fae */ /* 0x0003e80009921844 */
[----:B---3--:R-:W3:Y:S04]  /*20010*/  LDL.LU.64 R72, [R1+0xe0] ;  /* 0x0000e00001487983 */ /* 0x008ee80000300a00 */
[----:B------:R4:W-:Y:S04]  /*20020*/  LDGSTS.E [R13+-0x28000], [R52.64], P3 ;  /* 0xd8000000340d7fae */ /* 0x0009e80009921844 */
[----:B-1----:R-:W3:Y:S04]  /*20030*/  LDL.LU.64 R62, [R1+0xb8] ;  /* 0x0000b800013e7983 */ /* 0x002ee80000300a00 */
[----:B------:R1:W-:Y:S04]  /*20040*/  LDGSTS.E [R12+-0x27000], [R42.64], P3 ;  /* 0xd90000002a0c7fae */ /* 0x0003e80009921844 */
[----:B----4-:R-:W4:Y:S04]  /*20050*/  LDL.LU.64 R52, [R1+0x90] ;  /* 0x0000900001347983 */ /* 0x010f280000300a00 */
[----:B-1----:R-:W4:Y:S04]  /*20060*/  LDL.LU.64 R42, [R1+0x68] ;  /* 0x00006800012a7983 */ /* 0x002f280000300a00 */
[----:B------:R-:W4:Y:S04]  /*20070*/  LDL.LU.64 R246, [R1+0x40] ;  /* 0x0000400001f67983 */ /* 0x000f280000300a00 */
[----:B------:R-:W4:Y:S01]  /*20080*/  LDL.LU.64 R248, [R1+0x18] ;  /* 0x0000180001f87983 */ /* 0x000f220000300a00 */
[----:B------:R-:W-:Y:S01]  /*20090*/  LOP3.LUT R251, R251, 0x7f, RZ, 0xc0, !PT ;  /* 0x0000007ffbfb7812 */ /* 0x000fe200078ec0ff */
[----:B------:R-:W-:-:S04]  /*200a0*/  IMAD.WIDE R132, R3, 0x4, R192 ;  /* 0x0000000403847825 */ /* 0x000fc800078e02c0 */
[C---:B------:R-:W-:Y:S01]  /*200b0*/  IMAD.WIDE R122, R3.reuse, 0x4, R202 ;  /* 0x00000004037a7825 */ /* 0x040fe200078e02ca */
[----:B------:R-:W-:Y:S03]  /*200c0*/  STL.64 [R1+0x470], R132 ;  /* 0x0004708401007387 */ /* 0x000fe60000100a00 */
[----:B------:R-:W-:Y:S01]  /*200d0*/  IMAD.WIDE R112, R3, 0x4, R212 ;  /* 0x0000000403707825 */ /* 0x000fe200078e02d4 */
[----:B------:R1:W-:Y:S03]  /*200e0*/  LDGSTS.E [R32+-0x26000], [R132.64], P3 ;  /* 0xda00000084207fae */ /* 0x0003e60009921844 */
[----:B------:R-:W-:Y:S02]  /*200f0*/  IMAD.SHL.U32 R251, R251, 0x4, RZ ;  /* 0x00000004fbfb7824 */ /* 0x000fe400078e00ff */
[C---:B------:R-:W-:Y:S01]  /*20100*/  IMAD.WIDE R102, R3.reuse, 0x4, R222 ;  /* 0x0000000403667825 */ /* 0x040fe200078e02de */
[----:B------:R-:W-:Y:S03]  /*20110*/  STL.64 [R1+0x468], R122 ;  /* 0x0004687a01007387 */ /* 0x000fe60000100a00 */
[----:B------:R-:W-:Y:S01]  /*20120*/  IMAD.WIDE R92, R3, 0x4, R230 ;  /* 0x00000004035c7825 */ /* 0x000fe200078e02e6 */
[----:B------:R1:W-:Y:S01]  /*20130*/  LDGSTS.E [R23+-0x25000], [R122.64], P3 ;  /* 0xdb0000007a177fae */ /* 0x0003e20009921844 */
[----:B------:R-:W-:-:S03]  /*20140*/  LOP3.LUT R250, R251, 0x10, RZ, 0x3c, !PT ;  /* 0x00000010fbfa7812 */ /* 0x000fc600078e3cff */
[----:B------:R-:W-:Y:S04]  /*20150*/  STL.64 [R1+0x460], R112 ;  /* 0x0004607001007387 */ /* 0x000fe80000100a00 */
[----:B------:R1:W-:Y:S04]  /*20160*/  LDGSTS.E [R22+-0x24000], [R112.64], P3 ;  /* 0xdc00000070167fae */ /* 0x0003e80009921844 */
[----:B------:R-:W-:Y:S01]  /*20170*/  STL.64 [R1+0x458], R102 ;  /* 0x0004586601007387 */ /* 0x000fe20000100a00 */
[----:B-1----:R-:W-:-:S03]  /*20180*/  IADD3 R23, R250, 0x100000, RZ ;  /* 0x00100000fa177810 */ /* 0x002fc60007ffe0ff */
[----:B------:R1:W-:Y:S04]  /*20190*/  LDGSTS.E [R13+-0x23000], [R102.64], P3 ;  /* 0xdd000000660d7fae */ /* 0x0003e80009921844 */
[----:B------:R1:W-:Y:S01]  /*201a0*/  STL.64 [R1+0x450], R92 ;  /* 0x0004505c01007387 */ /* 0x0003e20000100a00 */
[----:B------:R-:W-:-:S03]  /*201b0*/  IADD3 R22, R250, 0x100000, RZ ;  /* 0x00100000fa167810 */ /* 0x000fc60007ffe0ff */
[----:B------:R1:W-:Y:S02]  /*201c0*/  LDGSTS.E [R12+-0x22000], [R92.64], P3 ;  /* 0xde0000005c0c7fae */ /* 0x0003e40009921844 */
[C---:B-1----:R-:W-:Y:S01]  /*201d0*/  IADD3 R13, R250.reuse, 0x100000, RZ ;  /* 0x00100000fa0d7810 */ /* 0x042fe20007ffe0ff */
[----:B------:R-:W-:Y:S01]  /*201e0*/  IMAD.WIDE R92, R3, 0x4, R238 ;  /* 0x00000004035c7825 */ /* 0x000fe200078e02ee */
[----:B------:R-:W-:-:S04]  /*201f0*/  IADD3 R12, R250, 0x100000, RZ ;  /* 0x00100000fa0c7810 */ /* 0x000fc80007ffe0ff */
[----:B------:R-:W-:Y:S04]  /*20200*/  STL.64 [R1+0x448], R92 ;  /* 0x0004485c01007387 */ /* 0x000fe80000100a00 */
[----:B------:R1:W-:Y:S01]  /*20210*/  LDGSTS.E [R32+-0x21000], [R92.64], P3 ;  /* 0xdf0000005c207fae */ /* 0x0003e20009921844 */
[----:B------:R-:W-:-:S04]  /*20220*/  IMAD.WIDE R4, R3, 0x4, R4 ;  /* 0x0000000403047825 */ /* 0x000fc800078e0204 */
[----:B------:R-:W-:Y:S01]  /*20230*/  IMAD.WIDE R14, R3, 0x4, R14 ;  /* 0x00000004030e7825 */ /* 0x000fe200078e020e */
[----:B-1----:R-:W-:-:S03]  /*20240*/  IADD3 R32, R250, 0x100000, RZ ;  /* 0x00100000fa207810 */ /* 0x002fc60007ffe0ff */
[----:B------:R-:W-:-:S04]  /*20250*/  IMAD.WIDE R24, R3, 0x4, R24 ;  /* 0x0000000403187825 */ /* 0x000fc800078e0218 */
[----:B------:R-:W-:-:S04]  /*20260*/  IMAD.WIDE R34, R3, 0x4, R34 ;  /* 0x0000000403227825 */ /* 0x000fc800078e0222 */
[----:B------:R-:W-:-:S04]  /*20270*/  IMAD.WIDE R44, R3, 0x4, R44 ;  /* 0x00000004032c7825 */ /* 0x000fc800078e022c */
[----:B--2---:R-:W-:-:S04]  /*20280*/  IMAD.WIDE R82, R3, 0x4, R82 ;  /* 0x0000000403527825 */ /* 0x004fc800078e0252 */
[C---:B---3--:R-:W-:Y:S01]  /*20290*/  IMAD.WIDE R72, R3.reuse, 0x4, R72 ;  /* 0x0000000403487825 */ /* 0x048fe200078e0248 */
[----:B------:R-:W-:Y:S04]  /*202a0*/  STL.64 [R1+0x440], R82 ;  /* 0x0004405201007387 */ /* 0x000fe80000100a00 */
[----:B------:R1:W-:Y:S01]  /*202b0*/  LDGSTS.E [R23+-0x3fe00], [R82.64], P3 ;  /* 0xc020000052177fae */ /* 0x0003e20009921844 */
[----:B------:R-:W-:-:S03]  /*202c0*/  IMAD.WIDE R62, R3, 0x4, R62 ;  /* 0x00000004033e7825 */ /* 0x000fc600078e023e */
[----:B------:R-:W-:Y:S04]  /*202d0*/  STL.64 [R1+0x438], R72 ;  /* 0x0004384801007387 */ /* 0x000fe80000100a00 */
[----:B------:R1:W-:Y:S01]  /*202e0*/  LDGSTS.E [R22+-0x3ee00], [R72.64], P3 ;  /* 0xc120000048167fae */ /* 0x0003e20009921844 */
[----:B----4-:R-:W-:-:S03]  /*202f0*/  IMAD.WIDE R52, R3, 0x4, R52 ;  /* 0x0000000403347825 */ /* 0x010fc600078e0234 */
[----:B------:R2:W-:Y:S04]  /*20300*/  STL.64 [R1+0x430], R62 ;  /* 0x0004303e01007387 */ /* 0x0005e80000100a00 */
[----:B------:R2:W-:Y:S04]  /*20310*/  LDGSTS.E [R13+-0x3de00], [R62.64], P3 ;  /* 0xc22000003e0d7fae */ /* 0x0005e80009921844 */
[----:B------:R3:W-:Y:S04]  /*20320*/  STL.64 [R1+0x428], R52 ;  /* 0x0004283401007387 */ /* 0x0007e80000100a00 */
[----:B------:R3:W-:Y:S01]  /*20330*/  LDGSTS.E [R12+-0x3ce00], [R52.64], P3 ;  /* 0xc3200000340c7fae */ /* 0x0007e20009921844 */
[----:B--2---:R-:W-:-:S04]  /*20340*/  IMAD.WIDE R62, R3, 0x4, R42 ;  /* 0x00000004033e7825 */ /* 0x004fc800078e022a */
[----:B------:R-:W-:-:S04]  /*20350*/  IMAD.WIDE R42, R3, 0x4, R248 ;  /* 0x00000004032a7825 */ /* 0x000fc800078e02f8 */
[C---:B---3--:R-:W-:Y:S01]  /*20360*/  IMAD.WIDE R52, R3.reuse, 0x4, R246 ;  /* 0x0000000403347825 */ /* 0x048fe200078e02f6 */
        /* <DEDUP_REMOVED lines=8> */
[----:B------:R1:W-:Y:S04]  /*203f0*/  STL.64 [R1+0x400], R14 ;  /* 0x0004000e01007387 */ /* 0x0003e80000100a00 */
[----:B------:R1:W-:Y:S01]  /*20400*/  LDGSTS.E [R12+-0x37e00], [R14.64], P3 ;  /* 0xc82000000e0c7fae */ /* 0x0003e20009921844 */
[----:B---3--:R-:W-:Y:S01]  /*20410*/  IMAD.WIDE R42, R3, 0x4, R54 ;  /* 0x00000004032a7825 */ /* 0x008fe200078e0236 */
[----:B----4-:R-:W-:-:S02]  /*20420*/  IADD3 R5, R250, 0x100000, RZ ;  /* 0x00100000fa057810 */ /* 0x010fc40007ffe0ff */
[----:B------:R3:W-:Y:S01]  /*20430*/  STL.64 [R1+0x3f8], R24 ;  /* 0x0003f81801007387 */ /* 0x0007e20000100a00 */
[C---:B------:R-:W-:Y:S02]  /*20440*/  IADD3 R4, R250.reuse, 0x100000, RZ ;  /* 0x00100000fa047810 */ /* 0x040fe40007ffe0ff */
[----:B-1----:R-:W-:Y:S01]  /*20450*/  IADD3 R14, R250, 0x100000, RZ ;  /* 0x00100000fa0e7810 */ /* 0x002fe20007ffe0ff */
[C---:B------:R-:W-:Y:S01]  /*20460*/  IMAD.WIDE R22, R3.reuse, 0x4, R64 ;  /* 0x0000000403167825 */ /* 0x040fe200078e0240 */
[----:B------:R1:W-:Y:S04]  /*20470*/  STL.64 [R1+0x3f0], R34 ;  /* 0x0003f02201007387 */ /* 0x0003e80000100a00 */
[----:B------:R3:W-:Y:S04]  /*20480*/  LDGSTS.E [R14+-0x36e00], [R24.64], P3 ;  /* 0xc9200000180e7fae */ /* 0x0007e80009921844 */
[----:B------:R1:W-:Y:S04]  /*20490*/  LDGSTS.E [R13+-0x35e00], [R34.64], P3 ;  /* 0xca200000220d7fae */ /* 0x0003e80009921844 */
[----:B------:R4:W-:Y:S04]  /*204a0*/  STL.64 [R1+0x3e8], R44 ;  /* 0x0003e82c01007387 */ /* 0x0009e80000100a00 */
[----:B------:R4:W-:Y:S01]  /*204b0*/  LDGSTS.E [R12+-0x34e00], [R44.64], P3 ;  /* 0xcb2000002c0c7fae */ /* 0x0009e20009921844 */
[----:B---3--:R-:W-:-:S03]  /*204c0*/  IMAD.WIDE R24, R3, 0x4, R104 ;  /* 0x0000000403187825 */ /* 0x008fc600078e0268 */
[----:B------:R3:W-:Y:S01]  /*204d0*/  STL.64 [R1+0x3e0], R42 ;  /* 0x0003e02a01007387 */ /* 0x0007e20000100a00 */
[----:B-1----:R-:W-:-:S03]  /*204e0*/  IMAD.WIDE R34, R3, 0x4, R94 ;  /* 0x0000000403227825 */ /* 0x002fc600078e025e */
[----:B------:R3:W-:Y:S01]  /*204f0*/  LDGSTS.E [R5+-0x33e00], [R42.64], P3 ;  /* 0xcc2000002a057fae */ /* 0x0007e20009921844 */
[----:B----4-:R-:W-:-:S03]  /*20500*/  IMAD.WIDE R44, R3, 0x4, R74 ;  /* 0x00000004032c7825 */ /* 0x010fc600078e024a */
[----:B------:R1:W-:Y:S04]  /*20510*/  STL.64 [R1+0x3d8], R22 ;  /* 0x0003d81601007387 */ /* 0x0003e80000100a00 */
[----:B------:R1:W-:Y:S01]  /*20520*/  LDGSTS.E [R4+-0x32e00], [R22.64], P3 ;  /* 0xcd20000016047fae */ /* 0x0003e20009921844 */
[----:B---3--:R-:W-:-:S03]  /*20530*/  IMAD.WIDE R42, R3, 0x4, R84 ;  /* 0x00000004032a7825 */ /* 0x008fc600078e0254 */
[----:B------:R3:W-:Y:S04]  /*20540*/  STL.64 [R1+0x3d0], R44 ;  /* 0x0003d02c01007387 */ /* 0x0007e80000100a00 */
[----:B------:R3:W-:Y:S01]  /*20550*/  LDGSTS.E [R14+-0x31e00], [R44.64], P3 ;  /* 0xce2000002c0e7fae */ /* 0x0007e20009921844 */
[----:B-1----:R-:W-:-:S03]  /*20560*/  IMAD.WIDE R22, R3, 0x4, R114 ;  /* 0x0000000403167825 */ /* 0x002fc600078e0272 */
        /* <DEDUP_REMOVED lines=13> */
[----:B------:R4:W-:Y:S01]  /*20640*/  STL.64 [R1+0x3a0], R42 ;  /* 0x0003a02a01007387 */ /* 0x0009e20000100a00 */
[----:B---3--:R-:W-:-:S03]  /*20650*/  IMAD.WIDE R22, R3, 0x4, R164 ;  /* 0x0000000403167825 */ /* 0x008fc600078e02a4 */
[----:B------:R2:W-:Y:S04]  /*20660*/  STL.64 [R1+0x398], R34 ;  /* 0x0003982201007387 */ /* 0x0005e80000100a00 */
[----:B------:R1:W-:Y:S01]  /*20670*/  STL.64 [R1+0x390], R24 ;  /* 0x0003901801007387 */ /* 0x0003e20000100a00 */
[----:B------:R-:W-:-:S03]  /*20680*/  IMAD.WIDE R54, R3, 0x4, R174 ;  /* 0x0000000403367825 */ /* 0x000fc600078e02ae */
[----:B------:R1:W-:Y:S04]  /*20690*/  STL.64 [R1+0x388], R22 ;  /* 0x0003881601007387 */ /* 0x0003e80000100a00 */
[----:B------:R1:W-:Y:S04]  /*206a0*/  LDGSTS.E [R14+-0x2ce00], [R44.64], P3 ;  /* 0xd32000002c0e7fae */ /* 0x0003e80009921844 */
[----:B------:R-:W3:Y:S04]  /*206b0*/  LDL.LU.64 R82, [R1+0x100] ;  /* 0x0001000001527983 */ /* 0x000ee80000300a00 */
[----:B------:R4:W-:Y:S04]  /*206c0*/  LDGSTS.E [R13+-0x2be00], [R42.64], P3 ;  /* 0xd42000002a0d7fae */ /* 0x0009e80009921844 */
[----:B------:R-:W3:Y:S01]  /*206d0*/  LDL.LU.64 R72, [R1+0xd8] ;  /* 0x0000d80001487983 */ /* 0x000ee20000300a00 */
[----:B-1----:R-:W-:-:S03]  /*206e0*/  IMAD.WIDE R44, R3, 0x4, R184 ;  /* 0x00000004032c7825 */ /* 0x002fc600078e02b8 */
[----:B------:R1:W-:Y:S04]  /*206f0*/  LDGSTS.E [R12+-0x2ae00], [R34.64], P3 ;  /* 0xd5200000220c7fae */ /* 0x0003e80009921844 */
[----:B--2---:R-:W2:Y:S04]  /*20700*/  LDL.LU.64 R62, [R1+0xb0] ;  /* 0x0000b000013e7983 */ /* 0x004ea80000300a00 */
[----:B----4-:R-:W4:Y:S01]  /*20710*/  LDL.LU.64 R42, [R1+0x88] ;  /* 0x00008800012a7983 */ /* 0x010f220000300a00 */
[----:B-1----:R-:W-:-:S03]  /*20720*/  IMAD.WIDE R34, R3, 0x4, R194 ;  /* 0x0000000403227825 */ /* 0x002fc600078e02c2 */
[----:B------:R-:W4:Y:S04]  /*20730*/  LDL.LU.64 R52, [R1+0x60] ;  /* 0x0000600001347983 */ /* 0x000f280000300a00 */
[----:B------:R-:W4:Y:S04]  /*20740*/  LDL.LU.64 R246, [R1+0x38] ;  /* 0x0000380001f67983 */ /* 0x000f280000300a00 */
[----:B------:R1:W-:Y:S04]  /*20750*/  STL.64 [R1+0x380], R54 ;  /* 0x0003803601007387 */ /* 0x0003e80000100a00 */
[----:B------:R1:W-:Y:S04]  /*20760*/  STL.64 [R1+0x378], R44 ;  /* 0x0003782c01007387 */ /* 0x0003e80000100a00 */
[----:B------:R1:W-:Y:S04]  /*20770*/  STL.64 [R1+0x370], R34 ;  /* 0x0003702201007387 */ /* 0x0003e80000100a00 */
[----:B------:R-:W4:Y:S01]  /*20780*/  LDL.LU.64 R248, [R1+0x10] ;  /* 0x0000100001f87983 */ /* 0x000f220000300a00 */
[----:B------:R-:W-:-:S03]  /*20790*/  LOP3.LUT R251, R251, 0x20, RZ, 0x3c, !PT ;  /* 0x00000020fbfb7812 */ /* 0x000fc600078e3cff */
[----:B------:R1:W-:Y:S04]  /*207a0*/  LDGSTS.E [R5+-0x29e00], [R24.64], P3 ;  /* 0xd620000018057fae */ /* 0x0003e80009921844 */
[----:B------:R1:W-:Y:S04]  /*207b0*/  LDGSTS.E [R4+-0x28e00], [R22.64], P3 ;  /* 0xd720000016047fae */ /* 0x0003e80009921844 */
[----:B------:R1:W-:Y:S02]  /*207c0*/  LDGSTS.E [R14+-0x27e00], [R54.64], P3 ;  /* 0xd8200000360e7fae */ /* 0x0003e40009921844 */
[----:B-1----:R-:W-:-:S02]  /*207d0*/  IMAD.WIDE R24, R3, 0x4, R204 ;  /* 0x0000000403187825 */ /* 0x002fc400078e02cc */
[----:B------:R1:W-:Y:S02]  /*207e0*/  LDGSTS.E [R13+-0x26e00], [R44.64], P3 ;  /* 0xd92000002c0d7fae */ /* 0x0003e40009921844 */
[C---:B------:R-:W-:Y:S02]  /*207f0*/  IMAD.WIDE R22, R3.reuse, 0x4, R214 ;  /* 0x0000000403167825 */ /* 0x040fe400078e02d6 */
[----:B------:R1:W-:Y:S02]  /*20800*/  LDGSTS.E [R12+-0x25e00], [R34.64], P3 ;  /* 0xda200000220c7fae */ /* 0x0003e40009921844 */
[----:B------:R-:W-:Y:S02]  /*20810*/  IMAD.WIDE R54, R3, 0x4, R224 ;  /* 0x0000000403367825 */ /* 0x000fe400078e02e0 */
[----:B------:R3:W-:Y:S01]  /*20820*/  STL.64 [R1+0x368], R24 ;  /* 0x0003681801007387 */ /* 0x0007e20000100a00 */
[----:B------:R-:W-:Y:S01]  /*20830*/  IADD3 R14, R251, 0x100000, RZ ;  /* 0x00100000fb0e7810 */ /* 0x000fe20007ffe0ff */
[----:B-1----:R-:W-:-:S02]  /*20840*/  IMAD.WIDE R44, R3, 0x4, R232 ;  /* 0x00000004032c7825 */ /* 0x002fc400078e02e8 */
[----:B------:R1:W-:Y:S01]  /*20850*/  LDGSTS.E [R5+-0x24e00], [R24.64], P3 ;  /* 0xdb20000018057fae */ /* 0x0003e20009921844 */
[----:B------:R-:W-:Y:S01]  /*20860*/  IADD3 R13, R251, 0x100000, RZ ;  /* 0x00100000fb0d7810 */ /* 0x000fe20007ffe0ff */
[----:B------:R-:W-:Y:S02]  /*20870*/  IMAD.WIDE R34, R3, 0x4, R240 ;  /* 0x0000000403227825 */ /* 0x000fe400078e02f0 */
[----:B------:R1:W-:Y:S04]  /*20880*/  STL.64 [R1+0x360], R22 ;  /* 0x0003601601007387 */ /* 0x0003e80000100a00 */
[----:B------:R1:W-:Y:S04]  /*20890*/  LDGSTS.E [R4+-0x23e00], [R22.64], P3 ;  /* 0xdc20000016047fae */ /* 0x0003e80009921844 */
[----:B------:R-:W-:Y:S04]  /*208a0*/  STL.64 [R1+0x358], R54 ;  /* 0x0003583601007387 */ /* 0x000fe80000100a00 */
[----:B------:R1:W-:Y:S04]  /*208b0*/  LDGSTS.E [R12+-0x22e00], [R54.64], P3 ;  /* 0xdd200000360c7fae */ /* 0x0003e80009921844 */
[----:B------:R2:W-:Y:S04]  /*208c0*/  STL.64 [R1+0x350], R44 ;  /* 0x0003502c01007387 */ /* 0x0005e80000100a00 */
[----:B------:R1:W-:Y:S04]  /*208d0*/  LDGSTS.E [R5+-0x21e00], [R44.64], P3 ;  /* 0xde2000002c057fae */ /* 0x0003e80009921844 */
[----:B------:R2:W-:Y:S01]  /*208e0*/  STL.64 [R1+0x348], R34 ;  /* 0x0003482201007387 */ /* 0x0005e20000100a00 */
[----:B-1----:R-:W-:-:S03]  /*208f0*/  IADD3 R12, R251, 0x100000, RZ ;  /* 0x00100000fb0c7810 */ /* 0x002fc60007ffe0ff */
[----:B------:R1:W-:Y:S01]  /*20900*/  LDGSTS.E [R4+-0x20e00], [R34.64], P3 ;  /* 0xdf20000022047fae */ /* 0x0003e20009921844 */
[----:B------:R-:W-:Y:S01]  /*20910*/  IMAD.WIDE R6, R3, 0x4, R6 ;  /* 0x0000000403067825 */ /* 0x000fe200078e0206 */
[----:B------:R-:W-:-:S03]  /*20920*/  IADD3 R5, R251, 0x100000, RZ ;  /* 0x00100000fb057810 */ /* 0x000fc60007ffe0ff */
[----:B------:R-:W-:Y:S01]  /*20930*/  IMAD.WIDE R16, R3, 0x4, R16 ;  /* 0x0000000403107825 */ /* 0x000fe200078e0210 */
[----:B-1----:R-:W-:-:S03]  /*20940*/  IADD3 R4, R251, 0x100000, RZ ;  /* 0x00100000fb047810 */ /* 0x002fc60007ffe0ff */
[----:B------:R-:W-:-:S04]  /*20950*/  IMAD.WIDE R26, R3, 0x4, R26 ;  /* 0x00000004031a7825 */ /* 0x000fc800078e021a */
[----:B---3--:R-:W-:-:S04]  /*20960*/  IMAD.WIDE R24, R3, 0x4, R82 ;  /* 0x0000000403187825 */ /* 0x008fc800078e0252 */
[C---:B------:R-:W-:Y:S01]  /*20970*/  IMAD.WIDE R22, R3.reuse, 0x4, R72 ;  /* 0x0000000403167825 */ /* 0x040fe200078e0248 */
[----:B------:R1:W-:Y:S04]  /*20980*/  STL.64 [R1+0x340], R24 ;  /* 0x0003401801007387 */ /* 0x0003e80000100a00 */
[----:B------:R1:W-:Y:S01]  /*20990*/  LDGSTS.E [R14+-0x3fc00], [R24.64], P3 ;  /* 0xc0400000180e7fae */ /* 0x0003e20009921844 */
[----:B--2---:R-:W-:-:S03]  /*209a0*/  IMAD.WIDE R44, R3, 0x4, R62 ;  /* 0x00000004032c7825 */ /* 0x004fc600078e023e */
[----:B------:R2:W-:Y:S01]  /*209b0*/  STL.64 [R1+0x338], R22 ;  /* 0x0003381601007387 */ /* 0x0005e20000100a00 */
[----:B----4-:R-:W-:-:S03]  /*209c0*/  IMAD.WIDE R42, R3, 0x4, R42 ;  /* 0x00000004032a7825 */ /* 0x010fc600078e022a */
[----:B------:R2:W-:Y:S01]  /*209d0*/  LDGSTS.E [R13+-0x3ec00], [R22.64], P3 ;  /* 0xc1400000160d7fae */ /* 0x0005e20009921844 */
[----:B------:R-:W-:-:S03]  /*209e0*/  IMAD.WIDE R34, R3, 0x4, R52 ;  /* 0x0000000403227825 */ /* 0x000fc600078e0234 */
[----:B------:R-:W-:Y:S01]  /*209f0*/  STL.64 [R1+0x330], R44 ;  /* 0x0003302c01007387 */ /* 0x000fe20000100a00 */
[----:B-1----:R-:W-:-:S03]  /*20a00*/  IMAD.WIDE R24, R3, 0x4, R246 ;  /* 0x0000000403187825 */ /* 0x002fc600078e02f6 */
[----:B------:R1:W-:Y:S04]  /*20a10*/  LDGSTS.E [R14+-0x3dc00], [R44.64], P3 ;  /* 0xc24000002c0e7fae */ /* 0x0003e80009921844 */
[----:B------:R-:W-:Y:S04]  /*20a20*/  STL.64 [R1+0x328], R42 ;  /* 0x0003282a01007387 */ /* 0x000fe80000100a00 */
[----:B------:R3:W-:Y:S04]  /*20a30*/  LDGSTS.E [R13+-0x3cc00], [R42.64], P3 ;  /* 0xc34000002a0d7fae */ /* 0x0007e80009921844 */
[----:B------:R-:W-:Y:S01]  /*20a40*/  STL.64 [R1+0x320], R34 ;  /* 0x0003202201007387 */ /* 0x000fe20000100a00 */
[----:B--2---:R-:W-:-:S03]  /*20a50*/  IMAD.WIDE R22, R3, 0x4, R248 ;  /* 0x0000000403167825 */ /* 0x004fc600078e02f8 */
[----:B------:R2:W-:Y:S04]  /*20a60*/  LDGSTS.E [R12+-0x3bc00], [R34.64], P3 ;  /* 0xc4400000220c7fae */ /* 0x0005e80009921844 */
[----:B------:R4:W-:Y:S04]  /*20a70*/  STL.64 [R1+0x318], R24 ;  /* 0x0003181801007387 */ /* 0x0009e80000100a00 */
[----:B------:R4:W-:Y:S04]  /*20a80*/  LDGSTS.E [R5+-0x3ac00], [R24.64], P3 ;  /* 0xc540000018057fae */ /* 0x0009e80009921844 */
[----:B------:R1:W-:Y:S04]  /*20a90*/  STL.64 [R1+0x310], R22 ;  /* 0x0003101601007387 */ /* 0x0003e80000100a00 */
[----:B------:R1:W-:Y:S01]  /*20aa0*/  LDGSTS.E [R4+-0x39c00], [R22.64], P3 ;  /* 0xc640000016047fae */ /* 0x0003e20009921844 */
[----:B----4-:R-:W-:-:S03]  /*20ab0*/  IMAD.WIDE R24, R3, 0x4, R36 ;  /* 0x0000000403187825 */ /* 0x010fc600078e0224 */
[----:B------:R4:W-:Y:S04]  /*20ac0*/  STL.64 [R1+0x308], R6 ;  /* 0x0003080601007387 */ /* 0x0009e80000100a00 */
[----:B------:R4:W-:Y:S01]  /*20ad0*/  LDGSTS.E [R14+-0x38c00], [R6.64], P3 ;  /* 0xc7400000060e7fae */ /* 0x0009e20009921844 */
[----:B-1----:R-:W-:-:S03]  /*20ae0*/  IMAD.WIDE R22, R3, 0x4, R46 ;  /* 0x0000000403167825 */ /* 0x002fc600078e022e */
[----:B------:R1:W-:Y:S04]  /*20af0*/  STL.64 [R1+0x300], R16 ;  /* 0x0003001001007387 */ /* 0x0003e80000100a00 */
[----:B------:R1:W-:Y:S04]  /*20b00*/  LDGSTS.E [R13+-0x37c00], [R16.64], P3 ;  /* 0xc8400000100d7fae */ /* 0x0003e80009921844 */
[----:B------:R2:W-:Y:S01]  /*20b10*/  STL.64 [R1+0x2f8], R26 ;  /* 0x0002f81a01007387 */ /* 0x0005e20000100a00 */
[----:B----4-:R-:W-:-:S03]  /*20b20*/  IADD3 R7, R251, 0x100000, RZ ;  /* 0x00100000fb077810 */ /* 0x010fc60007ffe0ff */
[----:B------:R2:W-:Y:S01]  /*20b30*/  LDGSTS.E [R12+-0x36c00], [R26.64], P3 ;  /* 0xc94000001a0c7fae */ /* 0x0005e20009921844 */
[----:B------:R-:W-:-:S03]  /*20b40*/  IADD3 R6, R251, 0x100000, RZ ;  /* 0x00100000fb067810 */ /* 0x000fc60007ffe0ff */
[----:B------:R4:W-:Y:S01]  /*20b50*/  STL.64 [R1+0x2f0], R24 ;  /* 0x0002f01801007387 */ /* 0x0009e20000100a00 */
[----:B-1----:R-:W-:-:S03]  /*20b60*/  IMAD.WIDE R16, R3, 0x4, R86 ;  /* 0x0000000403107825 */ /* 0x002fc600078e0256 */
[----:B------:R4:W-:Y:S01]  /*20b70*/  LDGSTS.E [R5+-0x35c00], [R24.64], P3 ;  /* 0xca40000018057fae */ /* 0x0009e20009921844 */
[----:B--2---:R-:W-:-:S03]  /*20b80*/  IMAD.WIDE R26, R3, 0x4, R56 ;  /* 0x00000004031a7825 */ /* 0x004fc600078e0238 */
[----:B------:R1:W-:Y:S04]  /*20b90*/  STL.64 [R1+0x2e8], R22 ;  /* 0x0002e81601007387 */ /* 0x0003e80000100a00 */
[----:B------:R1:W-:Y:S01]  /*20ba0*/  LDGSTS.E [R4+-0x34c00], [R22.64], P3 ;  /* 0xcb40000016047fae */ /* 0x0003e20009921844 */
[----:B----4-:R-:W-:-:S03]  /*20bb0*/  IMAD.WIDE R24, R3, 0x4, R66 ;  /* 0x0000000403187825 */ /* 0x010fc600078e0242 */
[----:B------:R2:W-:Y:S01]  /*20bc0*/  STL.64 [R1+0x2e0], R26 ;  /* 0x0002e01a01007387 */ /* 0x0005e20000100a00 */
[----:B------:R-:W-:-:S03]  /*20bd0*/  IMAD.WIDE R14, R3, 0x4, R96 ;  /* 0x00000004030e7825 */ /* 0x000fc600078e0260 */
        /* <DEDUP_REMOVED lines=34> */
[----:B------:R-:W4:Y:S04]  /*20e00*/  LDL.LU.64 R72, [R1+0xf8] ;  /* 0x0000f80001487983 */ /* 0x000f280000300a00 */
[----:B------:R1:W-:Y:S04]  /*20e10*/  STL.64 [R1+0x270], R14 ;  /* 0x0002700e01007387 */ /* 0x0003e80000100a00 */
[----:B------:R-:W4:Y:S04]  /*20e20*/  LDL.LU.64 R62, [R1+0xd0] ;  /* 0x0000d000013e7983 */ /* 0x000f280000300a00 */
[----:B------:R-:W4:Y:S04]  /*20e30*/  LDL.LU.64 R52, [R1+0xa8] ;  /* 0x0000a80001347983 */ /* 0x000f280000300a00 */
[----:B---3--:R-:W3:Y:S04]  /*20e40*/  LDL.LU.64 R42, [R1+0x80] ;  /* 0x00008000012a7983 */ /* 0x008ee80000300a00 */
[----:B------:R-:W3:Y:S04]  /*20e50*/  LDL.LU.64 R246, [R1+0x58] ;  /* 0x0000580001f67983 */ /* 0x000ee80000300a00 */
[----:B------:R-:W3:Y:S04]  /*20e60*/  LDL.LU.64 R248, [R1+0x30] ;  /* 0x0000300001f87983 */ /* 0x000ee80000300a00 */
[----:B------:R-:W3:Y:S04]  /*20e70*/  LDL.LU.64 R250, [R1+0x8] ;  /* 0x0000080001fa7983 */ /* 0x000ee80000300a00 */
[----:B------:R-:W1:Y:S04]  /*20e80*/  S2R R83, SR_TID.X ;  /* 0x0000000000537919 */ /* 0x000e680000002100 */
[----:B------:R2:W-:Y:S04]  /*20e90*/  LDGSTS.E [R12+-0x29c00], [R26.64], P3 ;  /* 0xd64000001a0c7fae */ /* 0x0005e80009921844 */
[----:B------:R1:W-:Y:S04]  /*20ea0*/  LDGSTS.E [R7+-0x28c00], [R24.64], P3 ;  /* 0xd740000018077fae */ /* 0x0003e80009921844 */
[----:B------:R1:W-:Y:S01]  /*20eb0*/  LDGSTS.E [R6+-0x27c00], [R22.64], P3 ;  /* 0xd840000016067fae */ /* 0x0003e20009921844 */
[----:B--2---:R-:W-:-:S03]  /*20ec0*/  IMAD.WIDE R26, R3, 0x4, R206 ;  /* 0x00000004031a7825 */ /* 0x004fc600078e02ce */
[----:B------:R2:W-:Y:S01]  /*20ed0*/  LDGSTS.E [R5+-0x26c00], [R16.64], P3 ;  /* 0xd940000010057fae */ /* 0x0005e20009921844 */
[----:B-1----:R-:W-:Y:S01]  /*20ee0*/  LOP3.LUT R83, R83, 0x7f, RZ, 0xc0, !PT ;  /* 0x0000007f53537812 */ /* 0x002fe200078ec0ff */
[----:B------:R-:W-:Y:S02]  /*20ef0*/  IMAD.WIDE R24, R3, 0x4, R216 ;  /* 0x0000000403187825 */ /* 0x000fe400078e02d8 */
[----:B------:R1:W-:Y:S01]  /*20f00*/  LDGSTS.E [R4+-0x25c00], [R14.64], P3 ;  /* 0xda4000000e047fae */ /* 0x0003e20009921844 */
[----:B------:R-:W-:Y:S01]  /*20f10*/  SHF.L.U32 R83, R83, 0x2, RZ ;  /* 0x0000000253537819 */ /* 0x000fe200000006ff */
[----:B------:R-:W-:Y:S02]  /*20f20*/  IMAD.WIDE R22, R3, 0x4, R226 ;  /* 0x0000000403167825 */ /* 0x000fe400078e02e2 */
[----:B------:R4:W-:Y:S01]  /*20f30*/  STL.64 [R1+0x268], R26 ;  /* 0x0002681a01007387 */ /* 0x0009e20000100a00 */
[----:B------:R-:W-:Y:S01]  /*20f40*/  LOP3.LUT R82, R83, 0x30, RZ, 0x3c, !PT ;  /* 0x0000003053527812 */ /* 0x000fe200078e3cff */
[----:B--2---:R-:W-:-:S02]  /*20f50*/  IMAD.WIDE R16, R3, 0x4, R234 ;  /* 0x0000000403107825 */ /* 0x004fc400078e02ea */
[----:B------:R2:W-:Y:S02]  /*20f60*/  LDGSTS.E [R12+-0x24c00], [R26.64], P3 ;  /* 0xdb4000001a0c7fae */ /* 0x0005e40009921844 */
[----:B-1----:R-:W-:Y:S02]  /*20f70*/  IMAD.WIDE R14, R3, 0x4, R242 ;  /* 0x00000004030e7825 */ /* 0x002fe400078e02f2 */
[----:B------:R1:W-:Y:S04]  /*20f80*/  STL.64 [R1+0x260], R24 ;  /* 0x0002601801007387 */ /* 0x0003e80000100a00 */
[----:B------:R1:W-:Y:S01]  /*20f90*/  LDGSTS.E [R7+-0x23c00], [R24.64], P3 ;  /* 0xdc40000018077fae */ /* 0x0003e20009921844 */
[----:B--2---:R-:W-:-:S03]  /*20fa0*/  IADD3 R12, R82, 0x100000, RZ ;  /* 0x00100000520c7810 */ /* 0x004fc60007ffe0ff */
[----:B------:R2:W-:Y:S04]  /*20fb0*/  STL.64 [R1+0x258], R22 ;  /* 0x0002581601007387 */ /* 0x0005e80000100a00 */
[----:B------:R2:W-:Y:S01]  /*20fc0*/  LDGSTS.E [R6+-0x22c00], [R22.64], P3 ;  /* 0xdd40000016067fae */ /* 0x0005e20009921844 */
[----:B-1----:R-:W-:-:S03]  /*20fd0*/  IADD3 R7, R82, 0x100000, RZ ;  /* 0x0010000052077810 */ /* 0x002fc60007ffe0ff */
[----:B------:R3:W-:Y:S04]  /*20fe0*/  STL.64 [R1+0x250], R16 ;  /* 0x0002501001007387 */ /* 0x0007e80000100a00 */
[----:B------:R1:W-:Y:S01]  /*20ff0*/  LDGSTS.E [R5+-0x21c00], [R16.64], P3 ;  /* 0xde40000010057fae */ /* 0x0003e20009921844 */
[----:B--2---:R-:W-:-:S03]  /*21000*/  IADD3 R6, R82, 0x100000, RZ ;  /* 0x0010000052067810 */ /* 0x004fc60007ffe0ff */
[----:B------:R2:W-:Y:S04]  /*21010*/  STL.64 [R1+0x248], R14 ;  /* 0x0002480e01007387 */ /* 0x0005e80000100a00 */
[----:B------:R2:W-:Y:S01]  /*21020*/  LDGSTS.E [R4+-0x20c00], [R14.64], P3 ;  /* 0xdf4000000e047fae */ /* 0x0005e20009921844 */
[C---:B-1----:R-:W-:Y:S01]  /*21030*/  IADD3 R5, R82.reuse, 0x100000, RZ ;  /* 0x0010000052057810 */ /* 0x042fe20007ffe0ff */
[----:B------:R-:W-:Y:S01]  /*21040*/  IMAD.WIDE R8, R3, 0x4, R8 ;  /* 0x0000000403087825 */ /* 0x000fe200078e0208 */
[----:B--2---:R-:W-:-:S03]  /*21050*/  IADD3 R4, R82, 0x100000, RZ ;  /* 0x0010000052047810 */ /* 0x004fc60007ffe0ff */
[----:B----4-:R-:W-:-:S04]  /*21060*/  IMAD.WIDE R26, R3, 0x4, R72 ;  /* 0x00000004031a7825 */ /* 0x010fc800078e0248 */
[C---:B------:R-:W-:Y:S01]  /*21070*/  IMAD.WIDE R24, R3.reuse, 0x4, R62 ;  /* 0x0000000403187825 */ /* 0x040fe200078e023e */
[----:B------:R-:W-:Y:S03]  /*21080*/  STL.64 [R1+0x240], R26 ;  /* 0x0002401a01007387 */ /* 0x000fe60000100a00 */
[C---:B------:R-:W-:Y:S01]  /*21090*/  IMAD.WIDE R22, R3.reuse, 0x4, R52 ;  /* 0x0000000403167825 */ /* 0x040fe200078e0234 */
[----:B------:R1:W-:Y:S03]  /*210a0*/  LDGSTS.E [R12+-0x3fa00], [R26.64], P3 ;  /* 0xc06000001a0c7fae */ /* 0x0003e60009921844 */
[C---:B---3--:R-:W-:Y:S01]  /*210b0*/  IMAD.WIDE R16, R3.reuse, 0x4, R42 ;  /* 0x0000000403107825 */ /* 0x048fe200078e022a */
[----:B------:R2:W-:Y:S03]  /*210c0*/  STL.64 [R1+0x238], R24 ;  /* 0x0002381801007387 */ /* 0x0005e60000100a00 */
[C---:B------:R-:W-:Y:S01]  /*210d0*/  IMAD.WIDE R14, R3.reuse, 0x4, R246 ;  /* 0x00000004030e7825 */ /* 0x040fe200078e02f6 */
[----:B------:R2:W-:Y:S04]  /*210e0*/  LDGSTS.E [R7+-0x3ea00], [R24.64], P3 ;  /* 0xc160000018077fae */ /* 0x0005e80009921844 */
[----:B------:R3:W-:Y:S04]  /*210f0*/  STL.64 [R1+0x230], R22 ;  /* 0x0002301601007387 */ /* 0x0007e80000100a00 */
[----:B------:R3:W-:Y:S01]  /*21100*/  LDGSTS.E [R6+-0x3da00], [R22.64], P3 ;  /* 0xc260000016067fae */ /* 0x0007e20009921844 */
[----:B--2---:R-:W-:-:S03]  /*21110*/  IMAD.WIDE R24, R3, 0x4, R248 ;  /* 0x0000000403187825 */ /* 0x004fc600078e02f8 */
[----:B------:R2:W-:Y:S04]  /*21120*/  STL.64 [R1+0x228], R16 ;  /* 0x0002281001007387 */ /* 0x0005e80000100a00 */
[----:B------:R2:W-:Y:S01]  /*21130*/  LDGSTS.E [R5+-0x3ca00], [R16.64], P3 ;  /* 0xc360000010057fae */ /* 0x0005e20009921844 */
[----:B---3--:R-:W-:-:S03]  /*21140*/  IMAD.WIDE R22, R3, 0x4, R250 ;  /* 0x0000000403167825 */ /* 0x008fc600078e02fa */
[----:B------:R3:W-:Y:S04]  /*21150*/  STL.64 [R1+0x220], R14 ;  /* 0x0002200e01007387 */ /* 0x0007e80000100a00 */
[----:B------:R3:W-:Y:S01]  /*21160*/  LDGSTS.E [R4+-0x3ba00], [R14.64], P3 ;  /* 0xc46000000e047fae */ /* 0x0007e20009921844 */
[----:B--2---:R-:W-:-:S03]  /*21170*/  IMAD.WIDE R16, R3, 0x4, R18 ;  /* 0x0000000403107825 */ /* 0x004fc600078e0212 */
[----:B------:R-:W-:Y:S04]  /*21180*/  STL.64 [R1+0x218], R24 ;  /* 0x0002181801007387 */ /* 0x000fe80000100a00 */
[----:B------:R1:W-:Y:S01]  /*21190*/  LDGSTS.E [R12+-0x3aa00], [R24.64], P3 ;  /* 0xc5600000180c7fae */ /* 0x0003e20009921844 */
[----:B---3--:R-:W-:-:S03]  /*211a0*/  IMAD.WIDE R14, R3, 0x4, R28 ;  /* 0x00000004030e7825 */ /* 0x008fc600078e021c */
[----:B------:R2:W-:Y:S04]  /*211b0*/  STL.64 [R1+0x210], R22 ;  /* 0x0002101601007387 */ /* 0x0005e80000100a00 */
[----:B------:R2:W-:Y:S01]  /*211c0*/  LDGSTS.E [R7+-0x39a00], [R22.64], P3 ;  /* 0xc660000016077fae */ /* 0x0005e20009921844 */
[----:B------:R-:W-:-:S03]  /*211d0*/  IMAD.WIDE R18, R3, 0x4, R48 ;  /* 0x0000000403127825 */ /* 0x000fc600078e0230 */
[----:B------:R3:W-:Y:S04]  /*211e0*/  STL.64 [R1+0x208], R8 ;  /* 0x0002080801007387 */ /* 0x0007e80000100a00 */
[----:B------:R3:W-:Y:S01]  /*211f0*/  LDGSTS.E [R6+-0x38a00], [R8.64], P3 ;  /* 0xc760000008067fae */ /* 0x0007e20009921844 */
[----:B--2---:R-:W-:-:S03]  /*21200*/  IMAD.WIDE R22, R3, 0x4, R38 ;  /* 0x0000000403167825 */ /* 0x004fc600078e0226 */
[----:B------:R2:W-:Y:S04]  /*21210*/  STL.64 [R1+0x200], R16 ;  /* 0x0002001001007387 */ /* 0x0005e80000100a00 */
[----:B------:R2:W-:Y:S01]  /*21220*/  LDGSTS.E [R5+-0x37a00], [R16.64], P3 ;  /* 0xc860000010057fae */ /* 0x0005e20009921844 */
[----:B---3--:R-:W-:-:S03]  /*21230*/  IADD3 R8, R82, 0x100000, RZ ;  /* 0x0010000052087810 */ /* 0x008fc60007ffe0ff */
[----:B------:R3:W-:Y:S01]  /*21240*/  STL.64 [R1+0x1f8], R14 ;  /* 0x0001f80e01007387 */ /* 0x0007e20000100a00 */
[----:B-1----:R-:W-:-:S03]  /*21250*/  IMAD.WIDE R12, R3, 0x4, R78 ;  /* 0x00000004030c7825 */ /* 0x002fc600078e024e */
[----:B------:R3:W-:Y:S01]  /*21260*/  LDGSTS.E [R4+-0x36a00], [R14.64], P3 ;  /* 0xc96000000e047fae */ /* 0x0007e20009921844 */
[----:B--2---:R-:W-:-:S03]  /*21270*/  IMAD.WIDE R16, R3, 0x4, R58 ;  /* 0x0000000403107825 */ /* 0x004fc600078e023a */
        /* <DEDUP_REMOVED lines=31> */
[----:B------:R3:W-:Y:S01]  /*21470*/  STL.64 [R1+0x198], R18 ;  /* 0x0001981201007387 */ /* 0x0007e20000100a00 */
[----:B--2---:R-:W-:-:S03]  /*21480*/  IMAD.WIDE R12, R3, 0x4, R178 ;  /* 0x00000004030c7825 */ /* 0x004fc600078e02b2 */
[----:B------:R2:W-:Y:S04]  /*21490*/  STL.64 [R1+0x190], R16 ;  /* 0x0001901001007387 */ /* 0x0005e80000100a00 */
[----:B------:R2:W-:Y:S04]  /*214a0*/  STL.64 [R1+0x188], R14 ;  /* 0x0001880e01007387 */ /* 0x0005e80000100a00 */
[----:B------:R1:W-:Y:S04]  /*214b0*/  STL.64 [R1+0x180], R12 ;  /* 0x0001800c01007387 */ /* 0x0003e80000100a00 */
[----:B------:R-:W4:Y:S04]  /*214c0*/  LDL.LU.64 R72, [R1+0xf0] ;  /* 0x0000f00001487983 */ /* 0x000f280000300a00 */
[----:B------:R-:W4:Y:S04]  /*214d0*/  LDL.LU.64 R62, [R1+0xc8] ;  /* 0x0000c800013e7983 */ /* 0x000f280000300a00 */
[----:B------:R-:W4:Y:S04]  /*214e0*/  LDL.LU.64 R52, [R1+0xa0] ;  /* 0x0000a00001347983 */ /* 0x000f280000300a00 */
[----:B------:R-:W4:Y:S04]  /*214f0*/  LDL.LU.64 R42, [R1+0x78] ;  /* 0x00007800012a7983 */ /* 0x000f280000300a00 */
[----:B------:R-:W4:Y:S04]  /*21500*/  LDL.LU.64 R246, [R1+0x50] ;  /* 0x0000500001f67983 */ /* 0x000f280000300a00 */
[----:B------:R-:W4:Y:S04]  /*21510*/  LDL.LU.64 R248, [R1+0x28] ;  /* 0x0000280001f87983 */ /* 0x000f280000300a00 */
[----:B------:R-:W4:Y:S01]  /*21520*/  LDL.LU.64 R250, [R1] ;  /* 0x0000000001fa7983 */ /* 0x000f220000300a00 */
[----:B------:R-:W-:-:S03]  /*21530*/  IMAD.SHL.U32 R33, R33, 0x4, RZ ;  /* 0x0000000421217824 */ /* 0x000fc600078e00ff */
[----:B------:R1:W-:Y:S04]  /*21540*/  LDGSTS.E [R8+-0x2ba00], [R22.64], P3 ;  /* 0xd460000016087fae */ /* 0x0003e80009921844 */
[----:B------:R3:W-:Y:S01]  /*21550*/  LDGSTS.E [R7+-0x2aa00], [R18.64], P3 ;  /* 0xd560000012077fae */ /* 0x0007e20009921844 */
[----:B------:R-:W-:-:S03]  /*21560*/  LOP3.LUT R83, R33, 0x40, RZ, 0x3c, !PT ;  /* 0x0000004021537812 */ /* 0x000fc600078e3cff */
[----:B------:R2:W-:Y:S01]  /*21570*/  LDGSTS.E [R6+-0x29a00], [R16.64], P3 ;  /* 0xd660000010067fae */ /* 0x0005e20009921844 */
[----:B-1----:R-:W-:-:S03]  /*21580*/  IMAD.WIDE R22, R3, 0x4, R188 ;  /* 0x0000000403167825 */ /* 0x002fc600078e02bc */
[----:B------:R1:W-:Y:S01]  /*21590*/  LDGSTS.E [R5+-0x28a00], [R14.64], P3 ;  /* 0xd76000000e057fae */ /* 0x0003e20009921844 */
[----:B---3--:R-:W-:-:S03]  /*215a0*/  IMAD.WIDE R18, R3, 0x4, R198 ;  /* 0x0000000403127825 */ /* 0x008fc600078e02c6 */
[----:B------:R3:W-:Y:S01]  /*215b0*/  LDGSTS.E [R4+-0x27a00], [R12.64], P3 ;  /* 0xd86000000c047fae */ /* 0x0007e20009921844 */
[----:B--2---:R-:W-:-:S03]  /*215c0*/  IMAD.WIDE R16, R3, 0x4, R208 ;  /* 0x0000000403107825 */ /* 0x004fc600078e02d0 */
[----:B------:R2:W-:Y:S01]  /*215d0*/  STL.64 [R1+0x178], R22 ;  /* 0x0001781601007387 */ /* 0x0005e20000100a00 */
[----:B-1----:R-:W-:-:S03]  /*215e0*/  IMAD.WIDE R14, R3, 0x4, R218 ;  /* 0x00000004030e7825 */ /* 0x002fc600078e02da */
[----:B------:R2:W-:Y:S01]  /*215f0*/  LDGSTS.E [R8+-0x26a00], [R22.64], P3 ;  /* 0xd960000016087fae */ /* 0x0005e20009921844 */
[----:B---3--:R-:W-:-:S03]  /*21600*/  IMAD.WIDE R12, R3, 0x4, R228 ;  /* 0x00000004030c7825 */ /* 0x008fc600078e02e4 */
[----:B------:R1:W-:Y:S04]  /*21610*/  STL.64 [R1+0x170], R18 ;  /* 0x0001701201007387 */ /* 0x0003e80000100a00 */
[----:B------:R1:W-:Y:S01]  /*21620*/  LDGSTS.E [R7+-0x25a00], [R18.64], P3 ;  /* 0xda60000012077fae */ /* 0x0003e20009921844 */
[----:B--2---:R-:W-:-:S03]  /*21630*/  IMAD.WIDE R22, R3, 0x4, R236 ;  /* 0x0000000403167825 */ /* 0x004fc600078e02ec */
[----:B------:R4:W-:Y:S01]  /*21640*/  STL.64 [R1+0x168], R16 ;  /* 0x0001681001007387 */ /* 0x0009e20000100a00 */
[----:B------:R-:W-:-:S03]  /*21650*/  IADD3 R8, R83, 0x100000, RZ ;  /* 0x0010000053087810 */ /* 0x000fc60007ffe0ff */
[----:B------:R2:W-:Y:S01]  /*21660*/  LDGSTS.E [R6+-0x24a00], [R16.64], P3 ;  /* 0xdb60000010067fae */ /* 0x0005e20009921844 */
[----:B-1----:R-:W-:-:S03]  /*21670*/  IMAD.WIDE R18, R3, 0x4, R244 ;  /* 0x0000000403127825 */ /* 0x002fc600078e02f4 */
[----:B------:R1:W-:Y:S01]  /*21680*/  STL.64 [R1+0x160], R14 ;  /* 0x0001600e01007387 */ /* 0x0003e20000100a00 */
[----:B------:R-:W-:-:S03]  /*21690*/  IADD3 R7, R83, 0x100000, RZ ;  /* 0x0010000053077810 */ /* 0x000fc60007ffe0ff */
[----:B------:R3:W-:Y:S04]  /*216a0*/  LDGSTS.E [R5+-0x23a00], [R14.64], P3 ;  /* 0xdc6000000e057fae */ /* 0x0007e80009921844 */
[----:B------:R1:W-:Y:S01]  /*216b0*/  STL.64 [R1+0x158], R12 ;  /* 0x0001580c01007387 */ /* 0x0003e20000100a00 */
[----:B--2---:R-:W-:-:S03]  /*216c0*/  IADD3 R6, R83, 0x100000, RZ ;  /* 0x0010000053067810 */ /* 0x004fc60007ffe0ff */
[----:B------:R2:W-:Y:S04]  /*216d0*/  LDGSTS.E [R4+-0x22a00], [R12.64], P3 ;  /* 0xdd6000000c047fae */ /* 0x0005e80009921844 */
[----:B------:R-:W-:Y:S04]  /*216e0*/  STL.64 [R1+0x150], R22 ;  /* 0x0001501601007387 */ /* 0x000fe80000100a00 */
[----:B------:R3:W-:Y:S04]  /*216f0*/  LDGSTS.E [R5+-0x21a00], [R22.64], P3 ;  /* 0xde60000016057fae */ /* 0x0007e80009921844 */
[----:B------:R1:W-:Y:S04]  /*21700*/  STL.64 [R1+0x148], R18 ;  /* 0x0001481201007387 */ /* 0x0003e80000100a00 */
[----:B------:R2:W-:Y:S01]  /*21710*/  LDGSTS.E [R4+-0x20a00], [R18.64], P3 ;  /* 0xdf60000012047fae */ /* 0x0005e20009921844 */
[----:B------:R-:W-:Y:S01]  /*21720*/  IMAD.WIDE R10, R3, 0x4, R10 ;  /* 0x00000004030a7825 */ /* 0x000fe200078e020a */
[----:B---3--:R-:W-:-:S02]  /*21730*/  IADD3 R5, R83, 0x100000, RZ ;  /* 0x0010000053057810 */ /* 0x008fc40007ffe0ff */
[----:B--2---:R-:W-:Y:S01]  /*21740*/  IADD3 R4, R83, 0x100000, RZ ;  /* 0x0010000053047810 */ /* 0x004fe20007ffe0ff */
[----:B----4-:R-:W-:-:S04]  /*21750*/  IMAD.WIDE R16, R3, 0x4, R72 ;  /* 0x0000000403107825 */ /* 0x010fc800078e0248 */
[C---:B-1----:R-:W-:Y:S01]  /*21760*/  IMAD.WIDE R14, R3.reuse, 0x4, R62 ;  /* 0x00000004030e7825 */ /* 0x042fe200078e023e */
[----:B------:R1:W-:Y:S03]  /*21770*/  STL.64 [R1+0x140], R16 ;  /* 0x0001401001007387 */ /* 0x0003e60000100a00 */
[C---:B------:R-:W-:Y:S01]  /*21780*/  IMAD.WIDE R12, R3.reuse, 0x4, R52 ;  /* 0x00000004030c7825 */ /* 0x040fe200078e0234 */
[----:B------:R1:W-:Y:S03]  /*21790*/  LDGSTS.E [R8+-0x3f800], [R16.64], P3 ;  /* 0xc080000010087fae */ /* 0x0003e60009921844 */
[C---:B------:R-:W-:Y:S01]  /*217a0*/  IMAD.WIDE R18, R3.reuse, 0x4, R42 ;  /* 0x0000000403127825 */ /* 0x040fe200078e022a */
        /* <DEDUP_REMOVED lines=55> */
[----:B------:R1:W-:Y:S04]  /*21b20*/  LDGSTS.E [R8+-0x2d800], [R18.64], P3 ;  /* 0xd280000012087fae */ /* 0x0003e80009921844 */
[----:B------:R2:W-:Y:S04]  /*21b30*/  STL.64 [R1+0x98], R12 ;  /* 0x0000980c01007387 */ /* 0x0005e80000100a00 */
[----:B------:R3:W-:Y:S04]  /*21b40*/  LDGSTS.E [R7+-0x2c800], [R16.64], P3 ;  /* 0xd380000010077fae */ /* 0x0007e80009921844 */
[----:B------:R2:W-:Y:S01]  /*21b50*/  STL.64 [R1+0x90], R10 ;  /* 0x0000900a01007387 */ /* 0x0005e20000100a00 */
[----:B-1----:R-:W-:-:S03]  /*21b60*/  IMAD.WIDE R18, R3, 0x4, R170 ;  /* 0x0000000403127825 */ /* 0x002fc600078e02aa */
[----:B------:R2:W-:Y:S04]  /*21b70*/  LDGSTS.E [R6+-0x2b800], [R14.64], P3 ;  /* 0xd48000000e067fae */ /* 0x0005e80009921844 */
[----:B------:R-:W4:Y:S01]  /*21b80*/  LDL.LU.64 R62, [R1+0x908] ;  /* 0x00090800013e7983 */ /* 0x000f220000300a00 */
[----:B---3--:R-:W-:-:S03]  /*21b90*/  IMAD.WIDE R16, R3, 0x4, R180 ;  /* 0x0000000403107825 */ /* 0x008fc600078e02b4 */
[----:B------:R1:W-:Y:S04]  /*21ba0*/  LDGSTS.E [R5+-0x2a800], [R12.64], P3 ;  /* 0xd58000000c057fae */ /* 0x0003e80009921844 */
[----:B------:R-:W3:Y:S01]  /*21bb0*/  LDL.LU.64 R52, [R1+0x910] ;  /* 0x0009100001347983 */ /* 0x000ee20000300a00 */
[----:B--2---:R-:W-:-:S03]  /*21bc0*/  IMAD.WIDE R14, R3, 0x4, R190 ;  /* 0x00000004030e7825 */ /* 0x004fc600078e02be */
[----:B------:R2:W-:Y:S04]  /*21bd0*/  LDGSTS.E [R4+-0x29800], [R10.64], P3 ;  /* 0xd68000000a047fae */ /* 0x0005e80009921844 */
[----:B------:R-:W3:Y:S01]  /*21be0*/  LDL.LU.64 R246, [R1+0x918] ;  /* 0x0009180001f67983 */ /* 0x000ee20000300a00 */
[----:B-1----:R-:W-:-:S03]  /*21bf0*/  IMAD.WIDE R12, R3, 0x4, R200 ;  /* 0x00000004030c7825 */ /* 0x002fc600078e02c8 */
[----:B------:R-:W3:Y:S01]  /*21c00*/  LDL.LU.64 R248, [R1+0x920] ;  /* 0x0009200001f87983 */ /* 0x000ee20000300a00 */
[----:B--2---:R-:W-:-:S03]  /*21c10*/  IMAD.WIDE R10, R3, 0x4, R210 ;  /* 0x00000004030a7825 */ /* 0x004fc600078e02d2 */
[----:B------:R-:W-:Y:S04]  /*21c20*/  STL.64 [R1+0x88], R18 ;  /* 0x0000881201007387 */ /* 0x000fe80000100a00 */
[----:B------:R-:W-:Y:S04]  /*21c30*/  STL.64 [R1+0x80], R16 ;  /* 0x0000801001007387 */ /* 0x000fe80000100a00 */
[----:B------:R-:W-:Y:S04]  /*21c40*/  STL.64 [R1+0x78], R14 ;  /* 0x0000780e01007387 */ /* 0x000fe80000100a00 */
[----:B------:R-:W-:Y:S04]  /*21c50*/  STL.64 [R1+0x70], R12 ;  /* 0x0000700c01007387 */ /* 0x000fe80000100a00 */
[----:B------:R1:W-:Y:S04]  /*21c60*/  STL.64 [R1+0x68], R10 ;  /* 0x0000680a01007387 */ /* 0x0003e80000100a00 */
[----:B------:R-:W2:Y:S04]  /*21c70*/  LDL.LU.64 R102, [R1+0x928] ;  /* 0x0009280001667983 */ /* 0x000ea80000300a00 */
[----:B------:R-:W2:Y:S04]  /*21c80*/  LDL.LU.64 R92, [R1+0x930] ;  /* 0x00093000015c7983 */ /* 0x000ea80000300a00 */
[----:B------:R-:W2:Y:S04]  /*21c90*/  LDL.LU.64 R72, [R1+0x938] ;  /* 0x0009380001487983 */ /* 0x000ea80000300a00 */
[----:B------:R-:W2:Y:S04]  /*21ca0*/  LDL.LU.64 R42, [R1+0x940] ;  /* 0x00094000012a7983 */ /* 0x000ea80000300a00 */
[----:B------:R-:W2:Y:S01]  /*21cb0*/  LDL.LU.64 R250, [R1+0x948] ;  /* 0x0009480001fa7983 */ /* 0x000ea20000300a00 */
[----:B------:R-:W-:Y:S01]  /*21cc0*/  LOP3.LUT R33, R33, 0x50, RZ, 0x3c, !PT ;  /* 0x0000005021217812 */ /* 0x000fe200078e3cff */
[----:B------:R-:W-:-:S02]  /*21cd0*/  IMAD.WIDE R220, R3, 0x4, R220 ;  /* 0x0000000403dc7825 */ /* 0x000fc400078e02dc */
[----:B------:R1:W-:Y:S04]  /*21ce0*/  LDGSTS.E [R8+-0x28800], [R18.64], P3 ;  /* 0xd780000012087fae */ /* 0x0003e80009921844 */
[----:B------:R2:W-:Y:S04]  /*21cf0*/  LDGSTS.E [R7+-0x27800], [R16.64], P3 ;  /* 0xd880000010077fae */ /* 0x0005e80009921844 */
[----:B------:R1:W-:Y:S04]  /*21d00*/  LDGSTS.E [R6+-0x26800], [R14.64], P3 ;  /* 0xd98000000e067fae */ /* 0x0003e80009921844 */
[----:B------:R1:W-:Y:S04]  /*21d10*/  LDGSTS.E [R5+-0x25800], [R12.64], P3 ;  /* 0xda8000000c057fae */ /* 0x0003e80009921844 */
[----:B------:R1:W-:Y:S04]  /*21d20*/  LDGSTS.E [R4+-0x24800], [R10.64], P3 ;  /* 0xdb8000000a047fae */ /* 0x0003e80009921844 */
[----:B------:R2:W-:Y:S04]  /*21d30*/  LDGSTS.E [R8+-0x23800], [R220.64], P3 ;  /* 0xdc800000dc087fae */ /* 0x0005e80009921844 */
[----:B------:R-:W2:Y:S01]  /*21d40*/  LDL.LU.64 R82, [R1+0x950] ;  /* 0x0009500001527983 */ /* 0x000ea20000300a00 */
[----:B-1----:R-:W-:Y:S01]  /*21d50*/  IADD3 R4, R33, 0x100000, RZ ;  /* 0x0010000021047810 */ /* 0x002fe20007ffe0ff */
[----:B----4-:R-:W-:-:S02]  /*21d60*/  IMAD.WIDE R116, R3, 0x4, R62 ;  /* 0x0000000403747825 */ /* 0x010fc400078e023e */
[----:B------:R-:W4:Y:S04]  /*21d70*/  LDL.LU.64 R62, [R1+0x958] ;  /* 0x00095800013e7983 */ /* 0x000f280000300a00 */
[----:B------:R1:W-:Y:S01]  /*21d80*/  LDGSTS.E [R7+-0x22800], [R116.64], P3 ;  /* 0xdd80000074077fae */ /* 0x0003e20009921844 */
[----:B---3--:R-:W-:-:S03]  /*21d90*/  IMAD.WIDE R114, R3, 0x4, R52 ;  /* 0x0000000403727825 */ /* 0x008fc600078e0234 */
[----:B------:R-:W3:Y:S04]  /*21da0*/  LDL.LU.64 R52, [R1+0x960] ;  /* 0x0009600001347983 */ /* 0x000ee80000300a00 */
[----:B------:R1:W-:Y:S01]  /*21db0*/  LDGSTS.E [R6+-0x21800], [R114.64], P3 ;  /* 0xde80000072067fae */ /* 0x0003e20009921844 */
[----:B------:R-:W-:-:S04]  /*21dc0*/  IMAD.WIDE R112, R3, 0x4, R246 ;  /* 0x0000000403707825 */ /* 0x000fc800078e02f6 */
[C---:B------:R-:W-:Y:S01]  /*21dd0*/  IMAD.WIDE R10, R3.reuse, 0x4, R248 ;  /* 0x00000004030a7825 */ /* 0x040fe200078e02f8 */
[----:B------:R1:W-:Y:S04]  /*21de0*/  LDGSTS.E [R5+-0x20800], [R112.64], P3 ;  /* 0xdf80000070057fae */ /* 0x0003e80009921844 */
[----:B------:R1:W-:Y:S04]  /*21df0*/  STL.64 [R1+0x60], R10 ;  /* 0x0000600a01007387 */ /* 0x0003e80000100a00 */
[----:B------:R1:W-:Y:S04]  /*21e00*/  LDGSTS.E [R4+-0x3f600], [R10.64], P3 ;  /* 0xc0a000000a047fae */ /* 0x0003e80009921844 */
[----:B------:R-:W3:Y:S04]  /*21e10*/  LDL.LU.64 R246, [R1+0x968] ;  /* 0x0009680001f67983 */ /* 0x000ee80000300a00 */
[----:B------:R-:W3:Y:S01]  /*21e20*/  LDL.LU.64 R248, [R1+0x970] ;  /* 0x0009700001f87983 */ /* 0x000ee20000300a00 */
[----:B--2---:R-:W-:-:S04]  /*21e30*/  IMAD.WIDE R16, R3, 0x4, R102 ;  /* 0x0000000403107825 */ /* 0x004fc800078e0266 */
[C---:B------:R-:W-:Y:S01]  /*21e40*/  IMAD.WIDE R14, R3.reuse, 0x4, R92 ;  /* 0x00000004030e7825 */ /* 0x040fe200078e025c */
[----:B------:R2:W-:Y:S03]  /*21e50*/  STL.64 [R1+0x48], R16 ;  /* 0x0000481001007387 */ /* 0x0005e60000100a00 */
[C---:B------:R-:W-:Y:S01]  /*21e60*/  IMAD.WIDE R12, R3.reuse, 0x4, R72 ;  /* 0x00000004030c7825 */ /* 0x040fe200078e0248 */
[----:B------:R2:W-:Y:S03]  /*21e70*/  STL.64 [R1+0x30], R14 ;  /* 0x0000300e01007387 */ /* 0x0005e60000100a00 */
[C---:B-1----:R-:W-:Y:S01]  /*21e80*/  IMAD.WIDE R10, R3.reuse, 0x4, R42 ;  /* 0x00000004030a7825 */ /* 0x042fe200078e022a */
[----:B------:R1:W-:Y:S04]  /*21e90*/  STL.64 [R1+0x18], R12 ;  /* 0x0000180c01007387 */ /* 0x0003e80000100a00 */
[----:B------:R1:W-:Y:S01]  /*21ea0*/  STL.64 [R1], R10 ;  /* 0x0000000a01007387 */ /* 0x0003e20000100a00 */
[----:B------:R-:W-:-:S03]  /*21eb0*/  IMAD.WIDE R110, R3, 0x4, R250 ;  /* 0x00000004036e7825 */ /* 0x000fc600078e02fa */
[----:B------:R-:W2:Y:S04]  /*21ec0*/  LDL.LU.64 R122, [R1+0x978] ;  /* 0x00097800017a7983 */ /* 0x000ea80000300a00 */
[----:B------:R-:W2:Y:S04]  /*21ed0*/  LDL.LU.64 R92, [R1+0x980] ;  /* 0x00098000015c7983 */ /* 0x000ea80000300a00 */
[----:B------:R-:W2:Y:S04]  /*21ee0*/  LDL.LU.64 R72, [R1+0x988] ;  /* 0x0009880001487983 */ /* 0x000ea80000300a00 */
[----:B------:R-:W2:Y:S04]  /*21ef0*/  LDL.LU.64 R42, [R1+0x990] ;  /* 0x00099000012a7983 */ /* 0x000ea80000300a00 */
[----:B------:R-:W2:Y:S01]  /*21f00*/  LDL.LU.64 R250, [R1+0x998] ;  /* 0x0009980001fa7983 */ /* 0x000ea20000300a00 */
[----:B------:R-:W-:-:S03]  /*21f10*/  IMAD.WIDE R108, R3, 0x4, R82 ;  /* 0x00000004036c7825 */ /* 0x000fc600078e0252 */
[----:B------:R-:W2:Y:S01]  /*21f20*/  LDL.LU.64 R82, [R1+0x9a0] ;  /* 0x0009a00001527983 */ /* 0x000ea20000300a00 */
[----:B----4-:R-:W-:-:S03]  /*21f30*/  IMAD.WIDE R106, R3, 0x4, R62 ;  /* 0x00000004036a7825 */ /* 0x010fc600078e023e */
[----:B------:R-:W4:Y:S01]  /*21f40*/  LDL.LU.64 R62, [R1+0x9a8] ;  /* 0x0009a800013e7983 */ /* 0x000f220000300a00 */
[----:B---3--:R-:W-:-:S03]  /*21f50*/  IMAD.WIDE R104, R3, 0x4, R52 ;  /* 0x0000000403687825 */ /* 0x008fc600078e0234 */
[----:B------:R-:W3:Y:S01]  /*21f60*/  LDL.LU.64 R52, [R1+0x9b0] ;  /* 0x0009b00001347983 */ /* 0x000ee20000300a00 */
[----:B------:R-:W-:-:S03]  /*21f70*/  IMAD.WIDE R102, R3, 0x4, R246 ;  /* 0x0000000403667825 */ /* 0x000fc600078e02f6 */
[----:B------:R-:W3:Y:S01]  /*21f80*/  LDL.LU.64 R246, [R1+0x9b8] ;  /* 0x0009b80001f67983 */ /* 0x000ee20000300a00 */
[----:B------:R-:W-:-:S03]  /*21f90*/  IMAD.WIDE R100, R3, 0x4, R248 ;  /* 0x0000000403647825 */ /* 0x000fc600078e02f8 */
[----:B------:R-:W3:Y:S04]  /*21fa0*/  LDL.LU.64 R248, [R1+0x9c0] ;  /* 0x0009c00001f87983 */ /* 0x000ee80000300a00 */
[----:B------:R-:W3:Y:S04]  /*21fb0*/  LDL.LU.64 R142, [R1+0x9c8] ;  /* 0x0009c800018e7983 */ /* 0x000ee80000300a00 */
[----:B------:R-:W3:Y:S01]  /*21fc0*/  LDL.LU.64 R132, [R1+0x9d0] ;  /* 0x0009d00001847983 */ /* 0x000ee20000300a00 */
[----:B--2---:R-:W-:-:S04]  /*21fd0*/  IMAD.WIDE R96, R3, 0x4, R92 ;  /* 0x0000000403607825 */ /* 0x004fc800078e025c */
[C---:B------:R-:W-:Y:S02]  /*21fe0*/  IMAD.WIDE R94, R3.reuse, 0x4, R72 ;  /* 0x00000004035e7825 */ /* 0x040fe400078e0248 */
[----:B------:R-:W2:Y:S02]  /*21ff0*/  LDL.LU.64 R72, [R1+0x9d8] ;  /* 0x0009d80001487983 */ /* 0x000ea40000300a00 */
[C---:B------:R-:W-:Y:S02]  /*22000*/  IMAD.WIDE R92, R3.reuse, 0x4, R42 ;  /* 0x00000004035c7825 */ /* 0x040fe400078e022a */
[----:B------:R-:W2:Y:S02]  /*22010*/  LDL.LU.64 R42, [R1+0x9e0] ;  /* 0x0009e000012a7983 */ /* 0x000ea40000300a00 */
[C---:B------:R-:W-:Y:S02]  /*22020*/  IMAD.WIDE R90, R3.reuse, 0x4, R250 ;  /* 0x00000004035a7825 */ /* 0x040fe400078e02fa */
[----:B------:R-:W2:Y:S02]  /*22030*/  LDL.LU.64 R250, [R1+0x9e8] ;  /* 0x0009e80001fa7983 */ /* 0x000ea40000300a00 */
[----:B------:R-:W-:-:S02]  /*22040*/  IMAD.WIDE R98, R3, 0x4, R122 ;  /* 0x0000000403627825 */ /* 0x000fc400078e027a */
[----:B------:R-:W2:Y:S02]  /*22050*/  LDL.LU.64 R122, [R1+0x9f0] ;  /* 0x0009f000017a7983 */ /* 0x000ea40000300a00 */
[----:B------:R-:W-:-:S04]  /*22060*/  IMAD.WIDE R88, R3, 0x4, R82 ;  /* 0x0000000403587825 */ /* 0x000fc800078e0252 */
[C---:B----4-:R-:W-:Y:S02]  /*22070*/  IMAD.WIDE R86, R3.reuse, 0x4, R62 ;  /* 0x0000000403567825 */ /* 0x050fe400078e023e */
[----:B------:R-:W4:Y:S02]  /*22080*/  LDL.LU.64 R62, [R1+0x9f8] ;  /* 0x0009f800013e7983 */ /* 0x000f240000300a00 */
[C---:B---3--:R-:W-:Y:S02]  /*22090*/  IMAD.WIDE R84, R3.reuse, 0x4, R52 ;  /* 0x0000000403547825 */ /* 0x048fe400078e0234 */
[----:B------:R-:W3:Y:S02]  /*220a0*/  LDL.LU.64 R52, [R1+0xa00] ;  /* 0x000a000001347983 */ /* 0x000ee40000300a00 */
[C---:B------:R-:W-:Y:S02]  /*220b0*/  IMAD.WIDE R82, R3.reuse, 0x4, R246 ;  /* 0x0000000403527825 */ /* 0x040fe400078e02f6 */
[----:B------:R-:W3:Y:S02]  /*220c0*/  LDL.LU.64 R246, [R1+0xa08] ;  /* 0x000a080001f67983 */ /* 0x000ee40000300a00 */
[----:B------:R-:W-:-:S02]  /*220d0*/  IMAD.WIDE R80, R3, 0x4, R248 ;  /* 0x0000000403507825 */ /* 0x000fc400078e02f8 */
[----:B------:R-:W3:Y:S02]  /*220e0*/  LDL.LU.64 R248, [R1+0xa10] ;  /* 0x000a100001f87983 */ /* 0x000ee40000300a00 */
[C---:B------:R-:W-:Y:S02]  /*220f0*/  IMAD.WIDE R78, R3.reuse, 0x4, R142 ;  /* 0x00000004034e7825 */ /* 0x040fe400078e028e */
[----:B------:R-:W3:Y:S04]  /*22100*/  LDL.LU.64 R172, [R1+0xa18] ;  /* 0x000a180001ac7983 */ /* 0x000ee80000300a00 */
[----:B------:R-:W3:Y:S04]  /*22110*/  LDL.LU.64 R162, [R1+0xa20] ;  /* 0x000a200001a27983 */ /* 0x000ee80000300a00 */
[----:B------:R-:W3:Y:S01]  /*22120*/  LDL.LU.64 R142, [R1+0xa28] ;  /* 0x000a2800018e7983 */ /* 0x000ee20000300a00 */
[----:B--2---:R-:W-:-:S04]  /*22130*/  IMAD.WIDE R74, R3, 0x4, R72 ;  /* 0x00000004034a7825 */ /* 0x004fc800078e0248 */
[C---:B------:R-:W-:Y:S02]  /*22140*/  IMAD.WIDE R72, R3.reuse, 0x4, R42 ;  /* 0x0000000403487825 */ /* 0x040fe400078e022a */
[----:B------:R-:W1:Y:S02]  /*22150*/  LDL.LU.64 R42, [R1+0xa30] ;  /* 0x000a3000012a7983 */ /* 0x000e640000300a00 */
[----:B------:R-:W-:Y:S02]  /*22160*/  IMAD.WIDE R70, R3, 0x4, R250 ;  /* 0x0000000403467825 */ /* 0x000fe400078e02fa */
[----:B------:R-:W2:Y:S01]  /*22170*/  LDL.LU.64 R250, [R1+0xa38] ;  /* 0x000a380001fa7983 */ /* 0x000ea20000300a00 */
[C---:B------:R-:W-:Y:S02]  /*22180*/  IADD3 R8, R33.reuse, 0x100000, RZ ;  /* 0x0010000021087810 */ /* 0x040fe40007ffe0ff */
[C---:B------:R-:W-:Y:S02]  /*22190*/  IADD3 R7, R33.reuse, 0x100000, RZ ;  /* 0x0010000021077810 */ /* 0x040fe40007ffe0ff */
[C---:B------:R-:W-:Y:S01]  /*221a0*/  IADD3 R6, R33.reuse, 0x100000, RZ ;  /* 0x0010000021067810 */ /* 0x040fe20007ffe0ff */
[----:B------:R3:W-:Y:S01]  /*221b0*/  LDGSTS.E [R8+-0x3e600], [R16.64], P3 ;  /* 0xc1a0000010087fae */ /* 0x0007e20009921844 */
[----:B------:R-:W-:Y:S01]  /*221c0*/  IADD3 R5, R33, 0x100000, RZ ;  /* 0x0010000021057810 */ /* 0x000fe20007ffe0ff */
[----:B------:R-:W-:-:S02]  /*221d0*/  IMAD.WIDE R76, R3, 0x4, R132 ;  /* 0x00000004034c7825 */ /* 0x000fc400078e0284 */
        /* <DEDUP_REMOVED lines=16> */
[----:B------:R-:W-:-:S03]  /*222e0*/  IMAD.WIDE R68, R3, 0x4, R122 ;  /* 0x0000000403447825 */ /* 0x000fc600078e027a */
[----:B------:R1:W-:Y:S04]  /*222f0*/  LDGSTS.E [R6+-0x2d600], [R84.64], P3 ;  /* 0xd2a0000054067fae */ /* 0x0003e80009921844 */
[----:B------:R1:W-:Y:S01]  /*22300*/  LDGSTS.E [R5+-0x2c600], [R82.64], P3 ;  /* 0xd3a0000052057fae */ /* 0x0003e20009921844 */
[----:B----4-:R-:W-:-:S03]  /*22310*/  IMAD.WIDE R66, R3, 0x4, R62 ;  /* 0x0000000403427825 */ /* 0x010fc600078e023e */
[----:B------:R4:W-:Y:S01]  /*22320*/  LDGSTS.E [R4+-0x2b600], [R80.64], P3 ;  /* 0xd4a0000050047fae */ /* 0x0009e20009921844 */
[----:B---3--:R-:W-:-:S03]  /*22330*/  IMAD.WIDE R64, R3, 0x4, R52 ;  /* 0x0000000403407825 */ /* 0x008fc600078e0234 */
[----:B------:R3:W-:Y:S01]  /*22340*/  LDGSTS.E [R8+-0x2a600], [R78.64], P3 ;  /* 0xd5a000004e087fae */ /* 0x0007e20009921844 */
[----:B------:R-:W-:-:S03]  /*22350*/  IMAD.WIDE R60, R3, 0x4, R248 ;  /* 0x00000004033c7825 */ /* 0x000fc600078e02f8 */
[----:B------:R1:W-:Y:S04]  /*22360*/  LDGSTS.E [R7+-0x29600], [R76.64], P3 ;  /* 0xd6a000004c077fae */ /* 0x0003e80009921844 */
[----:B------:R-:W3:Y:S01]  /*22370*/  LDL.LU.64 R248, [R1+0xa40] ;  /* 0x000a400001f87983 */ /* 0x000ee20000300a00 */
[----:B------:R-:W-:-:S03]  /*22380*/  IMAD.WIDE R16, R3, 0x4, R162 ;  /* 0x0000000403107825 */ /* 0x000fc600078e02a2 */
[----:B------:R-:W3:Y:S01]  /*22390*/  LDL.LU.64 R152, [R1+0xa48] ;  /* 0x000a480001987983 */ /* 0x000ee20000300a00 */
[----:B------:R-:W-:-:S03]  /*223a0*/  IMAD.WIDE R14, R3, 0x4, R142 ;  /* 0x00000004030e7825 */ /* 0x000fc600078e028e */
[----:B------:R-:W4:Y:S01]  /*223b0*/  LDL.LU.64 R132, [R1+0xa68] ;  /* 0x000a680001847983 */ /* 0x000f220000300a00 */
[----:B------:R-:W-:-:S03]  /*223c0*/  IMAD.WIDE R62, R3, 0x4, R246 ;  /* 0x00000004033e7825 */ /* 0x000fc600078e02f6 */
[----:B------:R-:W4:Y:S04]  /*223d0*/  LDL.LU.64 R52, [R1+0xa70] ;  /* 0x000a700001347983 */ /* 0x000f280000300a00 */
[----:B------:R-:W4:Y:S04]  /*223e0*/  LDL.LU.64 R246, [R1+0xa78] ;  /* 0x000a780001f67983 */ /* 0x000f280000300a00 */
[----:B------:R1:W-:Y:S04]  /*223f0*/  STL.64 [R1+0x58], R16 ;  /* 0x0000581001007387 */ /* 0x0003e80000100a00 */
[----:B------:R1:W-:Y:S02]  /*22400*/  STL.64 [R1+0x40], R14 ;  /* 0x0000400e01007387 */ /* 0x0003e40000100a00 */
[----:B-1----:R-:W-:-:S02]  /*22410*/  IMAD.WIDE R12, R3, 0x4, R42 ;  /* 0x00000004030c7825 */ /* 0x002fc400078e022a */
[----:B------:R1:W-:Y:S02]  /*22420*/  LDGSTS.E [R6+-0x28600], [R74.64], P3 ;  /* 0xd7a000004a067fae */ /* 0x0003e40009921844 */
[C---:B--2---:R-:W-:Y:S02]  /*22430*/  IMAD.WIDE R10, R3.reuse, 0x4, R250 ;  /* 0x00000004030a7825 */ /* 0x044fe400078e02fa */
[----:B------:R2:W-:Y:S04]  /*22440*/  STL.64 [R1+0x28], R12 ;  /* 0x0000280c01007387 */ /* 0x0005e80000100a00 */
[----:B------:R1:W-:Y:S04]  /*22450*/  STL.64 [R1+0x10], R10 ;  /* 0x0000100a01007387 */ /* 0x0003e80000100a00 */
[----:B------:R-:W2:Y:S04]  /*22460*/  LDL.LU.64 R192, [R1+0xa80] ;  /* 0x000a800001c07983 */ /* 0x000ea80000300a00 */
[----:B------:R-:W2:Y:S04]  /*22470*/  LDL.LU.64 R162, [R1+0xa88] ;  /* 0x000a880001a27983 */ /* 0x000ea80000300a00 */
[----:B------:R-:W2:Y:S04]  /*22480*/  LDL.LU.64 R142, [R1+0xa90] ;  /* 0x000a9000018e7983 */ /* 0x000ea80000300a00 */
[----:B------:R-:W2:Y:S04]  /*22490*/  LDL.LU.64 R42, [R1+0xa98] ;  /* 0x000a9800012a7983 */ /* 0x000ea80000300a00 */
[----:B------:R-:W2:Y:S01]  /*224a0*/  LDL.LU.64 R250, [R1+0xaa0] ;  /* 0x000aa00001fa7983 */ /* 0x000ea20000300a00 */
[----:B------:R-:W-:-:S03]  /*224b0*/  IMAD.WIDE R58, R3, 0x4, R172 ;  /* 0x00000004033a7825 */ /* 0x000fc600078e02ac */
[----:B------:R-:W2:Y:S04]  /*224c0*/  LDL.LU.64 R182, [R1+0xaa8] ;  /* 0x000aa80001b67983 */ /* 0x000ea80000300a00 */
[----:B------:R-:W2:Y:S01]  /*224d0*/  LDL.LU.64 R172, [R1+0xab0] ;  /* 0x000ab00001ac7983 */ /* 0x000ea20000300a00 */
[----:B------:R-:W-:-:S03]  /*224e0*/  LOP3.LUT R123, R252, 0x60, RZ, 0x3c, !PT ;  /* 0x00000060fc7b7812 */ /* 0x000fc600078e3cff */
[----:B------:R1:W-:Y:S04]  /*224f0*/  LDGSTS.E [R5+-0x27600], [R72.64], P3 ;  /* 0xd8a0000048057fae */ /* 0x0003e80009921844 */
[----:B------:R1:W-:Y:S04]  /*22500*/  LDGSTS.E [R4+-0x26600], [R70.64], P3 ;  /* 0xd9a0000046047fae */ /* 0x0003e80009921844 */
[----:B------:R1:W-:Y:S04]  /*22510*/  LDGSTS.E [R8+-0x25600], [R68.64], P3 ;  /* 0xdaa0000044087fae */ /* 0x0003e80009921844 */
[----:B------:R1:W-:Y:S04]  /*22520*/  LDGSTS.E [R7+-0x24600], [R66.64], P3 ;  /* 0xdba0000042077fae */ /* 0x0003e80009921844 */
[----:B------:R1:W-:Y:S01]  /*22530*/  LDGSTS.E [R6+-0x23600], [R64.64], P3 ;  /* 0xdca0000040067fae */ /* 0x0003e20009921844 */
[----:B---3--:R-:W-:-:S04]  /*22540*/  IMAD.WIDE R56, R3, 0x4, R152 ;  /* 0x0000000403387825 */ /* 0x008fc800078e0298 */
[C---:B----4-:R-:W-:Y:S01]  /*22550*/  IMAD.WIDE R54, R3.reuse, 0x4, R132 ;  /* 0x0000000403367825 */ /* 0x050fe200078e0284 */
[----:B------:R-:W3:Y:S04]  /*22560*/  LDL.LU.64 R152, [R1+0xab8] ;  /* 0x000ab80001987983 */ /* 0x000ee80000300a00 */
[----:B------:R-:W4:Y:S01]  /*22570*/  LDL.LU.64 R132, [R1+0xac0] ;  /* 0x000ac00001847983 */ /* 0x000f220000300a00 */
[----:B------:R-:W-:-:S04]  /*22580*/  IMAD.WIDE R50, R3, 0x4, R246 ;  /* 0x0000000403327825 */ /* 0x000fc800078e02f6 */
[C---:B--2---:R-:W-:Y:S01]  /*22590*/  IMAD.WIDE R48, R3.reuse, 0x4, R192 ;  /* 0x0000000403307825 */ /* 0x044fe200078e02c0 */
[----:B------:R-:W2:Y:S03]  /*225a0*/  LDL.LU.64 R246, [R1+0xac8] ;  /* 0x000ac80001f67983 */ /* 0x000ea60000300a00 */
[C---:B------:R-:W-:Y:S01]  /*225b0*/  IMAD.WIDE R46, R3.reuse, 0x4, R162 ;  /* 0x00000004032e7825 */ /* 0x040fe200078e02a2 */
[----:B------:R-:W2:Y:S03]  /*225c0*/  LDL.LU.64 R202, [R1+0xad0] ;  /* 0x000ad00001ca7983 */ /* 0x000ea60000300a00 */
[C---:B------:R-:W-:Y:S01]  /*225d0*/  IMAD.WIDE R44, R3.reuse, 0x4, R142 ;  /* 0x00000004032c7825 */ /* 0x040fe200078e028e */
[----:B------:R-:W2:Y:S04]  /*225e0*/  LDL.LU.64 R192, [R1+0xad8] ;  /* 0x000ad80001c07983 */ /* 0x000ea80000300a00 */
[----:B------:R-:W2:Y:S01]  /*225f0*/  LDL.LU.64 R162, [R1+0xae0] ;  /* 0x000ae00001a27983 */ /* 0x000ea20000300a00 */
[----:B------:R-:W-:-:S03]  /*22600*/  IMAD.WIDE R40, R3, 0x4, R250 ;  /* 0x0000000403287825 */ /* 0x000fc600078e02fa */
[----:B------:R-:W2:Y:S04]  /*22610*/  LDL.LU.64 R142, [R1+0xae8] ;  /* 0x000ae800018e7983 */ /* 0x000ea80000300a00 */
[----:B------:R-:W2:Y:S01]  /*22620*/  LDL.LU.64 R250, [R1+0xaf0] ;  /* 0x000af00001fa7983 */ /* 0x000ea20000300a00 */
[----:B------:R-:W-:-:S03]  /*22630*/  IMAD.WIDE R38, R3, 0x4, R182 ;  /* 0x0000000403267825 */ /* 0x000fc600078e02b6 */
[----:B------:R-:W2:Y:S01]  /*22640*/  LDL.LU.64 R182, [R1+0xaf8] ;  /* 0x000af80001b67983 */ /* 0x000ea20000300a00 */
[----:B------:R-:W-:-:S03]  /*22650*/  IMAD.WIDE R36, R3, 0x4, R172 ;  /* 0x0000000403247825 */ /* 0x000fc600078e02ac */
[----:B------:R-:W2:Y:S01]  /*22660*/  LDL.LU.64 R172, [R1+0xb00] ;  /* 0x000b000001ac7983 */ /* 0x000ea20000300a00 */
[----:B-1----:R-:W-:-:S03]  /*22670*/  IADD3 R8, R123, 0x100000, RZ ;  /* 0x001000007b087810 */ /* 0x002fc60007ffe0ff */
[----:B------:R1:W-:Y:S04]  /*22680*/  LDGSTS.E [R5+-0x22600], [R62.64], P3 ;  /* 0xdda000003e057fae */ /* 0x0003e80009921844 */
[----:B------:R1:W-:Y:S04]  /*22690*/  LDGSTS.E [R4+-0x21600], [R60.64], P3 ;  /* 0xdea000003c047fae */ /* 0x0003e80009921844 */
[----:B------:R1:W-:Y:S04]  /*226a0*/  LDGSTS.E [R4+-0x20600], [R58.64], P3 ;  /* 0xdfa000003a047fae */ /* 0x0003e80009921844 */
[----:B------:R1:W-:Y:S01]  /*226b0*/  LDGSTS.E [R8+-0x3f400], [R16.64], P3 ;  /* 0xc0c0000010087fae */ /* 0x0003e20009921844 */
[----:B---3--:R-:W-:-:S03]  /*226c0*/  IMAD.WIDE R34, R3, 0x4, R152 ;  /* 0x0000000403227825 */ /* 0x008fc600078e0298 */
[----:B------:R-:W3:Y:S01]  /*226d0*/  LDL.LU.64 R152, [R1+0xb08] ;  /* 0x000b080001987983 */ /* 0x000ee20000300a00 */
[----:B----4-:R-:W-:-:S03]  /*226e0*/  IMAD.WIDE R32, R3, 0x4, R132 ;  /* 0x0000000403207825 */ /* 0x010fc600078e0284 */
[----:B------:R-:W4:Y:S01]  /*226f0*/  LDL.LU.64 R132, [R1+0xb10] ;  /* 0x000b100001847983 */ /* 0x000f220000300a00 */
[----:B--2---:R-:W-:-:S03]  /*22700*/  IMAD.WIDE R30, R3, 0x4, R246 ;  /* 0x00000004031e7825 */ /* 0x004fc600078e02f6 */
[----:B------:R-:W2:Y:S01]  /*22710*/  LDL.LU.64 R246, [R1+0xb18] ;  /* 0x000b180001f67983 */ /* 0x000ea20000300a00 */
[----:B------:R-:W-:-:S03]  /*22720*/  IMAD.WIDE R28, R3, 0x4, R202 ;  /* 0x00000004031c7825 */ /* 0x000fc600078e02ca */
        /* <DEDUP_REMOVED lines=11> */
[----:B-1----:R-:W-:-:S03]  /*227e0*/  IMAD.WIDE R16, R3, 0x4, R172 ;  /* 0x0000000403107825 */ /* 0x002fc600078e02ac */
[----:B------:R-:W2:Y:S01]  /*227f0*/  LDL.LU.64 R172, [R1+0xb68] ;  /* 0x000b680001ac7983 */ /* 0x000ea20000300a00 */
[C---:B------:R-:W-:Y:S02]  /*22800*/  IADD3 R7, R123.reuse, 0x100000, RZ ;  /* 0x001000007b077810 */ /* 0x040fe40007ffe0ff */
[----:B------:R-:W-:Y:S01]  /*22810*/  IADD3 R6, R123, 0x100000, RZ ;  /* 0x001000007b067810 */ /* 0x000fe20007ffe0ff */
[----:B------:R-:W-:Y:S01]  /*22820*/  IMAD.WIDE R248, R3, 0x4, R248 ;  /* 0x0000000403f87825 */ /* 0x000fe200078e02f8 */
[C---:B------:R-:W-:Y:S01]  /*22830*/  IADD3 R5, R123.reuse, 0x100000, RZ ;  /* 0x001000007b057810 */ /* 0x040fe20007ffe0ff */
[----:B------:R3:W-:Y:S01]  /*22840*/  LDGSTS.E [R7+-0x3e400], [R14.64], P3 ;  /* 0xc1c000000e077fae */ /* 0x0007e20009921844 */
[----:B------:R-:W-:Y:S01]  /*22850*/  IADD3 R4, R123, 0x100000, RZ ;  /* 0x001000007b047810 */ /* 0x000fe20007ffe0ff */
[C---:B------:R-:W-:Y:S02]  /*22860*/  IMAD.WIDE R52, R3.reuse, 0x4, R52 ;  /* 0x0000000403347825 */ /* 0x040fe400078e0234 */
[----:B------:R4:W-:Y:S04]  /*22870*/  LDGSTS.E [R6+-0x3d400], [R12.64], P3 ;  /* 0xc2c000000c067fae */ /* 0x0009e80009921844 */
[----:B------:R2:W-:Y:S01]  /*22880*/  LDGSTS.E [R5+-0x3c400], [R10.64], P3 ;  /* 0xc3c000000a057fae */ /* 0x0005e20009921844 */
[----:B------:R-:W-:-:S03]  /*22890*/  IMAD.WIDE R42, R3, 0x4, R42 ;  /* 0x00000004032a7825 */ /* 0x000fc600078e022a */
        /* <DEDUP_REMOVED lines=22> */
[----:B---3--:R-:W-:-:S04]  /*22a00*/  IMAD.WIDE R14, R3, 0x4, R152 ;  /* 0x00000004030e7825 */ /* 0x008fc800078e0298 */
[C---:B----4-:R-:W-:Y:S01]  /*22a10*/  IMAD.WIDE R12, R3.reuse, 0x4, R132 ;  /* 0x00000004030c7825 */ /* 0x050fe200078e0284 */
[----:B------:R3:W-:Y:S04]  /*22a20*/  LDGSTS.E [R6+-0x25400], [R14.64], P3 ;  /* 0xdac000000e067fae */ /* 0x0007e80009921844 */
[----:B------:R1:W-:Y:S01]  /*22a30*/  LDGSTS.E [R5+-0x24400], [R12.64], P3 ;  /* 0xdbc000000c057fae */ /* 0x0003e20009921844 */
[----:B--2---:R-:W-:-:S03]  /*22a40*/  IMAD.WIDE R10, R3, 0x4, R246 ;  /* 0x00000004030a7825 */ /* 0x004fc600078e02f6 */
[----:B------:R-:W2:Y:S04]  /*22a50*/  LDL.LU.64 R246, [R1+0xb48] ;  /* 0x000b480001f67983 */ /* 0x000ea80000300a00 */
[----:B------:R-:W4:Y:S04]  /*22a60*/  LDL.LU.64 R152, [R1+0xb38] ;  /* 0x000b380001987983 */ /* 0x000f280000300a00 */
[----:B------:R-:W4:Y:S04]  /*22a70*/  LDL.LU.64 R132, [R1+0xb40] ;  /* 0x000b400001847983 */ /* 0x000f280000300a00 */
[----:B------:R1:W-:Y:S01]  /*22a80*/  LDGSTS.E [R4+-0x23400], [R10.64], P3 ;  /* 0xdcc000000a047fae */ /* 0x0003e20009921844 */
[----:B------:R-:W-:-:S04]  /*22a90*/  IMAD.WIDE R126, R3, 0x4, R142 ;  /* 0x00000004037e7825 */ /* 0x000fc800078e028e */
[C---:B------:R-:W-:Y:S01]  /*22aa0*/  IMAD.WIDE R124, R3.reuse, 0x4, R250 ;  /* 0x00000004037c7825 */ /* 0x040fe200078e02fa */
[----:B------:R3:W-:Y:S04]  /*22ab0*/  STL.64 [R1+0x50], R126 ;  /* 0x0000507e01007387 */ /* 0x0007e80000100a00 */
[----:B------:R3:W-:Y:S01]  /*22ac0*/  STL.64 [R1+0x38], R124 ;  /* 0x0000387c01007387 */ /* 0x0007e20000100a00 */
[----:B-1----:R-:W-:-:S03]  /*22ad0*/  IMAD.WIDE R4, R3, 0x4, R162 ;  /* 0x0000000403047825 */ /* 0x002fc600078e02a2 */
[----:B------:R-:W4:Y:S04]  /*22ae0*/  LDL.LU.64 R222, [R1+0xb50] ;  /* 0x000b500001de7983 */ /* 0x000f280000300a00 */
[----:B------:R-:W4:Y:S04]  /*22af0*/  LDL.LU.64 R212, [R1+0xb58] ;  /* 0x000b580001d47983 */ /* 0x000f280000300a00 */
[----:B------:R-:W4:Y:S04]  /*22b00*/  LDL.LU.64 R162, [R1+0xb60] ;  /* 0x000b600001a27983 */ /* 0x000f280000300a00 */
[----:B------:R-:W4:Y:S04]  /*22b10*/  LDL.LU.64 R142, [R1+0xb70] ;  /* 0x000b7000018e7983 */ /* 0x000f280000300a00 */
[----:B------:R-:W4:Y:S01]  /*22b20*/  LDL.LU.64 R250, [R1+0xb78] ;  /* 0x000b780001fa7983 */ /* 0x000f220000300a00 */
[----:B------:R-:W-:-:S04]  /*22b30*/  IMAD.WIDE R130, R3, 0x4, R182 ;  /* 0x0000000403827825 */ /* 0x000fc800078e02b6 */
[C---:B------:R-:W-:Y:S01]  /*22b40*/  IMAD.WIDE R128, R3.reuse, 0x4, R172 ;  /* 0x0000000403807825 */ /* 0x040fe200078e02ac */
[----:B------:R1:W-:Y:S03]  /*22b50*/  STL.64 [R1+0x20], R130 ;  /* 0x0000208201007387 */ /* 0x0003e60000100a00 */
[C---:B------:R-:W-:Y:S01]  /*22b60*/  IMAD.WIDE R8, R3.reuse, 0x4, R202 ;  /* 0x0000000403087825 */ /* 0x040fe200078e02ca */
[----:B------:R1:W-:Y:S03]  /*22b70*/  STL.64 [R1+0x8], R128 ;  /* 0x0000088001007387 */ /* 0x0003e60000100a00 */
[----:B---3--:R-:W-:Y:S01]  /*22b80*/  IMAD.WIDE R6, R3, 0x4, R192 ;  /* 0x0000000403067825 */ /* 0x008fe200078e02c0 */
[----:B------:R-:W3:Y:S04]  /*22b90*/  LDL.LU.64 R202, [R1+0xb80] ;  /* 0x000b800001ca7983 */ /* 0x000ee80000300a00 */
[----:B------:R-:W3:Y:S04]  /*22ba0*/  LDL.LU.64 R192, [R1+0xb90] ;  /* 0x000b900001c07983 */ /* 0x000ee80000300a00 */
[----:B------:R-:W3:Y:S01]  /*22bb0*/  LDL.LU.64 R182, [R1+0xb98] ;  /* 0x000b980001b67983 */ /* 0x000ee20000300a00 */
[----:B------:R-:W-:-:S02]  /*22bc0*/  LOP3.LUT R252, R252, 0x70, RZ, 0x3c, !PT ;  /* 0x00000070fcfc7812 */ /* 0x000fc400078e3cff */
[C---:B------:R-:W-:Y:S01]  /*22bd0*/  IADD3 R122, R123.reuse, 0x100000, RZ ;  /* 0x001000007b7a7810 */ /* 0x040fe20007ffe0ff */
[----:B------:R-:W3:Y:S01]  /*22be0*/  LDL.LU.64 R172, [R1+0xba0] ;  /* 0x000ba00001ac7983 */ /* 0x000ee20000300a00 */
[C---:B------:R-:W-:Y:S02]  /*22bf0*/  IADD3 R121, R123.reuse, 0x100000, RZ ;  /* 0x001000007b797810 */ /* 0x040fe40007ffe0ff */
[----:B------:R-:W-:Y:S01]  /*22c00*/  IADD3 R120, R123, 0x100000, RZ ;  /* 0x001000007b787810 */ /* 0x000fe20007ffe0ff */
[----:B------:R1:W-:Y:S01]  /*22c10*/  LDGSTS.E [R122+-0x22400], [R8.64], P3 ;  /* 0xddc00000087a7fae */ /* 0x0003e20009921844 */
[C---:B------:R-:W-:Y:S02]  /*22c20*/  IADD3 R119, R252.reuse, 0x100000, RZ ;  /* 0x00100000fc777810 */ /* 0x040fe40007ffe0ff */
[C---:B------:R-:W-:Y:S01]  /*22c30*/  IADD3 R118, R252.reuse, 0x100000, RZ ;  /* 0x00100000fc767810 */ /* 0x040fe20007ffe0ff */
[----:B------:R1:W-:Y:S04]  /*22c40*/  LDGSTS.E [R121+-0x21400], [R6.64], P3 ;  /* 0xdec0000006797fae */ /* 0x0003e80009921844 */
[----:B------:R2:W-:Y:S04]  /*22c50*/  LDGSTS.E [R120+-0x20400], [R4.64], P3 ;  /* 0xdfc0000004787fae */ /* 0x0005e80009921844 */
[----:B------:R1:W-:Y:S01]  /*22c60*/  LDGSTS.E [R119+-0x3f200], [R126.64], P3 ;  /* 0xc0e000007e777fae */ /* 0x0003e20009921844 */
[----:B------:R-:W-:-:S03]  /*22c70*/  IADD3 R123, R252, 0x100000, RZ ;  /* 0x00100000fc7b7810 */ /* 0x000fc60007ffe0ff */
[----:B------:R1:W-:Y:S02]  /*22c80*/  LDGSTS.E [R118+-0x3e200], [R124.64], P3 ;  /* 0xc1e000007c767fae */ /* 0x0003e40009921844 */
[C---:B-1----:R-:W-:Y:S02]  /*22c90*/  IADD3 R122, R252.reuse, 0x100000, RZ ;  /* 0x00100000fc7a7810 */ /* 0x042fe40007ffe0ff */
[C---:B------:R-:W-:Y:S02]  /*22ca0*/  IADD3 R126, R252.reuse, 0x100000, RZ ;  /* 0x00100000fc7e7810 */ /* 0x040fe40007ffe0ff */
[----:B------:R-:W-:-:S03]  /*22cb0*/  IADD3 R125, R252, 0x100000, RZ ;  /* 0x00100000fc7d7810 */ /* 0x000fc60007ffe0ff */
[----:B------:R1:W-:Y:S01]  /*22cc0*/  LDGSTS.E [R126+-0x3d200], [R130.64], P3 ;  /* 0xc2e00000827e7fae */ /* 0x0003e20009921844 */
[----:B------:R-:W-:-:S03]  /*22cd0*/  IADD3 R124, R252, 0x100000, RZ ;  /* 0x00100000fc7c7810 */ /* 0x000fc60007ffe0ff */
[----:B------:R1:W-:Y:S01]  /*22ce0*/  LDGSTS.E [R125+-0x3c200], [R128.64], P3 ;  /* 0xc3e00000807d7fae */ /* 0x0003e20009921844 */
[C---:B------:R-:W-:Y:S02]  /*22cf0*/  IADD3 R136, R252.reuse, 0x100000, RZ ;  /* 0x00100000fc887810 */ /* 0x040fe40007ffe0ff */
[C---:B------:R-:W-:Y:S02]  /*22d00*/  IADD3 R135, R252.reuse, 0x100000, RZ ;  /* 0x00100000fc877810 */ /* 0x040fe40007ffe0ff */
[----:B------:R-:W-:Y:S01]  /*22d10*/  IADD3 R134, R252, 0x100000, RZ ;  /* 0x00100000fc867810 */ /* 0x000fe20007ffe0ff */
[----:B--2---:R-:W-:-:S04]  /*22d20*/  IMAD.WIDE R246, R3, 0x4, R246 ;  /* 0x0000000403f67825 */ /* 0x004fc800078e02f6 */
[C---:B----4-:R-:W-:Y:S01]  /*22d30*/  IMAD.WIDE R118, R3.reuse, 0x4, R152 ;  /* 0x0000000403767825 */ /* 0x050fe200078e0298 */
[----:B------:R2:W-:Y:S03]  /*22d40*/  LDGSTS.E [R124+-0x3b200], [R246.64], P3 ;  /* 0xc4e00000f67c7fae */ /* 0x0005e60009921844 */
[C---:B------:R-:W-:Y:S01]  /*22d50*/  IMAD.WIDE R120, R3.reuse, 0x4, R132 ;  /* 0x0000000403787825 */ /* 0x040fe200078e0284 */
[----:B------:R-:W4:Y:S04]  /*22d60*/  LDL.LU.64 R152, [R1+0xbb0] ;  /* 0x000bb00001987983 */ /* 0x000f280000300a00 */
[----:B------:R1:W-:Y:S04]  /*22d70*/  LDGSTS.E [R123+-0x3a200], [R118.64], P3 ;  /* 0xc5e00000767b7fae */ /* 0x0003e80009921844 */
[----:B------:R1:W-:Y:S04]  /*22d80*/  LDGSTS.E [R122+-0x39200], [R120.64], P3 ;  /* 0xc6e00000787a7fae */ /* 0x0003e80009921844 */
[----:B------:R-:W4:Y:S04]  /*22d90*/  LDL.LU.64 R238, [R1+0xbb8] ;  /* 0x000bb80001ee7983 */ /* 0x000f280000300a00 */
[----:B------:R-:W4:Y:S01]  /*22da0*/  LDL.LU.64 R230, [R1+0xbc0] ;  /* 0x000bc00001e67983 */ /* 0x000f220000300a00 */
[----:B-1----:R-:W-:-:S03]  /*22db0*/  IMAD.WIDE R122, R3, 0x4, R222 ;  /* 0x00000004037a7825 */ /* 0x002fc600078e02de */
[----:B------:R-:W4:Y:S01]  /*22dc0*/  LDL.LU.64 R222, [R1+0xbd0] ;  /* 0x000bd00001de7983 */ /* 0x000f220000300a00 */
[----:B------:R-:W-:-:S04]  /*22dd0*/  IMAD.WIDE R126, R3, 0x4, R162 ;  /* 0x00000004037e7825 */ /* 0x000fc800078e02a2 */
[C---:B------:R-:W-:Y:S01]  /*22de0*/  IMAD.WIDE R130, R3.reuse, 0x4, R250 ;  /* 0x0000000403827825 */ /* 0x040fe200078e02fa */
[----:B------:R-:W4:Y:S04]  /*22df0*/  LDL.LU.64 R162, [R1+0xbd8] ;  /* 0x000bd80001a27983 */ /* 0x000f280000300a00 */
[----:B------:R-:W4:Y:S01]  /*22e00*/  LDL.LU.64 R250, [R1+0xbe0] ;  /* 0x000be00001fa7983 */ /* 0x000f220000300a00 */
[C---:B--2---:R-:W-:Y:S01]  /*22e10*/  IMAD.WIDE R124, R3.reuse, 0x4, R212 ;  /* 0x00000004037c7825 */ /* 0x044fe200078e02d4 */
[C---:B------:R-:W-:Y:S02]  /*22e20*/  IADD3 R133, R252.reuse, 0x100000, RZ ;  /* 0x00100000fc857810 */ /* 0x040fe40007ffe0ff */
[----:B------:R-:W-:Y:S01]  /*22e30*/  IADD3 R132, R252, 0x100000, RZ ;  /* 0x00100000fc847810 */ /* 0x000fe20007ffe0ff */
[C---:B------:R-:W-:Y:S01]  /*22e40*/  IMAD.WIDE R128, R3.reuse, 0x4, R142 ;  /* 0x0000000403807825 */ /* 0x040fe200078e028e */
[----:B------:R3:W-:Y:S04]  /*22e50*/  LDGSTS.E [R136+-0x38200], [R122.64], P3 ;  /* 0xc7e000007a887fae */ /* 0x0007e80009921844 */
[----:B------:R1:W-:Y:S04]  /*22e60*/  LDGSTS.E [R135+-0x37200], [R124.64], P3 ;  /* 0xc8e000007c877fae */ /* 0x0003e80009921844 */
[----:B------:R1:W-:Y:S04]  /*22e70*/  LDGSTS.E [R134+-0x36200], [R126.64], P3 ;  /* 0xc9e000007e867fae */ /* 0x0003e80009921844 */
[----:B------:R2:W-:Y:S01]  /*22e80*/  LDGSTS.E [R133+-0x35200], [R128.64], P3 ;  /* 0xcae0000080857fae */ /* 0x0005e20009921844 */
[----:B---3--:R-:W-:-:S03]  /*22e90*/  IMAD.WIDE R136, R3, 0x4, R182 ;  /* 0x0000000403887825 */ /* 0x008fc600078e02b6 */
[----:B------:R2:W-:Y:S04]  /*22ea0*/  LDGSTS.E [R132+-0x34200], [R130.64], P3 ;  /* 0xcbe0000082847fae */ /* 0x0005e80009921844 */
[----:B------:R-:W3:Y:S01]  /*22eb0*/  LDL.LU.64 R212, [R1+0xbe8] ;  /* 0x000be80001d47983 */ /* 0x000ee20000300a00 */
[----:B-1----:R-:W-:-:S04]  /*22ec0*/  IMAD.WIDE R134, R3, 0x4, R192 ;  /* 0x0000000403867825 */ /* 0x002fc800078e02c0 */
[----:B--2---:R-:W-:Y:S02]  /*22ed0*/  IMAD.WIDE R132, R3, 0x4, R202 ;  /* 0x0000000403847825 */ /* 0x004fe400078e02ca */
[----:B------:R-:W2:Y:S04]  /*22ee0*/  LDL.LU.64 R202, [R1+0xbf0] ;  /* 0x000bf00001ca7983 */ /* 0x000ea80000300a00 */
[----:B------:R-:W2:Y:S04]  /*22ef0*/  LDL.LU.64 R192, [R1+0xbf8] ;  /* 0x000bf80001c07983 */ /* 0x000ea80000300a00 */
[----:B------:R-:W2:Y:S01]  /*22f00*/  LDL.LU.64 R182, [R1+0xc00] ;  /* 0x000c000001b67983 */ /* 0x000ea20000300a00 */
[----:B------:R-:W-:-:S02]  /*22f10*/  IADD3 R146, R252, 0x100000, RZ ;  /* 0x00100000fc927810 */ /* 0x000fc40007ffe0ff */
[C---:B------:R-:W-:Y:S01]  /*22f20*/  IADD3 R145, R252.reuse, 0x100000, RZ ;  /* 0x00100000fc917810 */ /* 0x040fe20007ffe0ff */
[----:B------:R-:W-:Y:S01]  /*22f30*/  IMAD.WIDE R138, R3, 0x4, R172 ;  /* 0x00000004038a7825 */ /* 0x000fe200078e02ac */
[C---:B------:R-:W-:Y:S01]  /*22f40*/  IADD3 R144, R252.reuse, 0x100000, RZ ;  /* 0x00100000fc907810 */ /* 0x040fe20007ffe0ff */
[----:B------:R-:W2:Y:S01]  /*22f50*/  LDL.LU.64 R172, [R1+0xc08] ;  /* 0x000c080001ac7983 */ /* 0x000ea20000300a00 */
[C---:B------:R-:W-:Y:S02]  /*22f60*/  IADD3 R143, R252.reuse, 0x100000, RZ ;  /* 0x00100000fc8f7810 */ /* 0x040fe40007ffe0ff */
[C---:B------:R-:W-:Y:S01]  /*22f70*/  IADD3 R142, R252.reuse, 0x100000, RZ ;  /* 0x00100000fc8e7810 */ /* 0x040fe20007ffe0ff */
[----:B------:R1:W-:Y:S04]  /*22f80*/  LDGSTS.E [R146+-0x33200], [R132.64], P3 ;  /* 0xcce0000084927fae */ /* 0x0003e80009921844 */
[----:B------:R1:W-:Y:S04]  /*22f90*/  LDGSTS.E [R145+-0x32200], [R134.64], P3 ;  /* 0xcde0000086917fae */ /* 0x0003e80009921844 */
[----:B------:R1:W-:Y:S04]  /*22fa0*/  LDGSTS.E [R144+-0x31200], [R136.64], P3 ;  /* 0xcee0000088907fae */ /* 0x0003e80009921844 */
[----:B------:R1:W-:Y:S04]  /*22fb0*/  LDGSTS.E [R143+-0x30200], [R138.64], P3 ;  /* 0xcfe000008a8f7fae */ /* 0x0003e80009921844 */
[----:B------:R-:W2:Y:S01]  /*22fc0*/  LDL.LU.64 R184, [R1+0xc10] ;  /* 0x000c100001b87983 */ /* 0x000ea20000300a00 */
[----:B------:R-:W-:-:S02]  /*22fd0*/  IADD3 R156, R252, 0x100000, RZ ;  /* 0x00100000fc9c7810 */ /* 0x000fc40007ffe0ff */
[C---:B------:R-:W-:Y:S02]  /*22fe0*/  IADD3 R155, R252.reuse, 0x100000, RZ ;  /* 0x00100000fc9b7810 */ /* 0x040fe40007ffe0ff */
[----:B------:R-:W-:Y:S01]  /*22ff0*/  IADD3 R154, R252, 0x100000, RZ ;  /* 0x00100000fc9a7810 */ /* 0x000fe20007ffe0ff */
[----:B----4-:R-:W-:-:S05]  /*23000*/  IMAD.WIDE R140, R3, 0x4, R152 ;  /* 0x00000004038c7825 */ /* 0x010fca00078e0298 */
[----:B------:R4:W-:Y:S01]  /*23010*/  LDGSTS.E [R142+-0x2f200], [R140.64], P3 ;  /* 0xd0e000008c8e7fae */ /* 0x0009e20009921844 */
[----:B-1----:R-:W-:-:S04]  /*23020*/  IMAD.WIDE R144, R3, 0x4, R230 ;  /* 0x0000000403907825 */ /* 0x002fc800078e02e6 */
[C---:B----4-:R-:W-:Y:S02]  /*23030*/  IMAD.WIDE R142, R3.reuse, 0x4, R238 ;  /* 0x00000004038e7825 */ /* 0x050fe400078e02ee */
[----:B------:R-:W4:Y:S02]  /*23040*/  LDL.LU.64 R238, [R1+0xc18] ;  /* 0x000c180001ee7983 */ /* 0x000f240000300a00 */
[C---:B------:R-:W-:Y:S02]  /*23050*/  IMAD.WIDE R146, R3.reuse, 0x4, R222 ;  /* 0x0000000403927825 */ /* 0x040fe400078e02de */
[----:B------:R-:W4:Y:S04]  /*23060*/  LDL.LU.64 R230, [R1+0xc20] ;  /* 0x000c200001e67983 */ /* 0x000f280000300a00 */
[----:B------:R-:W4:Y:S01]  /*23070*/  LDL.LU.64 R222, [R1+0xc28] ;  /* 0x000c280001de7983 */ /* 0x000f220000300a00 */
[----:B------:R-:W-:Y:S01]  /*23080*/  IMAD.WIDE R150, R3, 0x4, R250 ;  /* 0x0000000403967825 */ /* 0x000fe200078e02fa */
[----:B------:R-:W-:-:S02]  /*23090*/  IADD3 R153, R252, 0x100000, RZ ;  /* 0x00100000fc997810 */ /* 0x000fc40007ffe0ff */
[----:B------:R-:W4:Y:S01]  /*230a0*/  LDL.LU.64 R250, [R1+0xc88] ;  /* 0x000c880001fa7983 */ /* 0x000f220000300a00 */
[----:B------:R-:W-:Y:S01]  /*230b0*/  IADD3 R152, R252, 0x100000, RZ ;  /* 0x00100000fc987810 */ /* 0x000fe20007ffe0ff */
[C---:B------:R-:W-:Y:S02]  /*230c0*/  IMAD.WIDE R148, R3.reuse, 0x4, R162 ;  /* 0x0000000403947825 */ /* 0x040fe400078e02a2 */
[----:B------:R1:W-:Y:S04]  /*230d0*/  LDGSTS.E [R156+-0x2e200], [R142.64], P3 ;  /* 0xd1e000008e9c7fae */ /* 0x0003e80009921844 */
[----:B------:R2:W-:Y:S04]  /*230e0*/  LDGSTS.E [R155+-0x2d200], [R144.64], P3 ;  /* 0xd2e00000909b7fae */ /* 0x0005e80009921844 */
[----:B------:R2:W-:Y:S04]  /*230f0*/  LDGSTS.E [R154+-0x2c200], [R146.64], P3 ;  /* 0xd3e00000929a7fae */ /* 0x0005e80009921844 */
[----:B------:R3:W-:Y:S04]  /*23100*/  LDGSTS.E [R153+-0x2b200], [R148.64], P3 ;  /* 0xd4e0000094997fae */ /* 0x0007e80009921844 */
[----:B------:R3:W-:Y:S02]  /*23110*/  LDGSTS.E [R152+-0x2a200], [R150.64], P3 ;  /* 0xd5e0000096987fae */ /* 0x0007e40009921844 */
[----:B---3--:R-:W-:-:S02]  /*23120*/  IMAD.WIDE R152, R3, 0x4, R212 ;  /* 0x0000000403987825 */ /* 0x008fc400078e02d4 */
[----:B------:R-:W3:Y:S02]  /*23130*/  LDL.LU.64 R212, [R1+0x1170] ;  /* 0x0011700001d47983 */ /* 0x000ee40000300a00 */
[C---:B--2---:R-:W-:Y:S02]  /*23140*/  IMAD.WIDE R154, R3.reuse, 0x4, R202 ;  /* 0x00000004039a7825 */ /* 0x044fe400078e02ca */
[----:B------:R-:W2:Y:S02]  /*23150*/  LDL.LU.64 R202, [R1+0xfb0] ;  /* 0x000fb00001ca7983 */ /* 0x000ea40000300a00 */
[C---:B-1----:R-:W-:Y:S02]  /*23160*/  IMAD.WIDE R156, R3.reuse, 0x4, R192 ;  /* 0x00000004039c7825 */ /* 0x042fe400078e02c0 */
[----:B------:R-:W2:Y:S02]  /*23170*/  LDL.LU.64 R192, [R1+0x1178] ;  /* 0x0011780001c07983 */ /* 0x000ea40000300a00 */
[----:B------:R-:W-:-:S02]  /*23180*/  IMAD.WIDE R158, R3, 0x4, R182 ;  /* 0x00000004039e7825 */ /* 0x000fc400078e02b6 */
[----:B------:R-:W2:Y:S01]  /*23190*/  LDL.LU.64 R182, [R1+0x1160] ;  /* 0x0011600001b67983 */ /* 0x000ea20000300a00 */
[C---:B------:R-:W-:Y:S02]  /*231a0*/  IADD3 R166, R252.reuse, 0x100000, RZ ;  /* 0x00100000fca67810 */ /* 0x040fe40007ffe0ff */
[C---:B------:R-:W-:Y:S02]  /*231b0*/  IADD3 R165, R252.reuse, 0x100000, RZ ;  /* 0x00100000fca57810 */ /* 0x040fe40007ffe0ff */
[C---:B------:R-:W-:Y:S01]  /*231c0*/  IADD3 R164, R252.reuse, 0x100000, RZ ;  /* 0x00100000fca47810 */ /* 0x040fe20007ffe0ff */
[----:B------:R-:W-:Y:S01]  /*231d0*/  IMAD.WIDE R160, R3, 0x4, R172 ;  /* 0x0000000403a07825 */ /* 0x000fe200078e02ac */
[C---:B------:R-:W-:Y:S01]  /*231e0*/  IADD3 R163, R252.reuse, 0x100000, RZ ;  /* 0x00100000fca37810 */ /* 0x040fe20007ffe0ff */
[----:B------:R1:W-:Y:S01]  /*231f0*/  LDGSTS.E [R166+-0x29200], [R152.64], P3 ;  /* 0xd6e0000098a67fae */ /* 0x0003e20009921844 */
[----:B------:R-:W-:-:S03]  /*23200*/  IADD3 R162, R252, 0x100000, RZ ;  /* 0x00100000fca27810 */ /* 0x000fc60007ffe0ff */
[----:B------:R4:W-:Y:S01]  /*23210*/  LDGSTS.E [R165+-0x28200], [R154.64], P3 ;  /* 0xd7e000009aa57fae */ /* 0x0009e20009921844 */
[----:B------:R-:W-:-:S03]  /*23220*/  IADD3 R176, R252, 0x100000, RZ ;  /* 0x00100000fcb07810 */ /* 0x000fc60007ffe0ff */
[----:B------:R4:W-:Y:S01]  /*23230*/  LDGSTS.E [R164+-0x27200], [R156.64], P3 ;  /* 0xd8e000009ca47fae */ /* 0x0009e20009921844 */
[----:B------:R-:W-:-:S03]  /*23240*/  IADD3 R175, R252, 0x100000, RZ ;  /* 0x00100000fcaf7810 */ /* 0x000fc60007ffe0ff */
[----:B------:R1:W-:Y:S01]  /*23250*/  LDGSTS.E [R163+-0x26200], [R158.64], P3 ;  /* 0xd9e000009ea37fae */ /* 0x0003e20009921844 */
[----:B------:R-:W-:-:S03]  /*23260*/  IADD3 R174, R252, 0x100000, RZ ;  /* 0x00100000fcae7810 */ /* 0x000fc60007ffe0ff */
[----:B------:R1:W-:Y:S01]  /*23270*/  LDGSTS.E [R162+-0x25200], [R160.64], P3 ;  /* 0xdae00000a0a27fae */ /* 0x0003e20009921844 */
[C---:B------:R-:W-:Y:S02]  /*23280*/  IADD3 R173, R252.reuse, 0x100000, RZ ;  /* 0x00100000fcad7810 */ /* 0x040fe40007ffe0ff */
[----:B------:R-:W-:Y:S01]  /*23290*/  IADD3 R172, R252, 0x100000, RZ ;  /* 0x00100000fcac7810 */ /* 0x000fe20007ffe0ff */
[----:B-1----:R-:W-:-:S05]  /*232a0*/  IMAD.WIDE R162, R3, 0x4, R184 ;  /* 0x0000000403a27825 */ /* 0x002fca00078e02b8 */
[----:B------:R1:W-:Y:S01]  /*232b0*/  LDGSTS.E [R176+-0x24200], [R162.64], P3 ;  /* 0xdbe00000a2b07fae */ /* 0x0003e20009921844 */
[C---:B------:R-:W-:Y:S02]  /*232c0*/  IADD3 R181, R0.reuse, -0x11d, RZ ;  /* 0xfffffee300b57810 */ /* 0x040fe40007ffe0ff */
[----:B------:R-:W-:Y:S01]  /*232d0*/  IADD3 R180, R0, -0x121, RZ ;  /* 0xfffffedf00b47810 */ /* 0x000fe20007ffe0ff */
[----:B----4-:R-:W-:-:S04]  /*232e0*/  IMAD.WIDE R164, R3, 0x4, R238 ;  /* 0x0000000403a47825 */ /* 0x010fc800078e02ee */
[C---:B------:R-:W-:Y:S01]  /*232f0*/  IMAD.WIDE R166, R3.reuse, 0x4, R230 ;  /* 0x0000000403a67825 */ /* 0x040fe200078e02e6 */
[----:B------:R2:W-:Y:S03]  /*23300*/  LDGSTS.E [R175+-0x23200], [R164.64], P3 ;  /* 0xdce00000a4af7fae */ /* 0x0005e60009921844 */
[C---:B------:R-:W-:Y:S01]  /*23310*/  IMAD.WIDE R168, R3.reuse, 0x4, R222 ;  /* 0x0000000403a87825 */ /* 0x040fe200078e02de */
[----:B------:R4:W-:Y:S04]  /*23320*/  LDGSTS.E [R174+-0x22200], [R166.64], P3 ;  /* 0xdde00000a6ae7fae */ /* 0x0009e80009921844 */
[----:B------:R1:W-:Y:S01]  /*23330*/  LDGSTS.E [R173+-0x21200], [R168.64], P3 ;  /* 0xdee00000a8ad7fae */ /* 0x0003e20009921844 */
[----:B------:R-:W-:-:S05]  /*23340*/  IMAD.WIDE R170, R3, 0x4, R250 ;  /* 0x0000000403aa7825 */ /* 0x000fca00078e02fa */
[----:B------:R1:W-:Y:S04]  /*23350*/  LDGSTS.E [R172+-0x20200], [R170.64], P3 ;  /* 0xdfe00000aaac7fae */ /* 0x0003e80009921844 */
[----:B------:R-:W0:Y:S01]  /*23360*/  LDGDEPBAR ;  /* 0x00000000000079af */ /* 0x000e220000000000 */
[----:B------:R-:W-:Y:S01]  /*23370*/  IMAD.MOV.U32 R251, RZ, RZ, 0x7f ;  /* 0x0000007ffffb7424 */ /* 0x000fe200078e00ff */
[----:B------:R-:W-:-:S04]  /*23380*/  SEL R250, RZ, 0x4, P5 ;  /* 0x00000004fffa7807 */ /* 0x000fc80002800000 */
[----:B------:R-:W-:Y:S02]  /*23390*/  IADD3 R251, R251, c[0x0][0x180], RZ ;  /* 0x00006000fbfb7a10 */ /* 0x000fe40007ffe0ff */
[C---:B-1----:R-:W-:Y:S02]  /*233a0*/  IADD3 R173, R0.reuse, -0x111, RZ ;  /* 0xfffffeef00ad7810 */ /* 0x042fe40007ffe0ff */
[----:B------:R-:W-:Y:S02]  /*233b0*/  ISETP.GT.AND P3, PT, R251, 0x17f, PT ;  /* 0x0000017ffb00780c */ /* 0x000fe40003f64270 */
[C---:B------:R-:W-:Y:S02]  /*233c0*/  IADD3 R172, R0.reuse, -0x115, RZ ;  /* 0xfffffeeb00ac7810 */ /* 0x040fe40007ffe0ff */
[----:B----4-:R-:W-:Y:S02]  /*233d0*/  IADD3 R174, R0, -0x119, RZ ;  /* 0xfffffee700ae7810 */ /* 0x010fe40007ffe0ff */
[----:B------:R-:W-:-:S02]  /*233e0*/  SEL R250, R250, RZ, P3 ;  /* 0x000000fffafa7207 */ /* 0x000fc40001800000 */
[----:B------:R-:W-:Y:S02]  /*233f0*/  ISETP.GE.U32.AND P6, PT, R173, 0x7ffffe70, PT ;  /* 0x7ffffe70ad00780c */ /* 0x000fe40003fc6070 */
[----:B------:R-:W-:Y:S02]  /*23400*/  ISETP.GE.U32.AND P5, PT, R172, 0x7ffffe6c, PT ;  /* 0x7ffffe6cac00780c */ /* 0x000fe40003fa6070 */
[----:B------:R-:W-:Y:S01]  /*23410*/  ISETP.GE.U32.AND P3, PT, R174, 0x7ffffe68, PT ;  /* 0x7ffffe68ae00780c */ /* 0x000fe20003f66070 */
[----:B---3--:R-:W-:-:S04]  /*23420*/  IMAD.WIDE R172, R2, 0x4, R212 ;  /* 0x0000000402ac7825 */ /* 0x008fc800078e02d4 */
[----:B--2---:R-:W-:-:S04]  /*23430*/  IMAD.WIDE R174, R2, 0x4, R202 ;  /* 0x0000000402ae7825 */ /* 0x004fc800078e02ca */
[----:B------:R-:W-:-:S04]  /*23440*/  IMAD.WIDE R176, R2, 0x4, R192 ;  /* 0x0000000402b07825 */ /* 0x000fc800078e02c0 */
[----:B------:R-:W-:-:S04]  /*23450*/  IMAD.WIDE R178, R2, 0x4, R182 ;  /* 0x0000000402b27825 */ /* 0x000fc800078e02b6 */
[----:B------:R-:W2:Y:S04]  /*23460*/  LDL.LU.64 R230, [R1+0x1158] ;  /* 0x0011580001e67983 */ /* 0x000ea80000300a00 */
[----:B------:R-:W3:Y:S04]  /*23470*/  LDL.LU.64 R182, [R1+0x1150] ;  /* 0x0011500001b67983 */ /* 0x000ee80000300a00 */
[----:B------:R-:W4:Y:S04]  /*23480*/  LDL.LU.64 R212, [R1+0x1148] ;  /* 0x0011480001d47983 */ /* 0x000f280000300a00 */
[----:B------:R-:W5:Y:S04]  /*23490*/  LDL.LU.64 R202, [R1+0x1140] ;  /* 0x0011400001ca7983 */ /* 0x000f680000300a00 */
[----:B------:R-:W5:Y:S04]  /*234a0*/  LDL.LU.64 R194, [R1+0x1138] ;  /* 0x0011380001c27983 */ /* 0x000f680000300a00 */
[----:B------:R-:W5:Y:S04]  /*234b0*/  LDL.LU.64 R238, [R1+0x1130] ;  /* 0x0011300001ee7983 */ /* 0x000f680000300a00 */
[----:B------:R-:W5:Y:S04]  /*234c0*/  LDL.LU.64 R192, [R1+0x1128] ;  /* 0x0011280001c07983 */ /* 0x000f680000300a00 */
[----:B------:R-:W5:Y:S01]  /*234d0*/  LDL.LU.64 R222, [R1+0x1120] ;  /* 0x0011200001de7983 */ /* 0x000f620000300a00 */
[----:B------:R-:W-:-:S03]  /*234e0*/  IADD3 R189, R0, -0x125, RZ ;  /* 0xfffffedb00bd7810 */ /* 0x000fc60007ffe0ff */
[----:B------:R-:W-:Y:S04]  /*234f0*/  STL.64 [R1+0x20f0], R138 ;  /* 0x0020f08a01007387 */ /* 0x000fe80000100a00 */
[----:B------:R-:W-:Y:S04]  /*23500*/  STL.64 [R1+0x20e8], R140 ;  /* 0x0020e88c01007387 */ /* 0x000fe80000100a00 */
[----:B------:R-:W-:Y:S04]  /*23510*/  STL.64 [R1+0x20e0], R142 ;  /* 0x0020e08e01007387 */ /* 0x000fe80000100a00 */
[----:B------:R-:W-:Y:S04]  /*23520*/  STL.64 [R1+0x20d8], R144 ;  /* 0x0020d89001007387 */ /* 0x000fe80000100a00 */
[----:B------:R1:W-:Y:S04]  /*23530*/  STL.64 [R1+0x20d0], R146 ;  /* 0x0020d09201007387 */ /* 0x0003e80000100a00 */
[----:B------:R-:W-:Y:S04]  /*23540*/  STL.64 [R1+0x20c8], R148 ;  /* 0x0020c89401007387 */ /* 0x000fe80000100a00 */
[----:B------:R-:W-:Y:S04]  /*23550*/  STL.64 [R1+0x20c0], R150 ;  /* 0x0020c09601007387 */ /* 0x000fe80000100a00 */
[----:B-1----:R-:W1:Y:S04]  /*23560*/  S2R R146, SR_TID.X ;  /* 0x0000000000927919 */ /* 0x002e680000002100 */
[----:B------:R-:W-:Y:S04]  /*23570*/  STL.64 [R1+0x20b8], R152 ;  /* 0x0020b89801007387 */ /* 0x000fe80000100a00 */
[----:B------:R-:W-:Y:S04]  /*23580*/  STL.64 [R1+0x20b0], R154 ;  /* 0x0020b09a01007387 */ /* 0x000fe80000100a00 */
[----:B------:R-:W-:Y:S04]  /*23590*/  STL.64 [R1+0x20a8], R156 ;  /* 0x0020a89c01007387 */ /* 0x000fe80000100a00 */
[----:B------:R-:W-:Y:S04]  /*235a0*/  STL.64 [R1+0x20a0], R158 ;  /* 0x0020a09e01007387 */ /* 0x000fe80000100a00 */
[----:B------:R-:W-:Y:S01]  /*235b0*/  STL.64 [R1+0x2098], R160 ;  /* 0x002098a001007387 */ /* 0x000fe20000100a00 */
[----:B-1----:R-:W-:-:S03]  /*235c0*/  LOP3.LUT R147, R146, 0x7f, RZ, 0xc0, !PT ;  /* 0x0000007f92937812 */ /* 0x002fc600078ec0ff */
[----:B------:R1:W-:Y:S04]  /*235d0*/  STL.64 [R1+0x2090], R162 ;  /* 0x002090a201007387 */ /* 0x0003e80000100a00 */
[----:B------:R-:W-:Y:S04]  /*235e0*/  STL.64 [R1+0x2088], R164 ;  /* 0x002088a401007387 */ /* 0x000fe80000100a00 */
[----:B------:R-:W-:Y:S01]  /*235f0*/  STL.64 [R1+0x2080], R166 ;  /* 0x002080a601007387 */ /* 0x000fe20000100a00 */
[----:B-1----:R-:W-:-:S03]  /*23600*/  IMAD.SHL.U32 R163, R147, 0x4, RZ ;  /* 0x0000000493a37824 */ /* 0x002fc600078e00ff */
[----:B------:R-:W-:Y:S06]  /*23610*/  BAR.SYNC.DEFER_BLOCKING 0x0 ;  /* 0x0000000000007b1d */ /* 0x000fec0000010000 */
[----:B------:R-:W-:Y:S04]  /*23620*/  STL.64 [R1+0x2078], R168 ;  /* 0x002078a801007387 */ /* 0x000fe80000100a00 */
[----:B------:R-:W-:Y:S04]  /*23630*/  STL.64 [R1+0x2070], R170 ;  /* 0x002070aa01007387 */ /* 0x000fe80000100a00 */
[----:B------:R-:W5:Y:S04]  /*23640*/  LDL.LU.64 R214, [R1+0x1118] ;  /* 0x0011180001d67983 */ /* 0x000f680000300a00 */
[----:B------:R-:W-:Y:S01]  /*23650*/  @!PT LDS RZ, [RZ] ;  /* 0x00000000fffff984 */ /* 0x000fe20000000800 */
[----:B------:R-:W-:Y:S01]  /*23660*/  @!PT LDS RZ, [RZ] ;  /* 0x00000000fffff984 */ /* 0x000fe20000000800 */
[----:B------:R-:W-:Y:S01]  /*23670*/  @!PT LDS RZ, [RZ] ;  /* 0x00000000fffff984 */ /* 0x000fe20000000800 */
[----:B------:R1:W-:Y:S04]  /*23680*/  LDGSTS.E [R163+0x40000], [R172.64], !P1 ;  /* 0x40000000aca37fae */ /* 0x0003e8000c921844 */
[----:B------:R1:W-:Y:S01]  /*23690*/  LDGSTS.E [R163+0x40200], [R174.64], !P1 ;  /* 0x40200000aea37fae */ /* 0x0003e2000c921844 */
[----:B------:R-:W-:-:S03]  /*236a0*/  ISETP.GE.U32.AND P1, PT, R181, 0x7ffffe64, PT ;  /* 0x7ffffe64b500780c */ /* 0x000fc60003f26070 */
[----:B------:R1:W-:Y:S04]  /*236b0*/  LDGSTS.E [R163+0x41000], [R176.64], !P0 ;  /* 0x41000000b0a37fae */ /* 0x0003e8000c121844 */
[----:B------:R1:W-:Y:S01]  /*236c0*/  LDGSTS.E [R163+0x41200], [R178.64], !P0 ;  /* 0x41200000b2a37fae */ /* 0x0003e2000c121844 */
[----:B------:R-:W-:Y:S02]  /*236d0*/  ISETP.GE.U32.AND P0, PT, R180, 0x7ffffe60, PT ;  /* 0x7ffffe60b400780c */ /* 0x000fe40003f06070 */
[----:B------:R-:W-:Y:S01]  /*236e0*/  IADD3 R188, R0, -0x129, RZ ;  /* 0xfffffed700bc7810 */ /* 0x000fe20007ffe0ff */
[C---:B--2---:R-:W-:Y:S02]  /*236f0*/  IMAD.WIDE R180, R2.reuse, 0x4, R230 ;  /* 0x0000000402b47825 */ /* 0x044fe400078e02e6 */
[----:B------:R-:W2:Y:S02]  /*23700*/  LDL.LU.64 R230, [R1+0x1110] ;  /* 0x0011100001e67983 */ /* 0x000ea40000300a00 */
[----:B---3--:R-:W-:-:S02]  /*23710*/  IMAD.WIDE R182, R2, 0x4, R182 ;  /* 0x0000000402b67825 */ /* 0x008fc400078e02b6 */
[----:B------:R1:W-:Y:S02]  /*23720*/  LDGSTS.E [R163+0x42000], [R180.64], !P2 ;  /* 0x42000000b4a37fae */ /* 0x0003e4000d121844 */
[C---:B----4-:R-:W-:Y:S02]  /*23730*/  IMAD.WIDE R184, R2.reuse, 0x4, R212 ;  /* 0x0000000402b87825 */ /* 0x050fe400078e02d4 */
[----:B------:R-:W3:Y:S02]  /*23740*/  LDL.LU.64 R212, [R1+0x1108] ;  /* 0x0011080001d47983 */ /* 0x000ee40000300a00 */
[C---:B-----5:R-:W-:Y:S02]  /*23750*/  IMAD.WIDE R186, R2.reuse, 0x4, R202 ;  /* 0x0000000402ba7825 */ /* 0x060fe400078e02ca */
[----:B------:R-:W4:Y:S04]  /*23760*/  LDL.LU.64 R202, [R1+0x1100] ;  /* 0x0011000001ca7983 */ /* 0x000f280000300a00 */
[----:B------:R-:W5:Y:S01]  /*23770*/  LDL.LU.64 R240, [R1+0x10f8] ;  /* 0x0010f80001f07983 */ /* 0x000f620000300a00 */
[----:B------:R-:W-:-:S03]  /*23780*/  IMAD.WIDE R190, R2, 0x4, R238 ;  /* 0x0000000402be7825 */ /* 0x000fc600078e02ee */
[----:B------:R-:W5:Y:S04]  /*23790*/  LDL.LU.64 R224, [R1+0x10f0] ;  /* 0x0010f00001e07983 */ /* 0x000f680000300a00 */
[----:B------:R-:W5:Y:S04]  /*237a0*/  LDL.LU.64 R238, [R1+0x10e8] ;  /* 0x0010e80001ee7983 */ /* 0x000f680000300a00 */
[----:B------:R1:W-:Y:S01]  /*237b0*/  LDGSTS.E [R163+0x42200], [R182.64], !P2 ;  /* 0x42200000b6a37fae */ /* 0x0003e2000d121844 */
[----:B------:R-:W-:-:S03]  /*237c0*/  ISETP.GE.U32.AND P2, PT, R189, 0x7ffffe5c, PT ;  /* 0x7ffffe5cbd00780c */ /* 0x000fc60003f46070 */
[----:B------:R1:W-:Y:S04]  /*237d0*/  LDGSTS.E [R163+0x43000], [R184.64], !P4 ;  /* 0x43000000b8a37fae */ /* 0x0003e8000e121844 */
[----:B------:R1:W-:Y:S01]  /*237e0*/  LDGSTS.E [R163+0x43200], [R186.64], !P4 ;  /* 0x43200000baa37fae */ /* 0x0003e2000e121844 */
[----:B------:R-:W-:Y:S01]  /*237f0*/  ISETP.GE.U32.AND P4, PT, R188, 0x7ffffe58, PT ;  /* 0x7ffffe58bc00780c */ /* 0x000fe20003f86070 */
[----:B------:R-:W-:-:S04]  /*23800*/  IMAD.WIDE R188, R2, 0x4, R194 ;  /* 0x0000000402bc7825 */ /* 0x000fc800078e02c2 */
[----:B------:R-:W-:Y:S01]  /*23810*/  IMAD.WIDE R194, R2, 0x4, R222 ;  /* 0x0000000402c27825 */ /* 0x000fe200078e02de */
[----:B------:R-:W-:Y:S01]  /*23820*/  IADD3 R197, R0, -0x12d, RZ ;  /* 0xfffffed300c57810 */ /* 0x000fe20007ffe0ff */
[----:B------:R-:W5:Y:S04]  /*23830*/  LDL.LU.64 R222, [R1+0x10e0] ;  /* 0x0010e00001de7983 */ /* 0x000f680000300a00 */
[----:B------:R-:W5:Y:S01]  /*23840*/  LDL.LU.64 R232, [R1+0x10d8] ;  /* 0x0010d80001e87983 */ /* 0x000f620000300a00 */
[----:B------:R-:W-:Y:S01]  /*23850*/  IMAD.WIDE R192, R2, 0x4, R192 ;  /* 0x0000000402c07825 */ /* 0x000fe200078e02c0 */
[----:B------:R-:W-:Y:S02]  /*23860*/  IADD3 R196, R0, -0x131, RZ ;  /* 0xfffffecf00c47810 */ /* 0x000fe40007ffe0ff */
[----:B------:R1:W-:Y:S04]  /*23870*/  LDGSTS.E [R163+0x44000], [R188.64], !P6 ;  /* 0x44000000bca37fae */ /* 0x0003e8000f121844 */
[----:B------:R1:W-:Y:S01]  /*23880*/  LDGSTS.E [R163+0x44200], [R190.64], !P6 ;  /* 0x44200000bea37fae */ /* 0x0003e2000f121844 */
[----:B------:R-:W-:-:S03]  /*23890*/  ISETP.GE.U32.AND P6, PT, R197, 0x7ffffe54, PT ;  /* 0x7ffffe54c500780c */ /* 0x000fc60003fc6070 */
[----:B------:R1:W-:Y:S04]  /*238a0*/  LDGSTS.E [R163+0x45000], [R192.64], !P5 ;  /* 0x45000000c0a37fae */ /* 0x0003e8000e921844 */
[----:B------:R1:W-:Y:S01]  /*238b0*/  LDGSTS.E [R163+0x45200], [R194.64], !P5 ;  /* 0x45200000c2a37fae */ /* 0x0003e2000e921844 */
[----:B------:R-:W-:Y:S02]  /*238c0*/  ISETP.GE.U32.AND P5, PT, R196, 0x7ffffe50, PT ;  /* 0x7ffffe50c400780c */ /* 0x000fe40003fa6070 */
[C---:B------:R-:W-:Y:S02]  /*238d0*/  IADD3 R205, R0.reuse, -0x135, RZ ;  /* 0xfffffecb00cd7810 */ /* 0x040fe40007ffe0ff */
[----:B------:R-:W-:Y:S01]  /*238e0*/  IADD3 R204, R0, -0x139, RZ ;  /* 0xfffffec700cc7810 */ /* 0x000fe20007ffe0ff */
[----:B------:R-:W-:-:S02]  /*238f0*/  IMAD.WIDE R196, R2, 0x4, R214 ;  /* 0x0000000402c47825 */ /* 0x000fc400078e02d6 */
[----:B------:R-:W5:Y:S04]  /*23900*/  LDL.LU.64 R214, [R1+0x10d0] ;  /* 0x0010d00001d67983 */ /* 0x000f680000300a00 */
[----:B------:R-:W5:Y:S04]  /*23910*/  LDL.LU.64 R216, [R1+0x10c8] ;  /* 0x0010c80001d87983 */ /* 0x000f680000300a00 */
[----:B------:R1:W-:Y:S01]  /*23920*/  LDGSTS.E [R163+0x46000], [R196.64], !P3 ;  /* 0x46000000c4a37fae */ /* 0x0003e2000d921844 */
[----:B--2---:R-:W-:-:S03]  /*23930*/  IMAD.WIDE R198, R2, 0x4, R230 ;  /* 0x0000000402c67825 */ /* 0x004fc600078e02e6 */
[----:B------:R-:W2:Y:S04]  /*23940*/  LDL.LU.64 R230, [R1+0x10c0] ;  /* 0x0010c00001e67983 */ /* 0x000ea80000300a00 */
[----:B------:R1:W-:Y:S01]  /*23950*/  LDGSTS.E [R163+0x46200], [R198.64], !P3 ;  /* 0x46200000c6a37fae */ /* 0x0003e2000d921844 */
[----:B---3--:R-:W-:-:S04]  /*23960*/  IMAD.WIDE R200, R2, 0x4, R212 ;  /* 0x0000000402c87825 */ /* 0x008fc800078e02d4 */
[----:B----4-:R-:W-:Y:S01]  /*23970*/  IMAD.WIDE R202, R2, 0x4, R202 ;  /* 0x0000000402ca7825 */ /* 0x010fe200078e02ca */
[----:B------:R1:W-:Y:S01]  /*23980*/  LDGSTS.E [R163+0x47000], [R200.64], !P1 ;  /* 0x47000000c8a37fae */ /* 0x0003e2000c921844 */
[----:B------:R-:W-:-:S03]  /*23990*/  ISETP.GE.U32.AND P3, PT, R205, 0x7ffffe4c, PT ;  /* 0x7ffffe4ccd00780c */ /* 0x000fc60003f66070 */
[----:B------:R1:W-:Y:S01]  /*239a0*/  LDGSTS.E [R163+0x47200], [R202.64], !P1 ;  /* 0x47200000caa37fae */ /* 0x0003e2000c921844 */
[----:B------:R-:W-:Y:S01]  /*239b0*/  ISETP.GE.U32.AND P1, PT, R204, 0x7ffffe48, PT ;  /* 0x7ffffe48cc00780c */ /* 0x000fe20003f26070 */
[C---:B-----5:R-:W-:Y:S02]  /*239c0*/  IMAD.WIDE R204, R2.reuse, 0x4, R240 ;  /* 0x0000000402cc7825 */ /* 0x060fe400078e02f0 */
[----:B------:R-:W3:Y:S02]  /*239d0*/  LDL.LU.64 R240, [R1+0x10b8] ;  /* 0x0010b80001f07983 */ /* 0x000ee40000300a00 */
[C---:B------:R-:W-:Y:S02]  /*239e0*/  IMAD.WIDE R206, R2.reuse, 0x4, R224 ;  /* 0x0000000402ce7825 */ /* 0x040fe400078e02e0 */
[----:B------:R-:W4:Y:S02]  /*239f0*/  LDL.LU.64 R224, [R1+0x10b0] ;  /* 0x0010b00001e07983 */ /* 0x000f240000300a00 */
[----:B------:R-:W-:-:S02]  /*23a00*/  IMAD.WIDE R208, R2, 0x4, R238 ;  /* 0x0000000402d07825 */ /* 0x000fc400078e02ee */
[----:B------:R-:W5:Y:S04]  /*23a10*/  LDL.LU.64 R226, [R1+0x10a8] ;  /* 0x0010a80001e27983 */ /* 0x000f680000300a00 */
[----:B------:R-:W5:Y:S04]  /*23a20*/  LDL.LU.64 R238, [R1+0x10a0] ;  /* 0x0010a00001ee7983 */ /* 0x000f680000300a00 */
[----:B------:R-:W5:Y:S01]  /*23a30*/  LDL.LU.64 R140, [R1+0x1098] ;  /* 0x00109800018c7983 */ /* 0x000f620000300a00 */
[C---:B------:R-:W-:Y:S02]  /*23a40*/  IADD3 R213, R0.reuse, -0x13d, RZ ;  /* 0xfffffec300d57810 */ /* 0x040fe40007ffe0ff */
[----:B------:R-:W-:Y:S01]  /*23a50*/  IADD3 R212, R0, -0x141, RZ ;  /* 0xfffffebf00d47810 */ /* 0x000fe20007ffe0ff */
[----:B------:R1:W-:Y:S01]  /*23a60*/  LDGSTS.E [R163+0x48000], [R204.64], !P0 ;  /* 0x48000000cca37fae */ /* 0x0003e2000c121844 */
[----:B------:R-:W-:-:S03]  /*23a70*/  IMAD.WIDE R210, R2, 0x4, R222 ;  /* 0x0000000402d27825 */ /* 0x000fc600078e02de */
[----:B------:R1:W-:Y:S01]  /*23a80*/  LDGSTS.E [R163+0x48200], [R206.64], !P0 ;  /* 0x48200000cea37fae */ /* 0x0003e2000c121844 */
[----:B------:R-:W-:-:S03]  /*23a90*/  ISETP.GE.U32.AND P0, PT, R213, 0x7ffffe44, PT ;  /* 0x7ffffe44d500780c */ /* 0x000fc60003f06070 */
[----:B------:R1:W-:Y:S04]  /*23aa0*/  LDGSTS.E [R163+0x49000], [R208.64], !P2 ;  /* 0x49000000d0a37fae */ /* 0x0003e8000d121844 */
[----:B------:R1:W-:Y:S01]  /*23ab0*/  LDGSTS.E [R163+0x49200], [R210.64], !P2 ;  /* 0x49200000d2a37fae */ /* 0x0003e2000d121844 */
[----:B------:R-:W-:Y:S01]  /*23ac0*/  ISETP.GE.U32.AND P2, PT, R212, 0x7ffffe40, PT ;  /* 0x7ffffe40d400780c */ /* 0x000fe20003f46070 */
[----:B------:R-:W-:Y:S02]  /*23ad0*/  IMAD.WIDE R212, R2, 0x4, R232 ;  /* 0x0000000402d47825 */ /* 0x000fe400078e02e8 */
[----:B------:R-:W5:Y:S04]  /*23ae0*/  LDL.LU.64 R232, [R1+0x1090] ;  /* 0x0010900001e87983 */ /* 0x000f680000300a00 */
[----:B------:R-:W5:Y:S04]  /*23af0*/  LDL.LU.64 R234, [R1+0x1088] ;  /* 0x0010880001ea7983 */ /* 0x000f680000300a00 */
[----:B------:R-:W5:Y:S04]  /*23b00*/  LDL.LU.64 R236, [R1+0x1080] ;  /* 0x0010800001ec7983 */ /* 0x000f680000300a00 */
[----:B------:R-:W5:Y:S01]  /*23b10*/  LDL.LU.64 R138, [R1+0x1078] ;  /* 0x00107800018a7983 */ /* 0x000f620000300a00 */
[----:B------:R-:W-:-:S02]  /*23b20*/  IADD3 R223, R0, -0x145, RZ ;  /* 0xfffffebb00df7810 */ /* 0x000fc40007ffe0ff */
[----:B------:R-:W-:Y:S01]  /*23b30*/  IADD3 R222, R0, -0x149, RZ ;  /* 0xfffffeb700de7810 */ /* 0x000fe20007ffe0ff */
[----:B------:R1:W-:Y:S01]  /*23b40*/  LDGSTS.E [R163+0x4a000], [R212.64], !P4 ;  /* 0x4a000000d4a37fae */ /* 0x0003e2000e121844 */
[----:B------:R-:W-:-:S04]  /*23b50*/  IMAD.WIDE R214, R2, 0x4, R214 ;  /* 0x0000000402d67825 */ /* 0x000fc800078e02d6 */
[----:B------:R-:W-:Y:S01]  /*23b60*/  IMAD.WIDE R216, R2, 0x4, R216 ;  /* 0x0000000402d87825 */ /* 0x000fe200078e02d8 */
[----:B------:R1:W-:Y:S01]  /*23b70*/  LDGSTS.E [R163+0x4a200], [R214.64], !P4 ;  /* 0x4a200000d6a37fae */ /* 0x0003e2000e121844 */
[----:B------:R-:W-:-:S03]  /*23b80*/  ISETP.GE.U32.AND P4, PT, R223, 0x7ffffe3c, PT ;  /* 0x7ffffe3cdf00780c */ /* 0x000fc60003f86070 */
[----:B------:R1:W-:Y:S01]  /*23b90*/  LDGSTS.E [R163+0x4b000], [R216.64], !P6 ;  /* 0x4b000000d8a37fae */ /* 0x0003e2000f121844 */
[----:B--2---:R-:W-:-:S05]  /*23ba0*/  IMAD.WIDE R218, R2, 0x4, R230 ;  /* 0x0000000402da7825 */ /* 0x004fca00078e02e6 */
[----:B------:R1:W-:Y:S01]  /*23bb0*/  LDGSTS.E [R163+0x4b200], [R218.64], !P6 ;  /* 0x4b200000daa37fae */ /* 0x0003e2000f121844 */
[----:B------:R-:W-:Y:S02]  /*23bc0*/  ISETP.GE.U32.AND P6, PT, R222, 0x7ffffe38, PT ;  /* 0x7ffffe38de00780c */ /* 0x000fe40003fc6070 */
[C---:B------:R-:W-:Y:S02]  /*23bd0*/  IADD3 R231, R0.reuse, -0x14d, RZ ;  /* 0xfffffeb300e77810 */ /* 0x040fe40007ffe0ff */
[----:B------:R-:W-:Y:S01]  /*23be0*/  IADD3 R230, R0, -0x151, RZ ;  /* 0xfffffeaf00e67810 */ /* 0x000fe20007ffe0ff */
[C---:B---3--:R-:W-:Y:S02]  /*23bf0*/  IMAD.WIDE R222, R2.reuse, 0x4, R240 ;  /* 0x0000000402de7825 */ /* 0x048fe400078e02f0 */
[----:B------:R-:W2:Y:S02]  /*23c00*/  LDL.LU.64 R240, [R1+0x1070] ;  /* 0x0010700001f07983 */ /* 0x000ea40000300a00 */
[----:B----4-:R-:W-:-:S02]  /*23c10*/  IMAD.WIDE R224, R2, 0x4, R224 ;  /* 0x0000000402e07825 */ /* 0x010fc400078e02e0 */
[----:B------:R1:W-:Y:S02]  /*23c20*/  LDGSTS.E [R163+0x4c000], [R222.64], !P5 ;  /* 0x4c000000dea37fae */ /* 0x0003e4000e921844 */
[C---:B-----5:R-:W-:Y:S02]  /*23c30*/  IMAD.WIDE R226, R2.reuse, 0x4, R226 ;  /* 0x0000000402e27825 */ /* 0x060fe400078e02e2 */
[----:B------:R1:W-:Y:S02]  /*23c40*/  LDGSTS.E [R163+0x4c200], [R224.64], !P5 ;  /* 0x4c200000e0a37fae */ /* 0x0003e4000e921844 */
[----:B------:R-:W-:Y:S02]  /*23c50*/  IMAD.WIDE R228, R2, 0x4, R238 ;  /* 0x0000000402e47825 */ /* 0x000fe400078e02ee */
[----:B------:R1:W-:Y:S01]  /*23c60*/  LDGSTS.E [R163+0x4d000], [R226.64], !P3 ;  /* 0x4d000000e2a37fae */ /* 0x0003e2000d921844 */
[----:B------:R-:W-:-:S03]  /*23c70*/  ISETP.GE.U32.AND P5, PT, R231, 0x7ffffe34, PT ;  /* 0x7ffffe34e700780c */ /* 0x000fc60003fa6070 */
[----:B------:R-:W3:Y:S04]  /*23c80*/  LDL.LU.64 R242, [R1+0x1068] ;  /* 0x0010680001f27983 */ /* 0x000ee80000300a00 */
[----:B------:R1:W-:Y:S01]  /*23c90*/  LDGSTS.E [R163+0x4d200], [R228.64], !P3 ;  /* 0x4d200000e4a37fae */ /* 0x0003e2000d921844 */
[----:B------:R-:W-:Y:S01]  /*23ca0*/  ISETP.GE.U32.AND P3, PT, R230, 0x7ffffe30, PT ;  /* 0x7ffffe30e600780c */ /* 0x000fe20003f66070 */
[C---:B------:R-:W-:Y:S02]  /*23cb0*/  IMAD.WIDE R230, R2.reuse, 0x4, R140 ;  /* 0x0000000402e67825 */ /* 0x040fe400078e028c */
[----:B------:R-:W4:Y:S04]  /*23cc0*/  LDL.LU.64 R244, [R1+0x1060] ;  /* 0x0010600001f47983 */ /* 0x000f280000300a00 */
[----:B------:R-:W5:Y:S04]  /*23cd0*/  LDL.LU.64 R142, [R1+0x4f0] ;  /* 0x0004f000018e7983 */ /* 0x000f680000300a00 */
[----:B------:R-:W5:Y:S04]  /*23ce0*/  LDL.LU.64 R140, [R1+0x1058] ;  /* 0x00105800018c7983 */ /* 0x000f680000300a00 */
[----:B------:R-:W5:Y:S04]  /*23cf0*/  LDL.LU.64 R156, [R1+0x1050] ;  /* 0x00105000019c7983 */ /* 0x000f680000300a00 */
[----:B------:R-:W5:Y:S01]  /*23d00*/  LDL.LU.64 R144, [R1+0x1048] ;  /* 0x0010480001907983 */ /* 0x000f620000300a00 */
[----:B------:R-:W-:Y:S01]  /*23d10*/  IMAD.WIDE R232, R2, 0x4, R232 ;  /* 0x0000000402e87825 */ /* 0x000fe200078e02e8 */
[----:B------:R-:W-:-:S03]  /*23d20*/  IADD3 R239, R0, -0x155, RZ ;  /* 0xfffffeab00ef7810 */ /* 0x000fc60007ffe0ff */
[----:B------:R-:W-:Y:S01]  /*23d30*/  IMAD.WIDE R234, R2, 0x4, R234 ;  /* 0x0000000402ea7825 */ /* 0x000fe200078e02ea */
[----:B------:R-:W-:Y:S01]  /*23d40*/  IADD3 R238, R0, -0x159, RZ ;  /* 0xfffffea700ee7810 */ /* 0x000fe20007ffe0ff */
[----:B------:R1:W-:Y:S02]  /*23d50*/  LDGSTS.E [R163+0x4e000], [R230.64], !P1 ;  /* 0x4e000000e6a37fae */ /* 0x0003e4000c921844 */
[----:B------:R-:W-:Y:S02]  /*23d60*/  IMAD.WIDE R236, R2, 0x4, R236 ;  /* 0x0000000402ec7825 */ /* 0x000fe400078e02ec */
[----:B------:R1:W-:Y:S01]  /*23d70*/  LDGSTS.E [R163+0x4e200], [R232.64], !P1 ;  /* 0x4e200000e8a37fae */ /* 0x0003e2000c921844 */
[----:B------:R-:W-:-:S03]  /*23d80*/  ISETP.GE.U32.AND P1, PT, R239, 0x7ffffe2c, PT ;  /* 0x7ffffe2cef00780c */ /* 0x000fc60003f26070 */
[----:B------:R1:W-:Y:S04]  /*23d90*/  LDGSTS.E [R163+0x4f000], [R234.64], !P0 ;  /* 0x4f000000eaa37fae */ /* 0x0003e8000c121844 */
[----:B------:R1:W-:Y:S01]  /*23da0*/  LDGSTS.E [R163+0x4f200], [R236.64], !P0 ;  /* 0x4f200000eca37fae */ /* 0x0003e2000c121844 */
[----:B------:R-:W-:Y:S01]  /*23db0*/  ISETP.GE.U32.AND P0, PT, R238, 0x7ffffe28, PT ;  /* 0x7ffffe28ee00780c */ /* 0x000fe20003f06070 */
[C---:B------:R-:W-:Y:S02]  /*23dc0*/  IMAD.WIDE R238, R2.reuse, 0x4, R138 ;  /* 0x0000000402ee7825 */ /* 0x040fe400078e028a */
[----:B------:R-:W5:Y:S04]  /*23dd0*/  LDL.LU.64 R138, [R1+0x530] ;  /* 0x00053000018a7983 */ /* 0x000f680000300a00 */
[----:B------:R-:W5:Y:S04]  /*23de0*/  LDL.LU.64 R154, [R1+0x1040] ;  /* 0x00104000019a7983 */ /* 0x000f680000300a00 */
[----:B------:R-:W5:Y:S04]  /*23df0*/  LDL.LU.64 R152, [R1+0x1038] ;  /* 0x0010380001987983 */ /* 0x000f680000300a00 */
[----:B------:R-:W5:Y:S04]  /*23e00*/  LDL.LU.64 R150, [R1+0x1030] ;  /* 0x0010300001967983 */ /* 0x000f680000300a00 */
[----:B------:R-:W5:Y:S04]  /*23e10*/  LDL.LU.64 R148, [R1+0x570] ;  /* 0x0005700001947983 */ /* 0x000f680000300a00 */
[----:B------:R1:W-:Y:S01]  /*23e20*/  LDGSTS.E [R163+0x50000], [R238.64], !P2 ;  /* 0x50000000eea37fae */ /* 0x0003e2000d121844 */
[----:B--2---:R-:W-:-:S05]  /*23e30*/  IMAD.WIDE R240, R2, 0x4, R240 ;  /* 0x0000000402f07825 */ /* 0x004fca00078e02f0 */
[----:B------:R1:W-:Y:S01]  /*23e40*/  LDGSTS.E [R163+0x50200], [R240.64], !P2 ;  /* 0x50200000f0a37fae */ /* 0x0003e2000d121844 */
[----:B---3--:R-:W-:-:S05]  /*23e50*/  IMAD.WIDE R242, R2, 0x4, R242 ;  /* 0x0000000402f27825 */ /* 0x008fca00078e02f2 */
[----:B------:R1:W-:Y:S01]  /*23e60*/  LDGSTS.E [R163+0x51000], [R242.64], !P4 ;  /* 0x51000000f2a37fae */ /* 0x0003e2000e121844 */
[----:B----4-:R-:W-:-:S04]  /*23e70*/  IMAD.WIDE R244, R2, 0x4, R244 ;  /* 0x0000000402f47825 */ /* 0x010fc800078e02f4 */
[C---:B-----5:R-:W-:Y:S01]  /*23e80*/  IMAD.WIDE R142, R2.reuse, 0x4, R142 ;  /* 0x00000004028e7825 */ /* 0x060fe200078e028e */
[----:B------:R1:W-:Y:S03]  /*23e90*/  LDGSTS.E [R163+0x51200], [R244.64], !P4 ;  /* 0x51200000f4a37fae */ /* 0x0003e6000e121844 */
[C---:B------:R-:W-:Y:S01]  /*23ea0*/  IMAD.WIDE R160, R2.reuse, 0x4, R140 ;  /* 0x0000000402a07825 */ /* 0x040fe200078e028c */
[----:B------:R2:W-:Y:S03]  /*23eb0*/  LDGSTS.E [R163+0x52000], [R142.64], !P6 ;  /* 0x520000008ea37fae */ /* 0x0005e6000f121844 */
[C---:B------:R-:W-:Y:S01]  /*23ec0*/  IMAD.WIDE R158, R2.reuse, 0x4, R156 ;  /* 0x00000004029e7825 */ /* 0x040fe200078e029c */
[----:B------:R-:W3:Y:S03]  /*23ed0*/  LDL.LU.64 R140, [R1+0x1028] ;  /* 0x00102800018c7983 */ /* 0x000ee60000300a00 */
[C---:B------:R-:W-:Y:S01]  /*23ee0*/  IMAD.WIDE R156, R2.reuse, 0x4, R144 ;  /* 0x00000004029c7825 */ /* 0x040fe200078e0290 */
[----:B------:R2:W-:Y:S04]  /*23ef0*/  STL.64 [R1+0x4f0], R142 ;  /* 0x0004f08e01007387 */ /* 0x0005e80000100a00 */
[----:B------:R4:W-:Y:S04]  /*23f00*/  STL.64 [R1+0x500], R160 ;  /* 0x000500a001007387 */ /* 0x0009e80000100a00 */
[----:B------:R-:W5:Y:S04]  /*23f10*/  LDL.LU.64 R144, [R1+0x1020] ;  /* 0x0010200001907983 */ /* 0x000f680000300a00 */
[----:B------:R1:W-:Y:S04]  /*23f20*/  STL.64 [R1+0x510], R158 ;  /* 0x0005109e01007387 */ /* 0x0003e80000100a00 */
[----:B--2---:R-:W2:Y:S04]  /*23f30*/  LDL.LU.64 R142, [R1+0x1018] ;  /* 0x00101800018e7983 */ /* 0x004ea80000300a00 */
[----:B------:R1:W-:Y:S01]  /*23f40*/  STL.64 [R1+0x520], R156 ;  /* 0x0005209c01007387 */ /* 0x0003e20000100a00 */
[----:B------:R-:W-:-:S03]  /*23f50*/  IMAD.WIDE R164, R2, 0x4, R138 ;  /* 0x0000000402a47825 */ /* 0x000fc600078e028a */
[----:B------:R-:W2:Y:S04]  /*23f60*/  LDL.LU.64 R138, [R1+0x5b0] ;  /* 0x0005b000018a7983 */ /* 0x000ea80000300a00 */
[----:B------:R4:W-:Y:S04]  /*23f70*/  LDGSTS.E [R163+0x52200], [R160.64], !P6 ;  /* 0x52200000a0a37fae */ /* 0x0009e8000f121844 */
[----:B------:R1:W-:Y:S04]  /*23f80*/  LDGSTS.E [R163+0x53000], [R158.64], !P5 ;  /* 0x530000009ea37fae */ /* 0x0003e8000e921844 */
[----:B------:R1:W-:Y:S01]  /*23f90*/  LDGSTS.E [R163+0x53200], [R156.64], !P5 ;  /* 0x532000009ca37fae */ /* 0x0003e2000e921844 */
[----:B----4-:R-:W-:-:S03]  /*23fa0*/  IMAD.WIDE R160, R2, 0x4, R154 ;  /* 0x0000000402a07825 */ /* 0x010fc600078e029a */
[----:B------:R4:W-:Y:S04]  /*23fb0*/  LDGSTS.E [R163+0x54000], [R164.64], !P3 ;  /* 0x54000000a4a37fae */ /* 0x0009e8000d921844 */
[----:B-1----:R-:W4:Y:S04]  /*23fc0*/  LDL.LU.64 R158, [R1+0x1010] ;  /* 0x00101000019e7983 */ /* 0x002f280000300a00 */
[----:B------:R-:W-:Y:S04]  /*23fd0*/  STL.64 [R1+0x530], R164 ;  /* 0x000530a401007387 */ /* 0x000fe80000100a00 */
[----:B------:R-:W-:Y:S04]  /*23fe0*/  STL.64 [R1+0x540], R160 ;  /* 0x000540a001007387 */ /* 0x000fe80000100a00 */
[----:B------:R-:W4:Y:S01]  /*23ff0*/  LDL.LU.64 R154, [R1+0x1008] ;  /* 0x00100800019a7983 */ /* 0x000f220000300a00 */
[----:B------:R-:W-:-:S03]  /*24000*/  IMAD.WIDE R156, R2, 0x4, R152 ;  /* 0x00000004029c7825 */ /* 0x000fc600078e0298 */
[----:B------:R-:W4:Y:S01]  /*24010*/  LDL.LU.64 R152, [R1+0x1000] ;  /* 0x0010000001987983 */ /* 0x000f220000300a00 */
[----:B------:R-:W-:-:S03]  /*24020*/  IMAD.WIDE R150, R2, 0x4, R150 ;  /* 0x0000000402967825 */ /* 0x000fc600078e0296 */
[----:B------:R4:W-:Y:S04]  /*24030*/  LDGSTS.E [R163+0x54200], [R160.64], !P3 ;  /* 0x54200000a0a37fae */ /* 0x0009e8000d921844 */
[----:B------:R1:W-:Y:S04]  /*24040*/  STL.64 [R1+0x550], R156 ;  /* 0x0005509c01007387 */ /* 0x0003e80000100a00 */
[----:B------:R1:W-:Y:S04]  /*24050*/  LDGSTS.E [R163+0x55000], [R156.64], !P1 ;  /* 0x550000009ca37fae */ /* 0x0003e8000c921844 */
[----:B------:R1:W-:Y:S04]  /*24060*/  STL.64 [R1+0x560], R150 ;  /* 0x0005609601007387 */ /* 0x0003e80000100a00 */
[----:B------:R1:W-:Y:S02]  /*24070*/  LDGSTS.E [R163+0x55200], [R150.64], !P1 ;  /* 0x5520000096a37fae */ /* 0x0003e4000c921844 */
[----:B-1----:R-:W-:-:S05]  /*24080*/  IMAD.WIDE R156, R2, 0x4, R148 ;  /* 0x00000004029c7825 */ /* 0x002fca00078e0294 */
[----:B------:R1:W-:Y:S04]  /*24090*/  LDGSTS.E [R163+0x56000], [R156.64], !P0 ;  /* 0x560000009ca37fae */ /* 0x0003e8000c121844 */
[----:B------:R-:W4:Y:S01]  /*240a0*/  LDL.LU.64 R150, [R1+0x5f0] ;  /* 0x0005f00001967983 */ /* 0x000f220000300a00 */
[----:B------:R-:W-:-:S04]  /*240b0*/  IADD3 R252, R0, -0x15d, RZ ;  /* 0xfffffea300fc7810 */ /* 0x000fc80007ffe0ff */
[----:B------:R-:W-:Y:S01]  /*240c0*/  ISETP.GE.U32.AND P2, PT, R252, 0x7ffffe24, PT ;  /* 0x7ffffe24fc00780c */ /* 0x000fe20003f46070 */
[C---:B---3--:R-:W-:Y:S02]  /*240d0*/  IMAD.WIDE R148, R2.reuse, 0x4, R140 ;  /* 0x0000000402947825 */ /* 0x048fe400078e028c */
[----:B------:R-:W3:Y:S04]  /*240e0*/  LDL.LU.64 R140, [R1+0xff8] ;  /* 0x000ff800018c7983 */ /* 0x000ee80000300a00 */
[----:B------:R1:W-:Y:S01]  /*240f0*/  STL.64 [R1+0x570], R156 ;  /* 0x0005709c01007387 */ /* 0x0003e20000100a00 */
[----:B-----5:R-:W-:-:S03]  /*24100*/  IMAD.WIDE R144, R2, 0x4, R144 ;  /* 0x0000000402907825 */ /* 0x020fc600078e0290 */
[----:B------:R5:W-:Y:S04]  /*24110*/  STL.64 [R1+0x580], R148 ;  /* 0x0005809401007387 */ /* 0x000be80000100a00 */
[----:B------:R5:W-:Y:S01]  /*24120*/  LDGSTS.E [R163+0x56200], [R148.64], !P0 ;  /* 0x5620000094a37fae */ /* 0x000be2000c121844 */
[----:B--2---:R-:W-:-:S03]  /*24130*/  IMAD.WIDE R142, R2, 0x4, R142 ;  /* 0x00000004028e7825 */ /* 0x004fc600078e028e */
[----:B-1----:R-:W2:Y:S04]  /*24140*/  LDL.LU.64 R156, [R1+0xff0] ;  /* 0x000ff000019c7983 */ /* 0x002ea80000300a00 */
[----:B------:R1:W-:Y:S04]  /*24150*/  STL.64 [R1+0x590], R144 ;  /* 0x0005909001007387 */ /* 0x0003e80000100a00 */
[----:B------:R1:W-:Y:S04]  /*24160*/  STL.64 [R1+0x5a0], R142 ;  /* 0x0005a08e01007387 */ /* 0x0003e80000100a00 */
[----:B-----5:R-:W5:Y:S04]  /*24170*/  LDL.LU.64 R148, [R1+0xfe8] ;  /* 0x000fe80001947983 */ /* 0x020f680000300a00 */
[----:B------:R1:W-:Y:S04]  /*24180*/  LDGSTS.E [R163+0x57000], [R144.64], !P2 ;  /* 0x5700000090a37fae */ /* 0x0003e8000d121844 */
[----:B------:R1:W-:Y:S02]  /*24190*/  LDGSTS.E [R163+0x57200], [R142.64], !P2 ;  /* 0x572000008ea37fae */ /* 0x0003e4000d121844 */
[----:B-1----:R-:W-:-:S02]  /*241a0*/  IMAD.WIDE R144, R2, 0x4, R138 ;  /* 0x0000000402907825 */ /* 0x002fc400078e028a */
[----:B------:R-:W5:Y:S04]  /*241b0*/  LDL.LU.64 R142, [R1+0x630] ;  /* 0x00063000018e7983 */ /* 0x000f680000300a00 */
[----:B------:R-:W5:Y:S01]  /*241c0*/  LDL.LU.64 R138, [R1+0xfe0] ;  /* 0x000fe000018a7983 */ /* 0x000f620000300a00 */
[----:B------:R-:W-:-:S04]  /*241d0*/  IADD3 R251, R0, -0x161, RZ ;  /* 0xfffffe9f00fb7810 */ /* 0x000fc80007ffe0ff */
[----:B------:R-:W-:Y:S01]  /*241e0*/  ISETP.GE.U32.AND P4, PT, R251, 0x7ffffe20, PT ;  /* 0x7ffffe20fb00780c */ /* 0x000fe20003f86070 */
[----:B----4-:R-:W-:Y:S01]  /*241f0*/  IMAD.WIDE R160, R2, 0x4, R158 ;  /* 0x0000000402a07825 */ /* 0x010fe200078e029e */
[----:B------:R-:W-:Y:S01]  /*24200*/  IADD3 R252, R0, -0x165, RZ ;  /* 0xfffffe9b00fc7810 */ /* 0x000fe20007ffe0ff */
[----:B------:R1:W-:Y:S02]  /*24210*/  STL.64 [R1+0x5b0], R144 ;  /* 0x0005b09001007387 */ /* 0x0003e40000100a00 */
[----:B------:R-:W-:Y:S01]  /*24220*/  IMAD.WIDE R158, R2, 0x4, R154 ;  /* 0x00000004029e7825 */ /* 0x000fe200078e029a */
[----:B------:R-:W-:Y:S01]  /*24230*/  ISETP.GE.U32.AND P6, PT, R252, 0x7ffffe1c, PT ;  /* 0x7ffffe1cfc00780c */ /* 0x000fe20003fc6070 */
[----:B------:R-:W-:Y:S06]  /*24240*/  STL.64 [R1+0x5c0], R160 ;  /* 0x0005c0a001007387 */ /* 0x000fec0000100a00 */
[----:B------:R1:W-:Y:S01]  /*24250*/  LDGSTS.E [R163+0x58000], [R144.64], !P4 ;  /* 0x5800000090a37fae */ /* 0x0003e2000e121844 */
[----:B------:R-:W-:-:S03]  /*24260*/  IMAD.WIDE R152, R2, 0x4, R152 ;  /* 0x0000000402987825 */ /* 0x000fc600078e0298 */
[----:B------:R3:W-:Y:S04]  /*24270*/  LDGSTS.E [R163+0x58200], [R160.64], !P4 ;  /* 0x58200000a0a37fae */ /* 0x0007e8000e121844 */
[----:B------:R2:W-:Y:S04]  /*24280*/  LDGSTS.E [R163+0x59000], [R158.64], !P6 ;  /* 0x590000009ea37fae */ /* 0x0005e8000f121844 */
[----:B-1----:R-:W4:Y:S04]  /*24290*/  LDL.LU.64 R144, [R1+0xfd8] ;  /* 0x000fd80001907983 */ /* 0x002f280000300a00 */
[----:B------:R-:W-:Y:S04]  /*242a0*/  STL.64 [R1+0x5d0], R158 ;  /* 0x0005d09e01007387 */ /* 0x000fe80000100a00 */
[----:B------:R-:W4:Y:S01]  /*242b0*/  LDL.LU.64 R154, [R1+0xfd0] ;  /* 0x000fd000019a7983 */ /* 0x000f220000300a00 */
[----:B------:R-:W-:-:S03]  /*242c0*/  IMAD.WIDE R164, R2, 0x4, R150 ;  /* 0x0000000402a47825 */ /* 0x000fc600078e0296 */
[----:B------:R1:W-:Y:S04]  /*242d0*/  STL.64 [R1+0x5e0], R152 ;  /* 0x0005e09801007387 */ /* 0x0003e80000100a00 */
[----:B------:R1:W-:Y:S01]  /*242e0*/  LDGSTS.E [R163+0x59200], [R152.64], !P6 ;  /* 0x5920000098a37fae */ /* 0x0003e2000f121844 */
[C---:B------:R-:W-:Y:S02]  /*242f0*/  IADD3 R251, R0.reuse, -0x169, RZ ;  /* 0xfffffe9700fb7810 */ /* 0x040fe40007ffe0ff */
[----:B------:R-:W-:Y:S01]  /*24300*/  IADD3 R252, R0, -0x16d, RZ ;  /* 0xfffffe9300fc7810 */ /* 0x000fe20007ffe0ff */
[----:B-1----:R-:W4:Y:S04]  /*24310*/  LDL.LU.64 R152, [R1+0x670] ;  /* 0x0006700001987983 */ /* 0x002f280000300a00 */
[----:B------:R-:W4:Y:S04]  /*24320*/  LDL.LU.64 R150, [R1+0xfc8] ;  /* 0x000fc80001967983 */ /* 0x000f280000300a00 */
[----:B------:R-:W-:Y:S01]  /*24330*/  STL.64 [R1+0x5f0], R164 ;  /* 0x0005f0a401007387 */ /* 0x000fe20000100a00 */
[----:B------:R-:W-:-:S02]  /*24340*/  ISETP.GE.U32.AND P5, PT, R251, 0x7ffffe18, PT ;  /* 0x7ffffe18fb00780c */ /* 0x000fc40003fa6070 */
[----:B------:R-:W-:-:S11]  /*24350*/  ISETP.GE.U32.AND P3, PT, R252, 0x7ffffe14, PT ;  /* 0x7ffffe14fc00780c */ /* 0x000fd60003f66070 */
[----:B------:R1:W-:Y:S01]  /*24360*/  LDGSTS.E [R163+0x5a000], [R164.64], !P5 ;  /* 0x5a000000a4a37fae */ /* 0x0003e2000e921844 */
[----:B---3--:R-:W-:-:S03]  /*24370*/  IMAD.WIDE R160, R2, 0x4, R140 ;  /* 0x0000000402a07825 */ /* 0x008fc600078e028c */
[----:B------:R-:W3:Y:S04]  /*24380*/  LDL.LU.64 R140, [R1+0xfc0] ;  /* 0x000fc000018c7983 */ /* 0x000ee80000300a00 */
[----:B------:R-:W-:Y:S04]  /*24390*/  STL.64 [R1+0x600], R160 ;  /* 0x000600a001007387 */ /* 0x000fe80000100a00 */
[----:B------:R1:W-:Y:S01]  /*243a0*/  LDGSTS.E [R163+0x5a200], [R160.64], !P5 ;  /* 0x5a200000a0a37fae */ /* 0x0003e2000e921844 */
[----:B--2---:R-:W-:-:S05]  /*243b0*/  IMAD.WIDE R158, R2, 0x4, R156 ;  /* 0x00000004029e7825 */ /* 0x004fca00078e029c */
[----:B------:R2:W-:Y:S01]  /*243c0*/  LDGSTS.E [R163+0x5b000], [R158.64], !P3 ;  /* 0x5b0000009ea37fae */ /* 0x0005e2000d921844 */
[----:B-----5:R-:W-:-:S03]  /*243d0*/  IMAD.WIDE R156, R2, 0x4, R148 ;  /* 0x00000004029c7825 */ /* 0x020fc600078e0294 */
[----:B------:R-:W5:Y:S04]  /*243e0*/  LDL.LU.64 R148, [R1+0xfb8] ;  /* 0x000fb80001947983 */ /* 0x000f680000300a00 */
[----:B------:R2:W-:Y:S04]  /*243f0*/  STL.64 [R1+0x610], R158 ;  /* 0x0006109e01007387 */ /* 0x0005e80000100a00 */
[----:B------:R1:W-:Y:S04]  /*24400*/  STL.64 [R1+0x620], R156 ;  /* 0x0006209c01007387 */ /* 0x0003e80000100a00 */
[----:B------:R1:W-:Y:S01]  /*24410*/  LDGSTS.E [R163+0x5b200], [R156.64], !P3 ;  /* 0x5b2000009ca37fae */ /* 0x0003e2000d921844 */
[----:B--2---:R-:W-:-:S03]  /*24420*/  IMAD.WIDE R158, R2, 0x4, R142 ;  /* 0x00000004029e7825 */ /* 0x004fc600078e028e */
[----:B------:R-:W2:Y:S01]  /*24430*/  LDL.LU.64 R142, [R1+0x1168] ;  /* 0x00116800018e7983 */ /* 0x000ea20000300a00 */
[----:B-1----:R-:W-:-:S03]  /*24440*/  IMAD.WIDE R156, R2, 0x4, R138 ;  /* 0x00000004029c7825 */ /* 0x002fc600078e028a */
[----:B------:R-:W2:Y:S01]  /*24450*/  LDL.LU.64 R138, [R1+0xfa8] ;  /* 0x000fa800018a7983 */ /* 0x000ea20000300a00 */
[C---:B------:R-:W-:Y:S02]  /*24460*/  IADD3 R251, R0.reuse, -0x171, RZ ;  /* 0xfffffe8f00fb7810 */ /* 0x040fe40007ffe0ff */
[----:B------:R-:W-:Y:S02]  /*24470*/  IADD3 R252, R0, -0x175, RZ ;  /* 0xfffffe8b00fc7810 */ /* 0x000fe40007ffe0ff */
[----:B------:R-:W-:Y:S02]  /*24480*/  ISETP.GE.U32.AND P1, PT, R251, 0x7ffffe10, PT ;  /* 0x7ffffe10fb00780c */ /* 0x000fe40003f26070 */
[----:B------:R-:W-:Y:S01]  /*24490*/  ISETP.GE.U32.AND P0, PT, R252, 0x7ffffe0c, PT ;  /* 0x7ffffe0cfc00780c */ /* 0x000fe20003f06070 */
[----:B------:R-:W-:Y:S04]  /*244a0*/  STL.64 [R1+0x630], R158 ;  /* 0x0006309e01007387 */ /* 0x000fe80000100a00 */
[----:B------:R-:W-:Y:S06]  /*244b0*/  STL.64 [R1+0x640], R156 ;  /* 0x0006409c01007387 */ /* 0x000fec0000100a00 */
[----:B------:R1:W-:Y:S04]  /*244c0*/  LDGSTS.E [R163+0x5c000], [R158.64], !P1 ;  /* 0x5c0000009ea37fae */ /* 0x0003e8000c921844 */
[----:B------:R1:W-:Y:S01]  /*244d0*/  LDGSTS.E [R163+0x5c200], [R156.64], !P1 ;  /* 0x5c2000009ca37fae */ /* 0x0003e2000c921844 */
[----:B----4-:R-:W-:-:S04]  /*244e0*/  IMAD.WIDE R144, R2, 0x4, R144 ;  /* 0x0000000402907825 */ /* 0x010fc800078e0290 */
[----:B------:R-:W-:Y:S01]  /*244f0*/  IMAD.WIDE R154, R2, 0x4, R154 ;  /* 0x00000004029a7825 */ /* 0x000fe200078e029a */
[----:B------:R4:W-:Y:S04]  /*24500*/  STL.64 [R1+0x650], R144 ;  /* 0x0006509001007387 */ /* 0x0009e80000100a00 */
[----:B------:R1:W-:Y:S04]  /*24510*/  STL.64 [R1+0x660], R154 ;  /* 0x0006609a01007387 */ /* 0x0003e80000100a00 */
[----:B------:R-:W2:Y:S04]  /*24520*/  LDL.LU.64 R160, [R1+0xfa0] ;  /* 0x000fa00001a07983 */ /* 0x000ea80000300a00 */
[----:B------:R4:W-:Y:S04]  /*24530*/  LDGSTS.E [R163+0x5d000], [R144.64], !P0 ;  /* 0x5d00000090a37fae */ /* 0x0009e8000c121844 */
[----:B------:R1:W-:Y:S01]  /*24540*/  LDGSTS.E [R163+0x5d200], [R154.64], !P0 ;  /* 0x5d2000009aa37fae */ /* 0x0003e2000c121844 */
[----:B------:R-:W-:Y:S01]  /*24550*/  IADD3 R251, R0, -0x179, RZ ;  /* 0xfffffe8700fb7810 */ /* 0x000fe20007ffe0ff */
[----:B------:R-:W-:-:S02]  /*24560*/  IMAD.WIDE R150, R2, 0x4, R150 ;  /* 0x0000000402967825 */ /* 0x000fc400078e0296 */
[----:B----4-:R-:W4:Y:S02]  /*24570*/  LDL.LU.64 R144, [R1+0xf98] ;  /* 0x000f980001907983 */ /* 0x010f240000300a00 */
[----:B-1----:R-:W-:Y:S01]  /*24580*/  IMAD.WIDE R154, R2, 0x4, R152 ;  /* 0x00000004029a7825 */ /* 0x002fe200078e0298 */
[----:B------:R-:W-:-:S04]  /*24590*/  ISETP.GE.U32.AND P2, PT, R251, 0x7ffffe08, PT ;  /* 0x7ffffe08fb00780c */ /* 0x000fc80003f46070 */
[----:B------:R1:W-:Y:S09]  /*245a0*/  STL.64 [R1+0x670], R154 ;  /* 0x0006709a01007387 */ /* 0x0003f20000100a00 */
[----:B------:R1:W-:Y:S01]  /*245b0*/  LDGSTS.E [R163+0x5e000], [R154.64], !P2 ;  /* 0x5e0000009aa37fae */ /* 0x0003e2000d121844 */
[----:B---3--:R-:W-:-:S04]  /*245c0*/  IMAD.WIDE R152, R2, 0x4, R140 ;  /* 0x0000000402987825 */ /* 0x008fc800078e028c */
[C---:B-----5:R-:W-:Y:S01]  /*245d0*/  IMAD.WIDE R148, R2.reuse, 0x4, R148 ;  /* 0x0000000402947825 */ /* 0x060fe200078e0294 */
[----:B------:R-:W3:Y:S04]  /*245e0*/  LDL.LU.64 R140, [R1+0xf90] ;  /* 0x000f9000018c7983 */ /* 0x000ee80000300a00 */
[----:B------:R5:W-:Y:S04]  /*245f0*/  STL.64 [R1+0x680], R150 ;  /* 0x0006809601007387 */ /* 0x000be80000100a00 */
[----:B------:R-:W3:Y:S04]  /*24600*/  LDL.LU.64 R158, [R1+0xf88] ;  /* 0x000f8800019e7983 */ /* 0x000ee80000300a00 */
[----:B------:R1:W-:Y:S04]  /*24610*/  STL.64 [R1+0x690], R152 ;  /* 0x0006909801007387 */ /* 0x0003e80000100a00 */
[----:B------:R2:W-:Y:S04]  /*24620*/  STL.64 [R1+0x6a0], R148 ;  /* 0x0006a09401007387 */ /* 0x0005e80000100a00 */
[----:B------:R-:W3:Y:S04]  /*24630*/  LDL.LU.64 R156, [R1+0xf80] ;  /* 0x000f8000019c7983 */ /* 0x000ee80000300a00 */
[----:B-1----:R-:W3:Y:S01]  /*24640*/  LDL.LU.64 R154, [R1+0xf78] ;  /* 0x000f7800019a7983 */ /* 0x002ee20000300a00 */
[----:B--2---:R-:W-:-:S03]  /*24650*/  IMAD.WIDE R166, R2, 0x4, R138 ;  /* 0x0000000402a67825 */ /* 0x004fc600078e028a */
[----:B------:R-:W2:Y:S01]  /*24660*/  LDL.LU.64 R138, [R1+0xf70] ;  /* 0x000f7000018a7983 */ /* 0x000ea20000300a00 */
[C---:B------:R-:W-:Y:S02]  /*24670*/  IADD3 R252, R0.reuse, -0x17d, RZ ;  /* 0xfffffe8300fc7810 */ /* 0x040fe40007ffe0ff */
[----:B------:R-:W-:Y:S01]  /*24680*/  IADD3 R251, R0, -0x102, RZ ;  /* 0xfffffefe00fb7810 */ /* 0x000fe20007ffe0ff */
[----:B------:R5:W-:Y:S01]  /*24690*/  LDGSTS.E [R163+0x5e200], [R150.64], !P2 ;  /* 0x5e20000096a37fae */ /* 0x000be2000d121844 */
[----:B------:R-:W-:Y:S01]  /*246a0*/  ISETP.GE.U32.AND P4, PT, R252, 0x7ffffe04, PT ;  /* 0x7ffffe04fc00780c */ /* 0x000fe20003f86070 */
[----:B------:R-:W-:Y:S01]  /*246b0*/  IMAD.WIDE R142, R2, 0x4, R142 ;  /* 0x00000004028e7825 */ /* 0x000fe200078e028e */
[----:B------:R-:W-:Y:S02]  /*246c0*/  ISETP.GE.U32.AND P6, PT, R251, 0x7ffffe7f, PT ;  /* 0x7ffffe7ffb00780c */ /* 0x000fe40003fc6070 */
[----:B------:R-:W-:Y:S02]  /*246d0*/  IADD3 R252, R0, -0x106, RZ ;  /* 0xfffffefa00fc7810 */ /* 0x000fe40007ffe0ff */
[----:B-----5:R-:W-:-:S07]  /*246e0*/  LOP3.LUT R151, R146, 0x7f, RZ, 0xc0, !PT ;  /* 0x0000007f92977812 */ /* 0x020fce00078ec0ff */
[----:B------:R1:W-:Y:S04]  /*246f0*/  LDGSTS.E [R163+0x5f000], [R152.64], !P4 ;  /* 0x5f00000098a37fae */ /* 0x0003e8000e121844 */
[----:B------:R5:W-:Y:S01]  /*24700*/  LDGSTS.E [R163+0x5f200], [R148.64], !P4 ;  /* 0x5f20000094a37fae */ /* 0x000be2000e121844 */
[----:B------:R-:W-:Y:S02]  /*24710*/  ISETP.GE.U32.AND P5, PT, R252, 0x7ffffe7b, PT ;  /* 0x7ffffe7bfc00780c */ /* 0x000fe40003fa6070 */
[----:B-1----:R-:W-:Y:S01]  /*24720*/  SHF.L.U32 R153, R151, 0x2, RZ ;  /* 0x0000000297997819 */ /* 0x002fe200000006ff */
[----:B-----5:R-:W5:Y:S04]  /*24730*/  LDL.LU.64 R148, [R1+0xf68] ;  /* 0x000f680001947983 */ /* 0x020f680000300a00 */
[----:B------:R1:W-:Y:S01]  /*24740*/  STL.64 [R1+0x10a0], R142 ;  /* 0x0010a08e01007387 */ /* 0x0003e20000100a00 */
[----:B------:R-:W-:-:S03]  /*24750*/  IMAD.WIDE R164, R2, 0x4, R160 ;  /* 0x0000000402a47825 */ /* 0x000fc600078e02a0 */
[----:B------:R-:W-:Y:S01]  /*24760*/  STL.64 [R1+0x1098], R166 ;  /* 0x001098a601007387 */ /* 0x000fe20000100a00 */
[----:B------:R-:W-:-:S03]  /*24770*/  LOP3.LUT R146, R153, 0x20, RZ, 0x3c, !PT ;  /* 0x0000002099927812 */ /* 0x000fc600078e3cff */
[----:B------:R-:W5:Y:S04]  /*24780*/  LDL.LU.64 R160, [R1+0xf60] ;  /* 0x000f600001a07983 */ /* 0x000f680000300a00 */
[----:B------:R1:W-:Y:S04]  /*24790*/  LDGSTS.E [R146+0x40400], [R142.64], !P6 ;  /* 0x404000008e927fae */ /* 0x0003e8000f121844 */
[----:B------:R-:W-:Y:S01]  /*247a0*/  STL.64 [R1+0x1070], R164 ;  /* 0x001070a401007387 */ /* 0x000fe20000100a00 */
[----:B----4-:R-:W-:-:S03]  /*247b0*/  IMAD.WIDE R144, R2, 0x4, R144 ;  /* 0x0000000402907825 */ /* 0x010fc600078e0290 */
[----:B------:R4:W-:Y:S04]  /*247c0*/  LDGSTS.E [R146+0x40600], [R166.64], !P6 ;  /* 0x40600000a6927fae */ /* 0x0009e8000f121844 */
[----:B-1----:R-:W5:Y:S01]  /*247d0*/  LDL.LU.64 R142, [R1+0xf58] ;  /* 0x000f5800018e7983 */ /* 0x002f620000300a00 */
[----:B------:R-:W-:-:S03]  /*247e0*/  IADD3 R251, R0, -0x10a, RZ ;  /* 0xfffffef600fb7810 */ /* 0x000fc60007ffe0ff */
[----:B------:R1:W-:Y:S04]  /*247f0*/  LDGSTS.E [R146+0x41400], [R164.64], !P5 ;  /* 0x41400000a4927fae */ /* 0x0003e8000e921844 */
[----:B------:R3:W-:Y:S04]  /*24800*/  STL.64 [R1+0x1068], R144 ;  /* 0x0010689001007387 */ /* 0x0007e80000100a00 */
[----:B------:R3:W-:Y:S01]  /*24810*/  LDGSTS.E [R146+0x41600], [R144.64], !P5 ;  /* 0x4160000090927fae */ /* 0x0007e2000e921844 */
[----:B------:R-:W-:Y:S02]  /*24820*/  ISETP.GE.U32.AND P3, PT, R251, 0x7ffffe77, PT ;  /* 0x7ffffe77fb00780c */ /* 0x000fe40003f66070 */
[----:B------:R-:W-:-:S04]  /*24830*/  IADD3 R252, R0, -0x10e, RZ ;  /* 0xfffffef200fc7810 */ /* 0x000fc80007ffe0ff */
[----:B------:R-:W-:Y:S01]  /*24840*/  ISETP.GE.U32.AND P1, PT, R252, 0x7ffffe73, PT ;  /* 0x7ffffe73fc00780c */ /* 0x000fe20003f26070 */
[C---:B---3--:R-:W-:Y:S02]  /*24850*/  IMAD.WIDE R144, R2.reuse, 0x4, R140 ;  /* 0x0000000402907825 */ /* 0x048fe400078e028c */
[----:B------:R-:W3:Y:S04]  /*24860*/  LDL.LU.64 R140, [R1+0xf50] ;  /* 0x000f5000018c7983 */ /* 0x000ee80000300a00 */
[----:B------:R1:W-:Y:S01]  /*24870*/  LDGSTS.E [R146+0x42400], [R144.64], !P3 ;  /* 0x4240000090927fae */ /* 0x0003e2000d921844 */
[----:B----4-:R-:W-:-:S03]  /*24880*/  IMAD.WIDE R166, R2, 0x4, R158 ;  /* 0x0000000402a67825 */ /* 0x010fc600078e029e */
[----:B------:R-:W4:Y:S04]  /*24890*/  LDL.LU.64 R158, [R1+0xf48] ;  /* 0x000f4800019e7983 */ /* 0x000f280000300a00 */
[----:B------:R2:W-:Y:S04]  /*248a0*/  STL.64 [R1+0x1040], R144 ;  /* 0x0010409001007387 */ /* 0x0005e80000100a00 */
[----:B------:R-:W-:Y:S01]  /*248b0*/  STL.64 [R1+0x1038], R166 ;  /* 0x001038a601007387 */ /* 0x000fe20000100a00 */
[----:B-1----:R-:W-:-:S03]  /*248c0*/  IMAD.WIDE R164, R2, 0x4, R156 ;  /* 0x0000000402a47825 */ /* 0x002fc600078e029c */
[----:B------:R-:W4:Y:S01]  /*248d0*/  LDL.LU.64 R156, [R1+0xf40] ;  /* 0x000f4000019c7983 */ /* 0x000f220000300a00 */
[----:B------:R-:W-:-:S03]  /*248e0*/  IMAD.WIDE R154, R2, 0x4, R154 ;  /* 0x00000004029a7825 */ /* 0x000fc600078e029a */
[----:B------:R-:W-:Y:S04]  /*248f0*/  STL.64 [R1+0x1010], R164 ;  /* 0x001010a401007387 */ /* 0x000fe80000100a00 */
[----:B--2---:R-:W2:Y:S04]  /*24900*/  LDL.LU.64 R144, [R1+0xf38] ;  /* 0x000f380001907983 */ /* 0x004ea80000300a00 */
[----:B------:R5:W-:Y:S04]  /*24910*/  LDGSTS.E [R146+0x42600], [R166.64], !P3 ;  /* 0x42600000a6927fae */ /* 0x000be8000d921844 */
[----:B------:R1:W-:Y:S04]  /*24920*/  LDGSTS.E [R146+0x43400], [R164.64], !P1 ;  /* 0x43400000a4927fae */ /* 0x0003e8000c921844 */
[----:B------:R1:W-:Y:S04]  /*24930*/  STL.64 [R1+0x1008], R154 ;  /* 0x0010089a01007387 */ /* 0x0003e80000100a00 */
[----:B------:R1:W-:Y:S02]  /*24940*/  LDGSTS.E [R146+0x43600], [R154.64], !P1 ;  /* 0x436000009a927fae */ /* 0x0003e4000c921844 */
[----:B-1----:R-:W-:-:S02]  /*24950*/  IMAD.WIDE R154, R2, 0x4, R138 ;  /* 0x00000004029a7825 */ /* 0x002fc400078e028a */
[----:B------:R-:W2:Y:S01]  /*24960*/  LDL.LU.64 R138, [R1+0xf30] ;  /* 0x000f3000018a7983 */ /* 0x000ea20000300a00 */
[----:B------:R-:W-:Y:S01]  /*24970*/  IADD3 R251, R0, -0x112, RZ ;  /* 0xfffffeee00fb7810 */ /* 0x000fe20007ffe0ff */
[----:B-----5:R-:W-:Y:S01]  /*24980*/  IMAD.WIDE R166, R2, 0x4, R148 ;  /* 0x0000000402a67825 */ /* 0x020fe200078e0294 */
[----:B------:R-:W-:Y:S01]  /*24990*/  IADD3 R252, R0, -0x116, RZ ;  /* 0xfffffeea00fc7810 */ /* 0x000fe20007ffe0ff */
[----:B------:R-:W5:Y:S01]  /*249a0*/  LDL.LU.64 R148, [R1+0xf28] ;  /* 0x000f280001947983 */ /* 0x000f620000300a00 */
[----:B------:R-:W-:Y:S02]  /*249b0*/  ISETP.GE.U32.AND P0, PT, R251, 0x7ffffe6f, PT ;  /* 0x7ffffe6ffb00780c */ /* 0x000fe40003f06070 */
[----:B------:R-:W-:Y:S01]  /*249c0*/  ISETP.GE.U32.AND P2, PT, R252, 0x7ffffe6b, PT ;  /* 0x7ffffe6bfc00780c */ /* 0x000fe20003f46070 */
[----:B------:R1:W-:Y:S04]  /*249d0*/  STL.64 [R1+0xfe0], R154 ;  /* 0x000fe09a01007387 */ /* 0x0003e80000100a00 */
[----:B------:R-:W-:Y:S01]  /*249e0*/  STL.64 [R1+0xfd8], R166 ;  /* 0x000fd8a601007387 */ /* 0x000fe20000100a00 */
[----:B------:R-:W-:-:S03]  /*249f0*/  IMAD.WIDE R164, R2, 0x4, R160 ;  /* 0x0000000402a47825 */ /* 0x000fc600078e02a0 */
[----:B------:R-:W5:Y:S04]  /*24a00*/  LDL.LU.64 R160, [R1+0xf20] ;  /* 0x000f200001a07983 */ /* 0x000f680000300a00 */
[----:B------:R1:W-:Y:S04]  /*24a10*/  LDGSTS.E [R146+0x44400], [R154.64], !P0 ;  /* 0x444000009a927fae */ /* 0x0003e8000c121844 */
[----:B------:R-:W-:Y:S01]  /*24a20*/  STL.64 [R1+0xfb0], R164 ;  /* 0x000fb0a401007387 */ /* 0x000fe20000100a00 */
[----:B------:R-:W-:-:S03]  /*24a30*/  IADD3 R251, R0, -0x11a, RZ ;  /* 0xfffffee600fb7810 */ /* 0x000fc60007ffe0ff */
[----:B------:R4:W-:Y:S01]  /*24a40*/  LDGSTS.E [R146+0x44600], [R166.64], !P0 ;  /* 0x44600000a6927fae */ /* 0x0009e2000c121844 */
[----:B------:R-:W-:-:S03]  /*24a50*/  IMAD.WIDE R142, R2, 0x4, R142 ;  /* 0x00000004028e7825 */ /* 0x000fc600078e028e */
[----:B-1----:R-:W5:Y:S04]  /*24a60*/  LDL.LU.64 R154, [R1+0xf18] ;  /* 0x000f1800019a7983 */ /* 0x002f680000300a00 */
[----:B------:R1:W-:Y:S04]  /*24a70*/  LDGSTS.E [R146+0x45400], [R164.64], !P2 ;  /* 0x45400000a4927fae */ /* 0x0003e8000d121844 */
[----:B------:R3:W-:Y:S04]  /*24a80*/  STL.64 [R1+0xfa8], R142 ;  /* 0x000fa88e01007387 */ /* 0x0007e80000100a00 */
[----:B------:R3:W-:Y:S01]  /*24a90*/  LDGSTS.E [R146+0x45600], [R142.64], !P2 ;  /* 0x456000008e927fae */ /* 0x0007e2000d121844 */
[----:B------:R-:W-:-:S02]  /*24aa0*/  ISETP.GE.U32.AND P4, PT, R251, 0x7ffffe67, PT ;  /* 0x7ffffe67fb00780c */ /* 0x000fc40003f86070 */
        /* <DEDUP_REMOVED lines=10> */
[----:B------:R-:W4:Y:S04]  /*24b50*/  LDL.LU.64 R156, [R1+0xf00] ;  /* 0x000f0000019c7983 */ /* 0x000f280000300a00 */
[----:B------:R-:W-:Y:S01]  /*24b60*/  STL.64 [R1+0xf50], R164 ;  /* 0x000f50a401007387 */ /* 0x000fe20000100a00 */
[----:B--2---:R-:W-:-:S03]  /*24b70*/  IMAD.WIDE R144, R2, 0x4, R144 ;  /* 0x0000000402907825 */ /* 0x004fc600078e0290 */
[----:B------:R-:W2:Y:S04]  /*24b80*/  LDL.LU.64 R142, [R1+0xef8] ;  /* 0x000ef800018e7983 */ /* 0x000ea80000300a00 */
        /* <DEDUP_REMOVED lines=92> */
[----:B------:R1:W-:Y:S01]  /*25150*/  STL.64 [R1+0xeb0], R154 ;  /* 0x000eb09a01007387 */ /* 0x0003e20000100a00 */
[----:B------:R-:W-:-:S03]  /*25160*/  IMAD.WIDE R164, R2, 0x4, R160 ;  /* 0x0000000402a47825 */ /* 0x000fc600078e02a0 */
[----:B------:R-:W-:Y:S04]  /*25170*/  STL.64 [R1+0xea8], R166 ;  /* 0x000ea8a601007387 */ /* 0x000fe80000100a00 */
[----:B------:R-:W5:Y:S04]  /*25180*/  LDL.LU.64 R160, [R1+0xe60] ;  /* 0x000e600001a07983 */ /* 0x000f680000300a00 */
[----:B------:R1:W-:Y:S04]  /*25190*/  LDGSTS.E [R146+0x50400], [R154.64], !P3 ;  /* 0x504000009a927fae */ /* 0x0003e8000d921844 */
[----:B------:R-:W-:Y:S01]  /*251a0*/  STL.64 [R1+0xea0], R164 ;  /* 0x000ea0a401007387 */ /* 0x000fe20000100a00 */
[----:B------:R-:W-:-:S03]  /*251b0*/  IMAD.WIDE R142, R2, 0x4, R142 ;  /* 0x00000004028e7825 */ /* 0x000fc600078e028e */
        /* <DEDUP_REMOVED lines=28> */
[----:B-----5:R-:W-:Y:S02]  /*25380*/  IMAD.WIDE R166, R2, 0x4, R148 ;  /* 0x0000000402a67825 */ /* 0x020fe400078e0294 */
[----:B------:R-:W5:Y:S01]  /*25390*/  LDL.LU.64 R148, [R1+0xe28] ;  /* 0x000e280001947983 */ /* 0x000f620000300a00 */
[----:B------:R-:W-:Y:S02]  /*253a0*/  ISETP.GE.U32.AND P4, PT, R251, 0x7ffffe2f, PT ;  /* 0x7ffffe2ffb00780c */ /* 0x000fe40003f86070 */
[----:B------:R-:W-:Y:S01]  /*253b0*/  IADD3 R252, R0, -0x156, RZ ;  /* 0xfffffeaa00fc7810 */ /* 0x000fe20007ffe0ff */
[----:B------:R1:W-:Y:S03]  /*253c0*/  STL.64 [R1+0xe70], R144 ;  /* 0x000e709001007387 */ /* 0x0003e60000100a00 */
[----:B------:R-:W-:Y:S01]  /*253d0*/  ISETP.GE.U32.AND P6, PT, R252, 0x7ffffe2b, PT ;  /* 0x7ffffe2bfc00780c */ /* 0x000fe20003fc6070 */
[----:B------:R-:W-:Y:S01]  /*253e0*/  STL.64 [R1+0xe68], R166 ;  /* 0x000e68a601007387 */ /* 0x000fe20000100a00 */
[----:B------:R-:W-:-:S05]  /*253f0*/  IMAD.WIDE R164, R2, 0x4, R160 ;  /* 0x0000000402a47825 */ /* 0x000fca00078e02a0 */
[----:B------:R1:W-:Y:S04]  /*25400*/  LDGSTS.E [R146+0x54400], [R144.64], !P4 ;  /* 0x5440000090927fae */ /* 0x0003e8000e121844 */
[----:B------:R4:W-:Y:S01]  /*25410*/  LDGSTS.E [R146+0x54600], [R166.64], !P4 ;  /* 0x54600000a6927fae */ /* 0x0009e2000e121844 */
[----:B------:R-:W-:-:S03]  /*25420*/  IADD3 R251, R0, -0x15a, RZ ;  /* 0xfffffea600fb7810 */ /* 0x000fc60007ffe0ff */
[----:B------:R1:W-:Y:S01]  /*25430*/  LDGSTS.E [R146+0x55400], [R164.64], !P6 ;  /* 0x55400000a4927fae */ /* 0x0003e2000f121844 */
[----:B------:R-:W-:-:S03]  /*25440*/  IMAD.WIDE R160, R2, 0x4, R154 ;  /* 0x0000000402a07825 */ /* 0x000fc600078e029a */
[----:B------:R-:W5:Y:S04]  /*25450*/  LDL.LU.64 R154, [R1+0xe20] ;  /* 0x000e2000019a7983 */ /* 0x000f680000300a00 */
[----:B------:R3:W-:Y:S04]  /*25460*/  STL.64 [R1+0xe60], R164 ;  /* 0x000e60a401007387 */ /* 0x0007e80000100a00 */
[----:B-1----:R-:W5:Y:S04]  /*25470*/  LDL.LU.64 R144, [R1+0xe18] ;  /* 0x000e180001907983 */ /* 0x002f680000300a00 */
[----:B------:R1:W-:Y:S01]  /*25480*/  STL.64 [R1+0xe58], R160 ;  /* 0x000e58a001007387 */ /* 0x0003e20000100a00 */
[----:B------:R-:W-:-:S03]  /*25490*/  ISETP.GE.U32.AND P5, PT, R251, 0x7ffffe27, PT ;  /* 0x7ffffe27fb00780c */ /* 0x000fc60003fa6070 */
[----:B------:R1:W-:Y:S01]  /*254a0*/  LDGSTS.E [R146+0x55600], [R160.64], !P6 ;  /* 0x55600000a0927fae */ /* 0x0003e2000f121844 */
[----:B---3--:R-:W-:-:S03]  /*254b0*/  IMAD.WIDE R168, R2, 0x4, R140 ;  /* 0x0000000402a87825 */ /* 0x008fc600078e028c */
[----:B------:R-:W3:Y:S04]  /*254c0*/  LDL.LU.64 R140, [R1+0xe10] ;  /* 0x000e1000018c7983 */ /* 0x000ee80000300a00 */
[----:B------:R-:W3:Y:S01]  /*254d0*/  LDL.LU.64 R164, [R1+0xe08] ;  /* 0x000e080001a47983 */ /* 0x000ee20000300a00 */
[----:B----4-:R-:W-:-:S03]  /*254e0*/  IMAD.WIDE R166, R2, 0x4, R158 ;  /* 0x0000000402a67825 */ /* 0x010fc600078e029e */
[----:B------:R4:W-:Y:S04]  /*254f0*/  STL.64 [R1+0xe50], R168 ;  /* 0x000e50a801007387 */ /* 0x0009e80000100a00 */
[----:B------:R5:W-:Y:S04]  /*25500*/  STL.64 [R1+0xe48], R166 ;  /* 0x000e48a601007387 */ /* 0x000be80000100a00 */
[----:B------:R4:W-:Y:S01]  /*25510*/  LDGSTS.E [R146+0x56400], [R168.64], !P5 ;  /* 0x56400000a8927fae */ /* 0x0009e2000e921844 */
[----:B-1----:R-:W-:-:S03]  /*25520*/  IMAD.WIDE R160, R2, 0x4, R156 ;  /* 0x0000000402a07825 */ /* 0x002fc600078e029c */
[----:B------:R-:W3:Y:S01]  /*25530*/  LDL.LU.64 R156, [R1+0xe00] ;  /* 0x000e0000019c7983 */ /* 0x000ee20000300a00 */
[C---:B------:R-:W-:Y:S02]  /*25540*/  IADD3 R252, R0.reuse, -0x15e, RZ ;  /* 0xfffffea200fc7810 */ /* 0x040fe40007ffe0ff */
[----:B------:R-:W-:Y:S01]  /*25550*/  IADD3 R251, R0, -0x162, RZ ;  /* 0xfffffe9e00fb7810 */ /* 0x000fe20007ffe0ff */
[----:B------:R5:W-:Y:S01]  /*25560*/  LDGSTS.E [R146+0x56600], [R166.64], !P5 ;  /* 0x56600000a6927fae */ /* 0x000be2000e921844 */
[----:B--2---:R-:W-:-:S03]  /*25570*/  IMAD.WIDE R158, R2, 0x4, R142 ;  /* 0x00000004029e7825 */ /* 0x004fc600078e028e */
[----:B------:R-:W2:Y:S04]  /*25580*/  LDL.LU.64 R142, [R1+0xdf8] ;  /* 0x000df800018e7983 */ /* 0x000ea80000300a00 */
[----:B------:R1:W-:Y:S04]  /*25590*/  STL.64 [R1+0xe40], R160 ;  /* 0x000e40a001007387 */ /* 0x0003e80000100a00 */
[----:B------:R1:W-:Y:S01]  /*255a0*/  STL.64 [R1+0xe38], R158 ;  /* 0x000e389e01007387 */ /* 0x0003e20000100a00 */
[----:B----4-:R-:W-:-:S03]  /*255b0*/  IMAD.WIDE R168, R2, 0x4, R138 ;  /* 0x0000000402a87825 */ /* 0x010fc600078e028a */
[----:B------:R-:W4:Y:S01]  /*255c0*/  LDL.LU.64 R138, [R1+0xdf0] ;  /* 0x000df000018a7983 */ /* 0x000f220000300a00 */
[----:B------:R-:W-:Y:S01]  /*255d0*/  ISETP.GE.U32.AND P3, PT, R252, 0x7ffffe23, PT ;  /* 0x7ffffe23fc00780c */ /* 0x000fe20003f66070 */
[----:B-----5:R-:W-:Y:S01]  /*255e0*/  IMAD.WIDE R166, R2, 0x4, R148 ;  /* 0x0000000402a67825 */ /* 0x020fe200078e0294 */
[----:B------:R-:W-:Y:S01]  /*255f0*/  IADD3 R252, R0, -0x166, RZ ;  /* 0xfffffe9a00fc7810 */ /* 0x000fe20007ffe0ff */
[----:B------:R-:W5:Y:S01]  /*25600*/  LDL.LU.64 R148, [R1+0xde8] ;  /* 0x000de80001947983 */ /* 0x000f620000300a00 */
[----:B------:R-:W-:-:S03]  /*25610*/  ISETP.GE.U32.AND P1, PT, R251, 0x7ffffe1f, PT ;  /* 0x7ffffe1ffb00780c */ /* 0x000fc60003f26070 */
[----:B------:R-:W-:Y:S01]  /*25620*/  STL.64 [R1+0xe30], R168 ;  /* 0x000e30a801007387 */ /* 0x000fe20000100a00 */
[----:B------:R-:W-:-:S03]  /*25630*/  ISETP.GE.U32.AND P0, PT, R252, 0x7ffffe1b, PT ;  /* 0x7ffffe1bfc00780c */ /* 0x000fc60003f06070 */
[----:B------:R-:W-:Y:S04]  /*25640*/  STL.64 [R1+0xe28], R166 ;  /* 0x000e28a601007387 */ /* 0x000fe80000100a00 */
[----:B------:R1:W-:Y:S04]  /*25650*/  LDGSTS.E [R146+0x57400], [R160.64], !P3 ;  /* 0x57400000a0927fae */ /* 0x0003e8000d921844 */
[----:B------:R1:W-:Y:S01]  /*25660*/  LDGSTS.E [R146+0x57600], [R158.64], !P3 ;  /* 0x576000009e927fae */ /* 0x0003e2000d921844 */
[----:B------:R-:W-:-:S03]  /*25670*/  IADD3 R251, R0, -0x16a, RZ ;  /* 0xfffffe9600fb7810 */ /* 0x000fc60007ffe0ff */
[----:B------:R2:W-:Y:S04]  /*25680*/  LDGSTS.E [R146+0x58400], [R168.64], !P1 ;  /* 0x58400000a8927fae */ /* 0x0005e8000c921844 */
[----:B-1----:R-:W5:Y:S01]  /*25690*/  LDL.LU.64 R160, [R1+0xde0] ;  /* 0x000de00001a07983 */ /* 0x002f620000300a00 */
[C---:B------:R-:W-:Y:S01]  /*256a0*/  IMAD.WIDE R158, R2.reuse, 0x4, R154 ;  /* 0x00000004029e7825 */ /* 0x040fe200078e029a */
[----:B------:R-:W-:Y:S02]  /*256b0*/  ISETP.GE.U32.AND P2, PT, R251, 0x7ffffe17, PT ;  /* 0x7ffffe17fb00780c */ /* 0x000fe40003f46070 */
[----:B------:R-:W5:Y:S04]  /*256c0*/  LDL.LU.64 R154, [R1+0xdd8] ;  /* 0x000dd800019a7983 */ /* 0x000f680000300a00 */
[----:B------:R1:W-:Y:S01]  /*256d0*/  LDGSTS.E [R146+0x58600], [R166.64], !P1 ;  /* 0x58600000a6927fae */ /* 0x0003e2000c921844 */
[----:B------:R-:W-:-:S03]  /*256e0*/  IMAD.WIDE R144, R2, 0x4, R144 ;  /* 0x0000000402907825 */ /* 0x000fc600078e0290 */
[----:B------:R-:W-:Y:S01]  /*256f0*/  STL.64 [R1+0xe20], R158 ;  /* 0x000e209e01007387 */ /* 0x000fe20000100a00 */
[----:B------:R-:W-:-:S03]  /*25700*/  IADD3 R252, R0, -0x16e, RZ ;  /* 0xfffffe9200fc7810 */ /* 0x000fc60007ffe0ff */
[----:B------:R3:W-:Y:S04]  /*25710*/  LDGSTS.E [R146+0x59400], [R158.64], !P0 ;  /* 0x594000009e927fae */ /* 0x0007e8000c121844 */
[----:B------:R1:W-:Y:S04]  /*25720*/  STL.64 [R1+0xe18], R144 ;  /* 0x000e189001007387 */ /* 0x0003e80000100a00 */
[----:B------:R1:W-:Y:S01]  /*25730*/  LDGSTS.E [R146+0x59600], [R144.64], !P0 ;  /* 0x5960000090927fae */ /* 0x0003e2000c121844 */
[----:B------:R-:W-:-:S03]  /*25740*/  ISETP.GE.U32.AND P4, PT, R252, 0x7ffffe13, PT ;  /* 0x7ffffe13fc00780c */ /* 0x000fc60003f86070 */
[----:B-1----:R-:W5:Y:S01]  /*25750*/  LDL.LU.64 R144, [R1+0xdd0] ;  /* 0x000dd00001907983 */ /* 0x002f620000300a00 */
[----:B---3--:R-:W-:-:S03]  /*25760*/  IMAD.WIDE R158, R2, 0x4, R140 ;  /* 0x00000004029e7825 */ /* 0x008fc600078e028c */
[----:B------:R-:W3:Y:S01]  /*25770*/  LDL.LU.64 R140, [R1+0xdc8] ;  /* 0x000dc800018c7983 */ /* 0x000ee20000300a00 */
[----:B------:R-:W-:-:S03]  /*25780*/  IMAD.WIDE R166, R2, 0x4, R164 ;  /* 0x0000000402a67825 */ /* 0x000fc600078e02a4 */
[----:B------:R1:W-:Y:S04]  /*25790*/  STL.64 [R1+0xe10], R158 ;  /* 0x000e109e01007387 */ /* 0x0003e80000100a00 */
[----:B------:R-:W-:Y:S04]  /*257a0*/  STL.64 [R1+0xe08], R166 ;  /* 0x000e08a601007387 */ /* 0x000fe80000100a00 */
[----:B------:R-:W3:Y:S04]  /*257b0*/  LDL.LU.64 R164, [R1+0xdc0] ;  /* 0x000dc00001a47983 */ /* 0x000ee80000300a00 */
[----:B------:R1:W-:Y:S01]  /*257c0*/  LDGSTS.E [R146+0x5a400], [R158.64], !P2 ;  /* 0x5a4000009e927fae */ /* 0x0003e2000d121844 */
[----:B------:R-:W-:-:S03]  /*257d0*/  IMAD.WIDE R156, R2, 0x4, R156 ;  /* 0x00000004029c7825 */ /* 0x000fc600078e029c */
[----:B------:R3:W-:Y:S04]  /*257e0*/  LDGSTS.E [R146+0x5a600], [R166.64], !P2 ;  /* 0x5a600000a6927fae */ /* 0x0007e8000d121844 */
[----:B------:R-:W-:Y:S04]  /*257f0*/  STL.64 [R1+0xe00], R156 ;  /* 0x000e009c01007387 */ /* 0x000fe80000100a00 */
[----:B-1----:R-:W3:Y:S01]  /*25800*/  LDL.LU.64 R158, [R1+0xdb8] ;  /* 0x000db800019e7983 */ /* 0x002ee20000300a00 */
[----:B--2---:R-:W-:-:S03]  /*25810*/  IMAD.WIDE R142, R2, 0x4, R142 ;  /* 0x00000004028e7825 */ /* 0x004fc600078e028e */
[----:B------:R4:W-:Y:S04]  /*25820*/  LDGSTS.E [R146+0x5b400], [R156.64], !P4 ;  /* 0x5b4000009c927fae */ /* 0x0009e8000e121844 */
[----:B------:R1:W-:Y:S04]  /*25830*/  STL.64 [R1+0xdf8], R142 ;  /* 0x000df88e01007387 */ /* 0x0003e80000100a00 */
[----:B------:R1:W-:Y:S04]  /*25840*/  LDGSTS.E [R146+0x5b600], [R142.64], !P4 ;  /* 0x5b6000008e927fae */ /* 0x0003e8000e121844 */
[----:B-1----:R-:W2:Y:S01]  /*25850*/  LDL.LU.64 R142, [R1+0xdb0] ;  /* 0x000db000018e7983 */ /* 0x002ea20000300a00 */
[----:B----4-:R-:W-:-:S03]  /*25860*/  IMAD.WIDE R156, R2, 0x4, R138 ;  /* 0x00000004029c7825 */ /* 0x010fc600078e028a */
[----:B------:R-:W4:Y:S01]  /*25870*/  LDL.LU.64 R138, [R1+0xda8] ;  /* 0x000da800018a7983 */ /* 0x000f220000300a00 */
[----:B------:R-:W-:-:S04]  /*25880*/  IADD3 R251, R0, -0x172, RZ ;  /* 0xfffffe8e00fb7810 */ /* 0x000fc80007ffe0ff */
[----:B------:R-:W-:Y:S02]  /*25890*/  ISETP.GE.U32.AND P6, PT, R251, 0x7ffffe0f, PT ;  /* 0x7ffffe0ffb00780c */ /* 0x000fe40003fc6070 */
[----:B------:R-:W-:Y:S01]  /*258a0*/  IADD3 R252, R0, -0x176, RZ ;  /* 0xfffffe8a00fc7810 */ /* 0x000fe20007ffe0ff */
[----:B-----5:R-:W-:Y:S01]  /*258b0*/  IMAD.WIDE R148, R2, 0x4, R148 ;  /* 0x0000000402947825 */ /* 0x020fe200078e0294 */
[----:B------:R1:W-:Y:S02]  /*258c0*/  STL.64 [R1+0xdf0], R156 ;  /* 0x000df09c01007387 */ /* 0x0003e40000100a00 */
[----:B------:R-:W-:Y:S02]  /*258d0*/  ISETP.GE.U32.AND P5, PT, R252, 0x7ffffe0b, PT ;  /* 0x7ffffe0bfc00780c */ /* 0x000fe40003fa6070 */
[----:B------:R5:W-:Y:S01]  /*258e0*/  STL.64 [R1+0xde8], R148 ;  /* 0x000de89401007387 */ /* 0x000be20000100a00 */
[----:B------:R-:W-:-:S04]  /*258f0*/  IADD3 R251, R0, -0x17a, RZ ;  /* 0xfffffe8600fb7810 */ /* 0x000fc80007ffe0ff */
[----:B------:R1:W-:Y:S01]  /*25900*/  LDGSTS.E [R146+0x5c400], [R156.64], !P6 ;  /* 0x5c4000009c927fae */ /* 0x0003e2000f121844 */
[----:B------:R-:W-:-:S03]  /*25910*/  IMAD.WIDE R160, R2, 0x4, R160 ;  /* 0x0000000402a07825 */ /* 0x000fc600078e02a0 */
[----:B------:R5:W-:Y:S04]  /*25920*/  LDGSTS.E [R146+0x5c600], [R148.64], !P6 ;  /* 0x5c60000094927fae */ /* 0x000be8000f121844 */
[----:B------:R5:W-:Y:S01]  /*25930*/  STL.64 [R1+0xde0], R160 ;  /* 0x000de0a001007387 */ /* 0x000be20000100a00 */
[----:B------:R-:W-:-:S03]  /*25940*/  IMAD.WIDE R154, R2, 0x4, R154 ;  /* 0x00000004029a7825 */ /* 0x000fc600078e029a */
[----:B-1----:R-:W2:Y:S01]  /*25950*/  LDL.LU.64 R156, [R1+0xda0] ;  /* 0x000da000019c7983 */ /* 0x002ea20000300a00 */
[----:B------:R-:W-:-:S03]  /*25960*/  ISETP.GE.U32.AND P3, PT, R251, 0x7ffffe07, PT ;  /* 0x7ffffe07fb00780c */ /* 0x000fc60003f66070 */
[----:B------:R1:W-:Y:S04]  /*25970*/  STL.64 [R1+0xdd8], R154 ;  /* 0x000dd89a01007387 */ /* 0x0003e80000100a00 */
[----:B-----5:R-:W5:Y:S04]  /*25980*/  LDL.LU.64 R148, [R1+0xd98] ;  /* 0x000d980001947983 */ /* 0x020f680000300a00 */
[----:B------:R1:W-:Y:S04]  /*25990*/  LDGSTS.E [R146+0x5d400], [R160.64], !P5 ;  /* 0x5d400000a0927fae */ /* 0x0003e8000e921844 */
[----:B------:R1:W-:Y:S02]  /*259a0*/  LDGSTS.E [R146+0x5d600], [R154.64], !P5 ;  /* 0x5d6000009a927fae */ /* 0x0003e4000e921844 */
[----:B-1----:R-:W-:-:S05]  /*259b0*/  IMAD.WIDE R160, R2, 0x4, R144 ;  /* 0x0000000402a07825 */ /* 0x002fca00078e0290 */
[----:B------:R1:W-:Y:S01]  /*259c0*/  LDGSTS.E [R146+0x5e400], [R160.64], !P3 ;  /* 0x5e400000a0927fae */ /* 0x0003e2000d921844 */
[----:B---3--:R-:W-:-:S03]  /*259d0*/  IMAD.WIDE R144, R2, 0x4, R140 ;  /* 0x0000000402907825 */ /* 0x008fc600078e028c */
[----:B------:R-:W3:Y:S04]  /*259e0*/  LDL.LU.64 R140, [R1+0xd90] ;  /* 0x000d9000018c7983 */ /* 0x000ee80000300a00 */
[----:B------:R-:W3:Y:S04]  /*259f0*/  LDL.LU.64 R154, [R1+0xd88] ;  /* 0x000d8800019a7983 */ /* 0x000ee80000300a00 */
[----:B------:R1:W-:Y:S01]  /*25a00*/  STL.64 [R1+0xdd0], R160 ;  /* 0x000dd0a001007387 */ /* 0x0003e20000100a00 */
[----:B------:R-:W-:-:S03]  /*25a10*/  IMAD.WIDE R164, R2, 0x4, R164 ;  /* 0x0000000402a47825 */ /* 0x000fc600078e02a4 */
[----:B------:R1:W-:Y:S04]  /*25a20*/  STL.64 [R1+0xc88], R144 ;  /* 0x000c889001007387 */ /* 0x0003e80000100a00 */
[----:B------:R1:W-:Y:S04]  /*25a30*/  LDGSTS.E [R146+0x5e600], [R144.64], !P3 ;  /* 0x5e60000090927fae */ /* 0x0003e8000d921844 */
[----:B-1----:R-:W3:Y:S01]  /*25a40*/  LDL.LU.64 R160, [R1+0xd80] ;  /* 0x000d800001a07983 */ /* 0x002ee20000300a00 */
[----:B------:R-:W-:-:S03]  /*25a50*/  IMAD.WIDE R158, R2, 0x4, R158 ;  /* 0x00000004029e7825 */ /* 0x000fc600078e029e */
[----:B------:R-:W-:Y:S04]  /*25a60*/  STL.64 [R1+0xc28], R164 ;  /* 0x000c28a401007387 */ /* 0x000fe80000100a00 */
[----:B------:R1:W-:Y:S04]  /*25a70*/  STL.64 [R1+0xc20], R158 ;  /* 0x000c209e01007387 */ /* 0x0003e80000100a00 */
[----:B------:R-:W3:Y:S01]  /*25a80*/  LDL.LU.64 R144, [R1+0xd78] ;  /* 0x000d780001907983 */ /* 0x000ee20000300a00 */
[----:B----4-:R-:W-:-:S03]  /*25a90*/  IMAD.WIDE R166, R2, 0x4, R138 ;  /* 0x0000000402a67825 */ /* 0x010fc600078e028a */
[----:B------:R-:W4:Y:S01]  /*25aa0*/  LDL.LU.64 R138, [R1+0xd70] ;  /* 0x000d7000018a7983 */ /* 0x000f220000300a00 */
[----:B------:R-:W-:-:S04]  /*25ab0*/  IADD3 R252, R0, -0x17e, RZ ;  /* 0xfffffe8200fc7810 */ /* 0x000fc80007ffe0ff */
[----:B------:R-:W-:Y:S02]  /*25ac0*/  ISETP.GE.U32.AND P1, PT, R252, 0x7ffffe03, PT ;  /* 0x7ffffe03fc00780c */ /* 0x000fe40003f26070 */
[C---:B------:R-:W-:Y:S02]  /*25ad0*/  IADD3 R251, R0.reuse, -0x103, RZ ;  /* 0xfffffefd00fb7810 */ /* 0x040fe40007ffe0ff */
[----:B------:R-:W-:Y:S02]  /*25ae0*/  IADD3 R252, R0, -0x107, RZ ;  /* 0xfffffef900fc7810 */ /* 0x000fe40007ffe0ff */
[----:B------:R-:W-:Y:S01]  /*25af0*/  ISETP.GE.U32.AND P0, PT, R251, 0x7ffffe7e, PT ;  /* 0x7ffffe7efb00780c */ /* 0x000fe20003f06070 */
[----:B--2---:R-:W-:Y:S01]  /*25b00*/  IMAD.WIDE R142, R2, 0x4, R142 ;  /* 0x00000004028e7825 */ /* 0x004fe200078e028e */
[----:B------:R-:W-:-:S05]  /*25b10*/  ISETP.GE.U32.AND P2, PT, R252, 0x7ffffe7a, PT ;  /* 0x7ffffe7afc00780c */ /* 0x000fca0003f46070 */
[----:B------:R2:W-:Y:S04]  /*25b20*/  LDGSTS.E [R146+0x5f400], [R164.64], !P1 ;  /* 0x5f400000a4927fae */ /* 0x0005e8000c921844 */
[----:B------:R1:W-:Y:S01]  /*25b30*/  LDGSTS.E [R146+0x5f600], [R158.64], !P1 ;  /* 0x5f6000009e927fae */ /* 0x0003e2000c921844 */
[----:B------:R-:W-:Y:S02]  /*25b40*/  LOP3.LUT R162, R163, 0x40, RZ, 0x3c, !PT ;  /* 0x00000040a3a27812 */ /* 0x000fe400078e3cff */
[----:B------:R-:W-:-:S03]  /*25b50*/  IADD3 R251, R0, -0x10b, RZ ;  /* 0xfffffef500fb7810 */ /* 0x000fc60007ffe0ff */
[----:B------:R5:W-:Y:S04]  /*25b60*/  LDGSTS.E [R162+0x40800], [R142.64], !P0 ;  /* 0x408000008ea27fae */ /* 0x000be8000c121844 */
[----:B------:R3:W-:Y:S04]  /*25b70*/  LDGSTS.E [R162+0x40a00], [R166.64], !P0 ;  /* 0x40a00000a6a27fae */ /* 0x0007e8000c121844 */
[----:B-1----:R-:W4:Y:S01]  /*25b80*/  LDL.LU.64 R158, [R1+0xd68] ;  /* 0x000d6800019e7983 */ /* 0x002f220000300a00 */
[----:B--2---:R-:W-:-:S03]  /*25b90*/  IMAD.WIDE R164, R2, 0x4, R156 ;  /* 0x0000000402a47825 */ /* 0x004fc600078e029c */
[----:B------:R1:W-:Y:S04]  /*25ba0*/  STL.64 [R1+0x1090], R142 ;  /* 0x0010908e01007387 */ /* 0x0003e80000100a00 */
[----:B------:R-:W-:Y:S04]  /*25bb0*/  STL.64 [R1+0x1088], R166 ;  /* 0x001088a601007387 */ /* 0x000fe80000100a00 */
[----:B------:R-:W2:Y:S01]  /*25bc0*/  LDL.LU.64 R156, [R1+0xd60] ;  /* 0x000d6000019c7983 */ /* 0x000ea20000300a00 */
[----:B-----5:R-:W-:-:S03]  /*25bd0*/  IMAD.WIDE R148, R2, 0x4, R148 ;  /* 0x0000000402947825 */ /* 0x020fc600078e0294 */
[----:B------:R-:W-:Y:S04]  /*25be0*/  STL.64 [R1+0x1060], R164 ;  /* 0x001060a401007387 */ /* 0x000fe80000100a00 */
[----:B-1----:R-:W5:Y:S01]  /*25bf0*/  LDL.LU.64 R142, [R1+0xd58] ;  /* 0x000d5800018e7983 */ /* 0x002f620000300a00 */
[----:B------:R-:W-:-:S03]  /*25c00*/  ISETP.GE.U32.AND P4, PT, R251, 0x7ffffe76, PT ;  /* 0x7ffffe76fb00780c */ /* 0x000fc60003f86070 */
[----:B------:R1:W-:Y:S01]  /*25c10*/  LDGSTS.E [R162+0x41800], [R164.64], !P2 ;  /* 0x41800000a4a27fae */ /* 0x0003e2000d121844 */
[----:B------:R-:W-:-:S03]  /*25c20*/  IADD3 R252, R0, -0x10f, RZ ;  /* 0xfffffef100fc7810 */ /* 0x000fc60007ffe0ff */
[----:B------:R3:W-:Y:S04]  /*25c30*/  STL.64 [R1+0x1058], R148 ;  /* 0x0010589401007387 */ /* 0x0007e80000100a00 */
[----:B------:R3:W-:Y:S01]  /*25c40*/  LDGSTS.E [R162+0x41a00], [R148.64], !P2 ;  /* 0x41a0000094a27fae */ /* 0x0007e2000d121844 */
[----:B------:R-:W-:Y:S01]  /*25c50*/  ISETP.GE.U32.AND P6, PT, R252, 0x7ffffe72, PT ;  /* 0x7ffffe72fc00780c */ /* 0x000fe20003fc6070 */
[C---:B---3--:R-:W-:Y:S02]  /*25c60*/  IMAD.WIDE R148, R2.reuse, 0x4, R140 ;  /* 0x0000000402947825 */ /* 0x048fe400078e028c */
[----:B------:R-:W3:Y:S02]  /*25c70*/  LDL.LU.64 R140, [R1+0xd50] ;  /* 0x000d5000018c7983 */ /* 0x000ee40000300a00 */
[----:B------:R-:W-:-:S02]  /*25c80*/  IMAD.WIDE R166, R2, 0x4, R154 ;  /* 0x0000000402a67825 */ /* 0x000fc400078e029a */
[----:B------:R-:W3:Y:S04]  /*25c90*/  LDL.LU.64 R154, [R1+0xd48] ;  /* 0x000d4800019a7983 */ /* 0x000ee80000300a00 */
[----:B------:R1:W-:Y:S04]  /*25ca0*/  STL.64 [R1+0x1030], R148 ;  /* 0x0010309401007387 */ /* 0x0003e80000100a00 */
[----:B------:R-:W-:Y:S04]  /*25cb0*/  STL.64 [R1+0x1028], R166 ;  /* 0x001028a601007387 */ /* 0x000fe80000100a00 */
[----:B------:R1:W-:Y:S02]  /*25cc0*/  LDGSTS.E [R162+0x42800], [R148.64], !P4 ;  /* 0x4280000094a27fae */ /* 0x0003e4000e121844 */
[----:B-1----:R-:W-:-:S02]  /*25cd0*/  IMAD.WIDE R164, R2, 0x4, R160 ;  /* 0x0000000402a47825 */ /* 0x002fc400078e02a0 */
[----:B------:R-:W3:Y:S04]  /*25ce0*/  LDL.LU.64 R160, [R1+0xd40] ;  /* 0x000d400001a07983 */ /* 0x000ee80000300a00 */
[----:B------:R-:W-:Y:S04]  /*25cf0*/  STL.64 [R1+0x1000], R164 ;  /* 0x001000a401007387 */ /* 0x000fe80000100a00 */
[----:B------:R-:W3:Y:S04]  /*25d00*/  LDL.LU.64 R148, [R1+0xd38] ;  /* 0x000d380001947983 */ /* 0x000ee80000300a00 */
[----:B------:R1:W-:Y:S01]  /*25d10*/  LDGSTS.E [R162+0x42a00], [R166.64], !P4 ;  /* 0x42a00000a6a27fae */ /* 0x0003e2000e121844 */
[----:B------:R-:W-:-:S03]  /*25d20*/  IMAD.WIDE R144, R2, 0x4, R144 ;  /* 0x0000000402907825 */ /* 0x000fc600078e0290 */
[----:B------:R2:W-:Y:S04]  /*25d30*/  LDGSTS.E [R162+0x43800], [R164.64], !P6 ;  /* 0x43800000a4a27fae */ /* 0x0005e8000f121844 */
[----:B------:R4:W-:Y:S04]  /*25d40*/  STL.64 [R1+0xff8], R144 ;  /* 0x000ff89001007387 */ /* 0x0009e80000100a00 */
[----:B------:R4:W-:Y:S02]  /*25d50*/  LDGSTS.E [R162+0x43a00], [R144.64], !P6 ;  /* 0x43a0000090a27fae */ /* 0x0009e4000f121844 */
[----:B----4-:R-:W-:-:S02]  /*25d60*/  IMAD.WIDE R144, R2, 0x4, R138 ;  /* 0x0000000402907825 */ /* 0x010fc400078e028a */
[----:B------:R-:W4:Y:S01]  /*25d70*/  LDL.LU.64 R138, [R1+0xd30] ;  /* 0x000d3000018a7983 */ /* 0x000f220000300a00 */
[C---:B------:R-:W-:Y:S02]  /*25d80*/  IADD3 R251, R0.reuse, -0x113, RZ ;  /* 0xfffffeed00fb7810 */ /* 0x040fe40007ffe0ff */
[----:B------:R-:W-:Y:S02]  /*25d90*/  IADD3 R252, R0, -0x117, RZ ;  /* 0xfffffee900fc7810 */ /* 0x000fe40007ffe0ff */
[----:B------:R-:W-:Y:S02]  /*25da0*/  ISETP.GE.U32.AND P5, PT, R251, 0x7ffffe6e, PT ;  /* 0x7ffffe6efb00780c */ /* 0x000fe40003fa6070 */
[----:B------:R-:W-:Y:S02]  /*25db0*/  ISETP.GE.U32.AND P3, PT, R252, 0x7ffffe6a, PT ;  /* 0x7ffffe6afc00780c */ /* 0x000fe40003f66070 */
[C---:B------:R-:W-:Y:S02]  /*25dc0*/  IADD3 R251, R0.reuse, -0x11b, RZ ;  /* 0xfffffee500fb7810 */ /* 0x040fe40007ffe0ff */
[----:B------:R-:W-:-:S07]  /*25dd0*/  IADD3 R252, R0, -0x11f, RZ ;  /* 0xfffffee100fc7810 */ /* 0x000fce0007ffe0ff */
[----:B------:R1:W-:Y:S02]  /*25de0*/  LDGSTS.E [R162+0x44800], [R144.64], !P5 ;  /* 0x4480000090a27fae */ /* 0x0003e4000e921844 */
[C---:B-1----:R-:W-:Y:S02]  /*25df0*/  IMAD.WIDE R166, R2.reuse, 0x4, R158 ;  /* 0x0000000402a67825 */ /* 0x042fe400078e029e */
[----:B------:R-:W4:Y:S04]  /*25e00*/  LDL.LU.64 R158, [R1+0xd28] ;  /* 0x000d2800019e7983 */ /* 0x000f280000300a00 */
[----:B------:R1:W-:Y:S04]  /*25e10*/  STL.64 [R1+0xfd0], R144 ;  /* 0x000fd09001007387 */ /* 0x0003e80000100a00 */
[----:B------:R-:W-:Y:S01]  /*25e20*/  STL.64 [R1+0xfc8], R166 ;  /* 0x000fc8a601007387 */ /* 0x000fe20000100a00 */
[----:B--2---:R-:W-:-:S03]  /*25e30*/  IMAD.WIDE R164, R2, 0x4, R156 ;  /* 0x0000000402a47825 */ /* 0x004fc600078e029c */
[----:B------:R-:W2:Y:S04]  /*25e40*/  LDL.LU.64 R156, [R1+0xd20] ;  /* 0x000d2000019c7983 */ /* 0x000ea80000300a00 */
[----:B------:R-:W-:Y:S01]  /*25e50*/  STL.64 [R1+0xfa0], R164 ;  /* 0x000fa0a401007387 */ /* 0x000fe20000100a00 */
[----:B-----5:R-:W-:-:S03]  /*25e60*/  IMAD.WIDE R142, R2, 0x4, R142 ;  /* 0x00000004028e7825 */ /* 0x020fc600078e028e */
[----:B-1----:R-:W5:Y:S04]  /*25e70*/  LDL.LU.64 R144, [R1+0xd18] ;  /* 0x000d180001907983 */ /* 0x002f680000300a00 */
[----:B------:R1:W-:Y:S01]  /*25e80*/  LDGSTS.E [R162+0x44a00], [R166.64], !P5 ;  /* 0x44a00000a6a27fae */ /* 0x0003e2000e921844 */
[----:B------:R-:W-:-:S03]  /*25e90*/  ISETP.GE.U32.AND P1, PT, R251, 0x7ffffe66, PT ;  /* 0x7ffffe66fb00780c */ /* 0x000fc60003f26070 */
[----:B------:R1:W-:Y:S04]  /*25ea0*/  LDGSTS.E [R162+0x45800], [R164.64], !P3 ;  /* 0x45800000a4a27fae */ /* 0x0003e8000d921844 */
[----:B------:R3:W-:Y:S04]  /*25eb0*/  STL.64 [R1+0xf98], R142 ;  /* 0x000f988e01007387 */ /* 0x0007e80000100a00 */
[----:B------:R3:W-:Y:S01]  /*25ec0*/  LDGSTS.E [R162+0x45a00], [R142.64], !P3 ;  /* 0x45a000008ea27fae */ /* 0x0007e2000d921844 */
[----:B------:R-:W-:Y:S01]  /*25ed0*/  ISETP.GE.U32.AND P0, PT, R252, 0x7ffffe62, PT ;  /* 0x7ffffe62fc00780c */ /* 0x000fe20003f06070 */
[----:B---3--:R-:W-:-:S02]  /*25ee0*/  IMAD.WIDE R142, R2, 0x4, R140 ;  /* 0x00000004028e7825 */ /* 0x008fc400078e028c */
[----:B------:R-:W3:Y:S02]  /*25ef0*/  LDL.LU.64 R140, [R1+0xd10] ;  /* 0x000d1000018c7983 */ /* 0x000ee40000300a00 */
[C---:B-1----:R-:W-:Y:S02]  /*25f00*/  IMAD.WIDE R166, R2.reuse, 0x4, R154 ;  /* 0x0000000402a67825 */ /* 0x042fe400078e029a */
[----:B------:R-:W3:Y:S04]  /*25f10*/  LDL.LU.64 R154, [R1+0xd08] ;  /* 0x000d0800019a7983 */ /* 0x000ee80000300a00 */
[----:B------:R1:W-:Y:S04]  /*25f20*/  STL.64 [R1+0xf70], R142 ;  /* 0x000f708e01007387 */ /* 0x0003e80000100a00 */
[----:B------:R-:W-:Y:S04]  /*25f30*/  STL.64 [R1+0xf68], R166 ;  /* 0x000f68a601007387 */ /* 0x000fe80000100a00 */
[----:B------:R1:W-:Y:S01]  /*25f40*/  LDGSTS.E [R162+0x46800], [R142.64], !P1 ;  /* 0x468000008ea27fae */ /* 0x0003e2000c921844 */
[----:B------:R-:W-:-:S03]  /*25f50*/  IMAD.WIDE R164, R2, 0x4, R160 ;  /* 0x0000000402a47825 */ /* 0x000fc600078e02a0 */
[----:B------:R-:W3:Y:S04]  /*25f60*/  LDL.LU.64 R160, [R1+0xd00] ;  /* 0x000d000001a07983 */ /* 0x000ee80000300a00 */
[----:B------:R-:W-:Y:S01]  /*25f70*/  STL.64 [R1+0xf40], R164 ;  /* 0x000f40a401007387 */ /* 0x000fe20000100a00 */
[----:B------:R-:W-:-:S03]  /*25f80*/  IMAD.WIDE R148, R2, 0x4, R148 ;  /* 0x0000000402947825 */ /* 0x000fc600078e0294 */
[----:B-1----:R-:W3:Y:S04]  /*25f90*/  LDL.LU.64 R142, [R1+0xcf8] ;  /* 0x000cf800018e7983 */ /* 0x002ee80000300a00 */
[----:B------:R1:W-:Y:S04]  /*25fa0*/  LDGSTS.E [R162+0x46a00], [R166.64], !P1 ;  /* 0x46a00000a6a27fae */ /* 0x0003e8000c921844 */
        /* <DEDUP_REMOVED lines=51> */
[----:B------:R1:W-:Y:S01]  /*262e0*/  LDGSTS.E [R162+0x4c800], [R142.64], !P3 ;  /* 0x4c8000008ea27fae */ /* 0x0003e2000d921844 */
[----:B------:R-:W-:Y:S01]  /*262f0*/  ISETP.GE.U32.AND P0, PT, R251, 0x7ffffe46, PT ;  /* 0x7ffffe46fb00780c */ /* 0x000fe20003f06070 */
[C---:B-1----:R-:W-:Y:S02]  /*26300*/  IMAD.WIDE R166, R2.reuse, 0x4, R158 ;  /* 0x0000000402a67825 */ /* 0x042fe400078e029e */
[----:B------:R-:W4:Y:S04]  /*26310*/  LDL.LU.64 R158, [R1+0xca8] ;  /* 0x000ca800019e7983 */ /* 0x000f280000300a00 */
[----:B------:R1:W-:Y:S01]  /*26320*/  STL.64 [R1+0xd68], R142 ;  /* 0x000d688e01007387 */ /* 0x0003e20000100a00 */
[----:B--2---:R-:W-:-:S03]  /*26330*/  IMAD.WIDE R164, R2, 0x4, R156 ;  /* 0x0000000402a47825 */ /* 0x004fc600078e029c */
[----:B------:R-:W-:Y:S04]  /*26340*/  STL.64 [R1+0xd60], R166 ;  /* 0x000d60a601007387 */ /* 0x000fe80000100a00 */
[----:B------:R-:W2:Y:S01]  /*26350*/  LDL.LU.64 R156, [R1+0xca0] ;  /* 0x000ca000019c7983 */ /* 0x000ea20000300a00 */
[----:B-----5:R-:W-:-:S03]  /*26360*/  IMAD.WIDE R148, R2, 0x4, R148 ;  /* 0x0000000402947825 */ /* 0x020fc600078e0294 */
[----:B------:R-:W-:Y:S04]  /*26370*/  STL.64 [R1+0xd58], R164 ;  /* 0x000d58a401007387 */ /* 0x000fe80000100a00 */
[----:B-1----:R-:W5:Y:S04]  /*26380*/  LDL.LU.64 R142, [R1+0xc98] ;  /* 0x000c9800018e7983 */ /* 0x002f680000300a00 */
[----:B------:R1:W-:Y:S04]  /*26390*/  LDGSTS.E [R162+0x4ca00], [R166.64], !P3 ;  /* 0x4ca00000a6a27fae */ /* 0x0003e8000d921844 */
        /* <DEDUP_REMOVED lines=32> */
[----:B------:R-:W-:Y:S04]  /*265a0*/  STL.64 [R1+0xd20], R166 ;  /* 0x000d20a601007387 */ /* 0x000fe80000100a00 */
[----:B------:R1:W-:Y:S01]  /*265b0*/  LDGSTS.E [R162+0x50a00], [R166.64], !P4 ;  /* 0x50a00000a6a27fae */ /* 0x0003e2000e121844 */
[----:B--2---:R-:W-:-:S03]  /*265c0*/  IMAD.WIDE R164, R2, 0x4, R156 ;  /* 0x0000000402a47825 */ /* 0x004fc600078e029c */
[----:B------:R-:W2:Y:S01]  /*265d0*/  LDL.LU.64 R156, [R1+0xc58] ;  /* 0x000c5800019c7983 */ /* 0x000ea20000300a00 */
[----:B-----5:R-:W-:-:S03]  /*265e0*/  IMAD.WIDE R142, R2, 0x4, R142 ;  /* 0x00000004028e7825 */ /* 0x020fc600078e028e */
[----:B------:R-:W-:Y:S04]  /*265f0*/  STL.64 [R1+0xd18], R164 ;  /* 0x000d18a401007387 */ /* 0x000fe80000100a00 */
[----:B-1----:R-:W5:Y:S04]  /*26600*/  LDL.LU.64 R144, [R1+0xc50] ;  /* 0x000c500001907983 */ /* 0x002f680000300a00 */
[----:B------:R1:W-:Y:S01]  /*26610*/  LDGSTS.E [R162+0x51800], [R164.64], !P6 ;  /* 0x51800000a4a27fae */ /* 0x0003e2000f121844 */
[----:B------:R-:W-:-:S03]  /*26620*/  ISETP.GE.U32.AND P5, PT, R251, 0x7ffffe36, PT ;  /* 0x7ffffe36fb00780c */ /* 0x000fc60003fa6070 */
        /* <DEDUP_REMOVED lines=11> */
[----:B------:R1:W-:Y:S04]  /*266e0*/  LDGSTS.E [R162+0x52a00], [R166.64], !P5 ;  /* 0x52a00000a6a27fae */ /* 0x0003e8000e921844 */
[----:B------:R2:W-:Y:S01]  /*266f0*/  LDGSTS.E [R162+0x53800], [R164.64], !P3 ;  /* 0x53800000a4a27fae */ /* 0x0005e2000d921844 */
[----:B------:R-:W-:-:S03]  /*26700*/  IMAD.WIDE R160, R2, 0x4, R148 ;  /* 0x0000000402a07825 */ /* 0x000fc600078e0294 */
[----:B------:R-:W3:Y:S04]  /*26710*/  LDL.LU.64 R148, [R1+0xc38] ;  /* 0x000c380001947983 */ /* 0x000ee80000300a00 */
[----:B------:R-:W-:Y:S04]  /*26720*/  STL.64 [R1+0xcf8], R164 ;  /* 0x000cf8a401007387 */ /* 0x000fe80000100a00 */
[----:B------:R-:W3:Y:S04]  /*26730*/  LDL.LU.64 R142, [R1+0xc30] ;  /* 0x000c3000018e7983 */ /* 0x000ee80000300a00 */
[----:B------:R1:W-:Y:S04]  /*26740*/  STL.64 [R1+0xcf0], R160 ;  /* 0x000cf0a001007387 */ /* 0x0003e80000100a00 */
[----:B------:R1:W-:Y:S01]  /*26750*/  LDGSTS.E [R162+0x53a00], [R160.64], !P3 ;  /* 0x53a00000a0a27fae */ /* 0x0003e2000d921844 */
[----:B----4-:R-:W-:-:S03]  /*26760*/  IMAD.WIDE R168, R2, 0x4, R138 ;  /* 0x0000000402a87825 */ /* 0x010fc600078e028a */
[----:B------:R-:W4:Y:S04]  /*26770*/  LDL.LU.64 R138, [R1+0x8e0] ;  /* 0x0008e000018a7983 */ /* 0x000f280000300a00 */
[----:B-1----:R-:W4:Y:S01]  /*26780*/  LDL.LU.64 R160, [R1+0x8d8] ;  /* 0x0008d80001a07983 */ /* 0x002f220000300a00 */
[C---:B------:R-:W-:Y:S02]  /*26790*/  IADD3 R251, R0.reuse, -0x153, RZ ;  /* 0xfffffead00fb7810 */ /* 0x040fe40007ffe0ff */
[----:B------:R-:W-:Y:S02]  /*267a0*/  IADD3 R252, R0, -0x157, RZ ;  /* 0xfffffea900fc7810 */ /* 0x000fe40007ffe0ff */
[----:B------:R-:W-:Y:S01]  /*267b0*/  ISETP.GE.U32.AND P1, PT, R251, 0x7ffffe2e, PT ;  /* 0x7ffffe2efb00780c */ /* 0x000fe20003f26070 */
[----:B------:R3:W-:Y:S01]  /*267c0*/  STL.64 [R1+0xce8], R168 ;  /* 0x000ce8a801007387 */ /* 0x0007e20000100a00 */
[----:B------:R-:W-:-:S02]  /*267d0*/  ISETP.GE.U32.AND P0, PT, R252, 0x7ffffe2a, PT ;  /* 0x7ffffe2afc00780c */ /* 0x000fc40003f06070 */
[C---:B------:R-:W-:Y:S02]  /*267e0*/  IADD3 R251, R0.reuse, -0x15b, RZ ;  /* 0xfffffea500fb7810 */ /* 0x040fe40007ffe0ff */
[----:B------:R-:W-:Y:S01]  /*267f0*/  IADD3 R252, R0, -0x15f, RZ ;  /* 0xfffffea100fc7810 */ /* 0x000fe20007ffe0ff */
[----:B------:R-:W-:-:S06]  /*26800*/  IMAD.WIDE R166, R2, 0x4, R158 ;  /* 0x0000000402a67825 */ /* 0x000fcc00078e029e */
[----:B------:R3:W-:Y:S04]  /*26810*/  LDGSTS.E [R162+0x54800], [R168.64], !P1 ;  /* 0x54800000a8a27fae */ /* 0x0007e8000c921844 */
[----:B------:R1:W-:Y:S04]  /*26820*/  STL.64 [R1+0xce0], R166 ;  /* 0x000ce0a601007387 */ /* 0x0003e80000100a00 */
[----:B------:R-:W4:Y:S04]  /*26830*/  LDL.LU.64 R158, [R1+0x8d0] ;  /* 0x0008d000019e7983 */ /* 0x000f280000300a00 */
[----:B------:R1:W-:Y:S01]  /*26840*/  LDGSTS.E [R162+0x54a00], [R166.64], !P1 ;  /* 0x54a00000a6a27fae */ /* 0x0003e2000c921844 */
[----:B--2---:R-:W-:Y:S01]  /*26850*/  IMAD.WIDE R164, R2, 0x4, R156 ;  /* 0x0000000402a47825 */ /* 0x004fe200078e029c */
[----:B------:R-:W-:-:S04]  /*26860*/  ISETP.GE.U32.AND P2, PT, R251, 0x7ffffe26, PT ;  /* 0x7ffffe26fb00780c */ /* 0x000fc80003f46070 */
[----:B------:R2:W-:Y:S01]  /*26870*/  LDGSTS.E [R162+0x55800], [R164.64], !P0 ;  /* 0x55800000a4a27fae */ /* 0x0005e2000c121844 */
[----:B-----5:R-:W-:-:S03]  /*26880*/  IMAD.WIDE R156, R2, 0x4, R144 ;  /* 0x00000004029c7825 */ /* 0x020fc600078e0290 */
[----:B------:R-:W5:Y:S04]  /*26890*/  LDL.LU.64 R144, [R1+0x8c8] ;  /* 0x0008c80001907983 */ /* 0x000f680000300a00 */
[----:B------:R2:W-:Y:S04]  /*268a0*/  STL.64 [R1+0xcd8], R164 ;  /* 0x000cd8a401007387 */ /* 0x0005e80000100a00 */
[----:B------:R1:W-:Y:S01]  /*268b0*/  STL.64 [R1+0xcd0], R156 ;  /* 0x000cd09c01007387 */ /* 0x0003e20000100a00 */
[----:B------:R-:W-:-:S03]  /*268c0*/  ISETP.GE.U32.AND P4, PT, R252, 0x7ffffe22, PT ;  /* 0x7ffffe22fc00780c */ /* 0x000fc60003f86070 */
[----:B------:R1:W-:Y:S01]  /*268d0*/  LDGSTS.E [R162+0x55a00], [R156.64], !P0 ;  /* 0x55a000009ca27fae */ /* 0x0003e2000c121844 */
[----:B---3--:R-:W-:-:S03]  /*268e0*/  IMAD.WIDE R168, R2, 0x4, R140 ;  /* 0x0000000402a87825 */ /* 0x008fc600078e028c */
[----:B------:R-:W3:Y:S01]  /*268f0*/  LDL.LU.64 R140, [R1+0x8b0] ;  /* 0x0008b000018c7983 */ /* 0x000ee20000300a00 */
[----:B-1----:R-:W-:-:S03]  /*26900*/  IMAD.WIDE R166, R2, 0x4, R154 ;  /* 0x0000000402a67825 */ /* 0x002fc600078e029a */
[----:B--2---:R-:W2:Y:S04]  /*26910*/  LDL.LU.64 R164, [R1+0x8a8] ;  /* 0x0008a80001a47983 */ /* 0x004ea80000300a00 */
[----:B------:R-:W-:Y:S04]  /*26920*/  STL.64 [R1+0xcc8], R168 ;  /* 0x000cc8a801007387 */ /* 0x000fe80000100a00 */
[----:B------:R-:W-:Y:S04]  /*26930*/  STL.64 [R1+0xcc0], R166 ;  /* 0x000cc0a601007387 */ /* 0x000fe80000100a00 */
[----:B------:R-:W2:Y:S04]  /*26940*/  LDL.LU.64 R156, [R1+0x8a0] ;  /* 0x0008a000019c7983 */ /* 0x000ea80000300a00 */
[----:B------:R1:W-:Y:S04]  /*26950*/  LDGSTS.E [R162+0x56800], [R168.64], !P2 ;  /* 0x56800000a8a27fae */ /* 0x0003e8000d121844 */
[----:B------:R1:W-:Y:S01]  /*26960*/  LDGSTS.E [R162+0x56a00], [R166.64], !P2 ;  /* 0x56a00000a6a27fae */ /* 0x0003e2000d121844 */
[----:B------:R-:W-:-:S03]  /*26970*/  IMAD.WIDE R154, R2, 0x4, R148 ;  /* 0x00000004029a7825 */ /* 0x000fc600078e0294 */
[----:B------:R-:W2:Y:S01]  /*26980*/  LDL.LU.64 R148, [R1+0x898] ;  /* 0x0008980001947983 */ /* 0x000ea20000300a00 */
[----:B------:R-:W-:-:S03]  /*26990*/  IMAD.WIDE R142, R2, 0x4, R142 ;  /* 0x00000004028e7825 */ /* 0x000fc600078e028e */
[----:B------:R4:W-:Y:S04]  /*269a0*/  STL.64 [R1+0xcb8], R154 ;  /* 0x000cb89a01007387 */ /* 0x0009e80000100a00 */
[----:B------:R4:W-:Y:S04]  /*269b0*/  LDGSTS.E [R162+0x57800], [R154.64], !P4 ;  /* 0x578000009aa27fae */ /* 0x0009e8000e121844 */
[----:B------:R1:W-:Y:S04]  /*269c0*/  STL.64 [R1+0xc38], R142 ;  /* 0x000c388e01007387 */ /* 0x0003e80000100a00 */
[----:B------:R1:W-:Y:S01]  /*269d0*/  LDGSTS.E [R162+0x57a00], [R142.64], !P4 ;  /* 0x57a000008ea27fae */ /* 0x0003e2000e121844 */
[----:B----4-:R-:W-:-:S03]  /*269e0*/  IMAD.WIDE R154, R2, 0x4, R138 ;  /* 0x00000004029a7825 */ /* 0x010fc600078e028a */
[----:B-1----:R-:W4:Y:S01]  /*269f0*/  LDL.LU.64 R142, [R1+0x890] ;  /* 0x00089000018e7983 */ /* 0x002f220000300a00 */
[----:B------:R-:W-:-:S03]  /*26a00*/  IMAD.WIDE R166, R2, 0x4, R160 ;  /* 0x0000000402a67825 */ /* 0x000fc600078e02a0 */
[----:B------:R-:W4:Y:S04]  /*26a10*/  LDL.LU.64 R138, [R1+0x888] ;  /* 0x00088800018a7983 */ /* 0x000f280000300a00 */
[----:B------:R1:W-:Y:S04]  /*26a20*/  STL.64 [R1+0xc58], R154 ;  /* 0x000c589a01007387 */ /* 0x0003e80000100a00 */
[----:B------:R-:W-:Y:S04]  /*26a30*/  STL.64 [R1+0xcb0], R166 ;  /* 0x000cb0a601007387 */ /* 0x000fe80000100a00 */
[----:B------:R-:W4:Y:S01]  /*26a40*/  LDL.LU.64 R160, [R1+0x870] ;  /* 0x0008700001a07983 */ /* 0x000f220000300a00 */
[----:B------:R-:W-:-:S02]  /*26a50*/  IADD3 R251, R0, -0x163, RZ ;  /* 0xfffffe9d00fb7810 */ /* 0x000fc40007ffe0ff */
[----:B------:R-:W-:Y:S02]  /*26a60*/  IADD3 R252, R0, -0x167, RZ ;  /* 0xfffffe9900fc7810 */ /* 0x000fe40007ffe0ff */
[----:B------:R-:W-:Y:S02]  /*26a70*/  ISETP.GE.U32.AND P6, PT, R251, 0x7ffffe1e, PT ;  /* 0x7ffffe1efb00780c */ /* 0x000fe40003fc6070 */
[----:B------:R-:W-:Y:S02]  /*26a80*/  ISETP.GE.U32.AND P5, PT, R252, 0x7ffffe1a, PT ;  /* 0x7ffffe1afc00780c */ /* 0x000fe40003fa6070 */
[C---:B------:R-:W-:Y:S02]  /*26a90*/  IADD3 R251, R0.reuse, -0x16b, RZ ;  /* 0xfffffe9500fb7810 */ /* 0x040fe40007ffe0ff */
[----:B------:R-:W-:Y:S02]  /*26aa0*/  IADD3 R252, R0, -0x16f, RZ ;  /* 0xfffffe9100fc7810 */ /* 0x000fe40007ffe0ff */
[----:B------:R-:W-:-:S05]  /*26ab0*/  ISETP.GE.U32.AND P3, PT, R251, 0x7ffffe16, PT ;  /* 0x7ffffe16fb00780c */ /* 0x000fca0003f66070 */
[----:B------:R1:W-:Y:S01]  /*26ac0*/  LDGSTS.E [R162+0x58800], [R154.64], !P6 ;  /* 0x588000009aa27fae */ /* 0x0003e2000f121844 */
[----:B------:R-:W-:-:S03]  /*26ad0*/  IMAD.WIDE R158, R2, 0x4, R158 ;  /* 0x00000004029e7825 */ /* 0x000fc600078e029e */
[----:B------:R2:W-:Y:S04]  /*26ae0*/  LDGSTS.E [R162+0x58a00], [R166.64], !P6 ;  /* 0x58a00000a6a27fae */ /* 0x0005e8000f121844 */
[----:B------:R-:W-:Y:S04]  /*26af0*/  STL.64 [R1+0xca8], R158 ;  /* 0x000ca89e01007387 */ /* 0x000fe80000100a00 */
[----:B-1----:R-:W4:Y:S01]  /*26b00*/  LDL.LU.64 R154, [R1+0x868] ;  /* 0x00086800019a7983 */ /* 0x002f220000300a00 */
[----:B------:R-:W-:-:S03]  /*26b10*/  ISETP.GE.U32.AND P1, PT, R252, 0x7ffffe12, PT ;  /* 0x7ffffe12fc00780c */ /* 0x000fc60003f26070 */
[----:B------:R3:W-:Y:S01]  /*26b20*/  LDGSTS.E [R162+0x59800], [R158.64], !P5 ;  /* 0x598000009ea27fae */ /* 0x0007e2000e921844 */
[----:B-----5:R-:W-:-:S05]  /*26b30*/  IMAD.WIDE R144, R2, 0x4, R144 ;  /* 0x0000000402907825 */ /* 0x020fca00078e0290 */
[----:B------:R1:W-:Y:S04]  /*26b40*/  STL.64 [R1+0xca0], R144 ;  /* 0x000ca09001007387 */ /* 0x0003e80000100a00 */
[----:B------:R1:W-:Y:S01]  /*26b50*/  LDGSTS.E [R162+0x59a00], [R144.64], !P5 ;  /* 0x59a0000090a27fae */ /* 0x0003e2000e921844 */
[----:B------:R-:W-:-:S03]  /*26b60*/  IADD3 R251, R0, -0x173, RZ ;  /* 0xfffffe8d00fb7810 */ /* 0x000fc60007ffe0ff */
[----:B-1----:R-:W5:Y:S01]  /*26b70*/  LDL.LU.64 R144, [R1+0x860] ;  /* 0x0008600001907983 */ /* 0x002f620000300a00 */
[----:B------:R-:W-:Y:S01]  /*26b80*/  ISETP.GE.U32.AND P0, PT, R251, 0x7ffffe0e, PT ;  /* 0x7ffffe0efb00780c */ /* 0x000fe20003f06070 */
[C---:B---3--:R-:W-:Y:S02]  /*26b90*/  IMAD.WIDE R158, R2.reuse, 0x4, R140 ;  /* 0x00000004029e7825 */ /* 0x048fe400078e028c */
[----:B------:R-:W3:Y:S02]  /*26ba0*/  LDL.LU.64 R140, [R1+0x858] ;  /* 0x00085800018c7983 */ /* 0x000ee40000300a00 */
[C---:B--2---:R-:W-:Y:S02]  /*26bb0*/  IMAD.WIDE R166, R2.reuse, 0x4, R164 ;  /* 0x0000000402a67825 */ /* 0x044fe400078e02a4 */
[----:B------:R1:W-:Y:S04]  /*26bc0*/  STL.64 [R1+0xc98], R158 ;  /* 0x000c989e01007387 */ /* 0x0003e80000100a00 */
[----:B------:R-:W-:Y:S04]  /*26bd0*/  STL.64 [R1+0xc90], R166 ;  /* 0x000c90a601007387 */ /* 0x000fe80000100a00 */
[----:B------:R-:W2:Y:S01]  /*26be0*/  LDL.LU.64 R164, [R1+0x850] ;  /* 0x0008500001a47983 */ /* 0x000ea20000300a00 */
[----:B------:R-:W-:-:S03]  /*26bf0*/  IMAD.WIDE R156, R2, 0x4, R156 ;  /* 0x00000004029c7825 */ /* 0x000fc600078e029c */
[----:B------:R1:W-:Y:S04]  /*26c00*/  LDGSTS.E [R162+0x5a800], [R158.64], !P3 ;  /* 0x5a8000009ea27fae */ /* 0x0003e8000d921844 */
[----:B------:R-:W-:Y:S04]  /*26c10*/  STL.64 [R1+0xc80], R156 ;  /* 0x000c809c01007387 */ /* 0x000fe80000100a00 */
[----:B------:R2:W-:Y:S01]  /*26c20*/  LDGSTS.E [R162+0x5aa00], [R166.64], !P3 ;  /* 0x5aa00000a6a27fae */ /* 0x0005e2000d921844 */
[----:B------:R-:W-:-:S03]  /*26c30*/  IMAD.WIDE R148, R2, 0x4, R148 ;  /* 0x0000000402947825 */ /* 0x000fc600078e0294 */
[----:B-1----:R-:W2:Y:S04]  /*26c40*/  LDL.LU.64 R158, [R1+0x848] ;  /* 0x00084800019e7983 */ /* 0x002ea80000300a00 */
[----:B------:R4:W-:Y:S04]  /*26c50*/  LDGSTS.E [R162+0x5b800], [R156.64], !P1 ;  /* 0x5b8000009ca27fae */ /* 0x0009e8000c921844 */
[----:B------:R1:W-:Y:S04]  /*26c60*/  STL.64 [R1+0xc78], R148 ;  /* 0x000c789401007387 */ /* 0x0003e80000100a00 */
[----:B------:R1:W-:Y:S04]  /*26c70*/  LDGSTS.E [R162+0x5ba00], [R148.64], !P1 ;  /* 0x5ba0000094a27fae */ /* 0x0003e8000c921844 */
[----:B-1----:R-:W2:Y:S01]  /*26c80*/  LDL.LU.64 R148, [R1+0x830] ;  /* 0x0008300001947983 */ /* 0x002ea20000300a00 */
[----:B----4-:R-:W-:-:S04]  /*26c90*/  IMAD.WIDE R156, R2, 0x4, R142 ;  /* 0x00000004029c7825 */ /* 0x010fc800078e028e */
[C---:B------:R-:W-:Y:S01]  /*26ca0*/  IMAD.WIDE R142, R2.reuse, 0x4, R138 ;  /* 0x00000004028e7825 */ /* 0x040fe200078e028a */
[----:B------:R1:W-:Y:S04]  /*26cb0*/  LDGSTS.E [R162+0x5c800], [R156.64], !P0 ;  /* 0x5c8000009ca27fae */ /* 0x0003e8000c121844 */
[----:B------:R-:W4:Y:S04]  /*26cc0*/  LDL.LU.64 R138, [R1+0x828] ;  /* 0x00082800018a7983 */ /* 0x000f280000300a00 */
[----:B------:R1:W-:Y:S01]  /*26cd0*/  STL.64 [R1+0xc70], R156 ;  /* 0x000c709c01007387 */ /* 0x0003e20000100a00 */
[----:B------:R-:W-:-:S03]  /*26ce0*/  IMAD.WIDE R160, R2, 0x4, R160 ;  /* 0x0000000402a07825 */ /* 0x000fc600078e02a0 */
[----:B------:R1:W-:Y:S04]  /*26cf0*/  STL.64 [R1+0xc68], R142 ;  /* 0x000c688e01007387 */ /* 0x0003e80000100a00 */
[----:B------:R5:W-:Y:S04]  /*26d00*/  STL.64 [R1+0xc60], R160 ;  /* 0x000c60a001007387 */ /* 0x000be80000100a00 */
[----:B-1----:R-:W4:Y:S01]  /*26d10*/  LDL.LU.64 R156, [R1+0x820] ;  /* 0x00082000019c7983 */ /* 0x002f220000300a00 */
[C---:B------:R-:W-:Y:S02]  /*26d20*/  IADD3 R252, R0.reuse, -0x177, RZ ;  /* 0xfffffe8900fc7810 */ /* 0x040fe40007ffe0ff */
[----:B------:R-:W-:Y:S01]  /*26d30*/  IADD3 R251, R0, -0x17b, RZ ;  /* 0xfffffe8500fb7810 */ /* 0x000fe20007ffe0ff */
[----:B------:R1:W-:Y:S01]  /*26d40*/  LDGSTS.E [R162+0x5ca00], [R142.64], !P0 ;  /* 0x5ca000008ea27fae */ /* 0x0003e2000c121844 */
[----:B------:R-:W-:-:S02]  /*26d50*/  ISETP.GE.U32.AND P2, PT, R252, 0x7ffffe0a, PT ;  /* 0x7ffffe0afc00780c */ /* 0x000fc40003f46070 */
[----:B------:R-:W-:Y:S02]  /*26d60*/  ISETP.GE.U32.AND P4, PT, R251, 0x7ffffe06, PT ;  /* 0x7ffffe06fb00780c */ /* 0x000fe40003f86070 */
[----:B------:R-:W-:Y:S01]  /*26d70*/  IADD3 R252, R0, -0x17f, RZ ;  /* 0xfffffe8100fc7810 */ /* 0x000fe20007ffe0ff */
[----:B------:R-:W-:-:S08]  /*26d80*/  IMAD.WIDE R154, R2, 0x4, R154 ;  /* 0x00000004029a7825 */ /* 0x000fd000078e029a */
[----:B------:R5:W-:Y:S04]  /*26d90*/  LDGSTS.E [R162+0x5d800], [R160.64], !P2 ;  /* 0x5d800000a0a27fae */ /* 0x000be8000d121844 */
[----:B------:R3:W-:Y:S04]  /*26da0*/  STL.64 [R1+0xc50], R154 ;  /* 0x000c509a01007387 */ /* 0x0007e80000100a00 */
[----:B-1----:R-:W4:Y:S04]  /*26db0*/  LDL.LU.64 R142, [R1+0x818] ;  /* 0x00081800018e7983 */ /* 0x002f280000300a00 */
[----:B------:R3:W-:Y:S01]  /*26dc0*/  LDGSTS.E [R162+0x5da00], [R154.64], !P2 ;  /* 0x5da000009aa27fae */ /* 0x0007e2000d121844 */
[----:B------:R-:W-:Y:S01]  /*26dd0*/  ISETP.GE.U32.AND P6, PT, R252, 0x7ffffe02, PT ;  /* 0x7ffffe02fc00780c */ /* 0x000fe20003fc6070 */
[----:B-----5:R-:W-:-:S05]  /*26de0*/  IMAD.WIDE R160, R2, 0x4, R144 ;  /* 0x0000000402a07825 */ /* 0x020fca00078e0290 */
[----:B------:R1:W-:Y:S01]  /*26df0*/  LDGSTS.E [R162+0x5e800], [R160.64], !P4 ;  /* 0x5e800000a0a27fae */ /* 0x0003e2000e121844 */
[----:B---3--:R-:W-:-:S03]  /*26e00*/  IMAD.WIDE R154, R2, 0x4, R140 ;  /* 0x00000004029a7825 */ /* 0x008fc600078e028c */
[----:B------:R-:W3:Y:S04]  /*26e10*/  LDL.LU.64 R140, [R1+0x810] ;  /* 0x00081000018c7983 */ /* 0x000ee80000300a00 */
[----:B------:R-:W5:Y:S04]  /*26e20*/  LDL.LU.64 R144, [R1+0x808] ;  /* 0x0008080001907983 */ /* 0x000f680000300a00 */
[----:B------:R1:W-:Y:S01]  /*26e30*/  STL.64 [R1+0xc48], R160 ;  /* 0x000c48a001007387 */ /* 0x0003e20000100a00 */
[----:B--2---:R-:W-:-:S03]  /*26e40*/  IMAD.WIDE R164, R2, 0x4, R164 ;  /* 0x0000000402a47825 */ /* 0x004fc600078e02a4 */
[----:B------:R2:W-:Y:S04]  /*26e50*/  STL.64 [R1+0xc40], R154 ;  /* 0x000c409a01007387 */ /* 0x0005e80000100a00 */
[----:B------:R2:W-:Y:S04]  /*26e60*/  LDGSTS.E [R162+0x5ea00], [R154.64], !P4 ;  /* 0x5ea000009aa27fae */ /* 0x0005e8000e121844 */
[----:B-1----:R-:W5:Y:S01]  /*26e70*/  LDL.LU.64 R160, [R1+0x7f0] ;  /* 0x0007f00001a07983 */ /* 0x002f620000300a00 */
[----:B------:R-:W-:-:S03]  /*26e80*/  IMAD.WIDE R158, R2, 0x4, R158 ;  /* 0x00000004029e7825 */ /* 0x000fc600078e029e */
[----:B------:R-:W-:Y:S04]  /*26e90*/  STL.64 [R1+0xc18], R164 ;  /* 0x000c18a401007387 */ /* 0x000fe80000100a00 */
[----:B------:R1:W-:Y:S04]  /*26ea0*/  STL.64 [R1+0xc10], R158 ;  /* 0x000c109e01007387 */ /* 0x0003e80000100a00 */
[----:B--2---:R-:W2:Y:S04]  /*26eb0*/  LDL.LU.64 R154, [R1+0x7e8] ;  /* 0x0007e800019a7983 */ /* 0x004ea80000300a00 */
[----:B------:R1:W-:Y:S04]  /*26ec0*/  LDGSTS.E [R162+0x5f800], [R164.64], !P6 ;  /* 0x5f800000a4a27fae */ /* 0x0003e8000f121844 */
[----:B------:R1:W-:Y:S01]  /*26ed0*/  LDGSTS.E [R162+0x5fa00], [R158.64], !P6 ;  /* 0x5fa000009ea27fae */ /* 0x0003e2000f121844 */
[----:B------:R-:W-:-:S04]  /*26ee0*/  IMAD.WIDE R148, R2, 0x4, R148 ;  /* 0x0000000402947825 */ /* 0x000fc800078e0294 */
[C---:B----4-:R-:W-:Y:S02]  /*26ef0*/  IMAD.WIDE R166, R2.reuse, 0x4, R138 ;  /* 0x0000000402a67825 */ /* 0x050fe400078e028a */
[----:B------:R-:W4:Y:S04]  /*26f00*/  LDL.LU.64 R138, [R1+0x7e0] ;  /* 0x0007e000018a7983 */ /* 0x000f280000300a00 */
[----:B------:R1:W-:Y:S04]  /*26f10*/  STL.64 [R1+0x1080], R148 ;  /* 0x0010809401007387 */ /* 0x0003e80000100a00 */
[----:B-1----:R-:W4:Y:S04]  /*26f20*/  LDL.LU.64 R158, [R1+0x7d8] ;  /* 0x0007d800019e7983 */ /* 0x002f280000300a00 */
[----:B------:R-:W-:Y:S01]  /*26f30*/  STL.64 [R1+0x1078], R166 ;  /* 0x001078a601007387 */ /* 0x000fe20000100a00 */
[----:B------:R-:W-:-:S03]  /*26f40*/  IMAD.WIDE R164, R2, 0x4, R156 ;  /* 0x0000000402a47825 */ /* 0x000fc600078e029c */
[----:B------:R-:W4:Y:S01]  /*26f50*/  LDL.LU.64 R156, [R1+0x7d0] ;  /* 0x0007d000019c7983 */ /* 0x000f220000300a00 */
[C---:B------:R-:W-:Y:S02]  /*26f60*/  IADD3 R251, R0.reuse, -0x104, RZ ;  /* 0xfffffefc00fb7810 */ /* 0x040fe40007ffe0ff */
[----:B------:R-:W-:Y:S02]  /*26f70*/  IADD3 R252, R0, -0x108, RZ ;  /* 0xfffffef800fc7810 */ /* 0x000fe40007ffe0ff */
[----:B------:R-:W-:Y:S01]  /*26f80*/  ISETP.GE.U32.AND P5, PT, R251, 0x7ffffe7d, PT ;  /* 0x7ffffe7dfb00780c */ /* 0x000fe20003fa6070 */
[----:B------:R-:W-:Y:S01]  /*26f90*/  IMAD.SHL.U32 R151, R151, 0x4, RZ ;  /* 0x0000000497977824 */ /* 0x000fe200078e00ff */
[----:B------:R-:W-:Y:S02]  /*26fa0*/  ISETP.GE.U32.AND P3, PT, R252, 0x7ffffe79, PT ;  /* 0x7ffffe79fc00780c */ /* 0x000fe40003f66070 */
[----:B------:R-:W-:Y:S02]  /*26fb0*/  IADD3 R251, R0, -0x10c, RZ ;  /* 0xfffffef400fb7810 */ /* 0x000fe40007ffe0ff */
[----:B------:R-:W-:Y:S01]  /*26fc0*/  LOP3.LUT R151, R151, 0x60, RZ, 0x3c, !PT ;  /* 0x0000006097977812 */ /* 0x000fe200078e3cff */
[----:B------:R-:W-:Y:S01]  /*26fd0*/  STL.64 [R1+0x1050], R164 ;  /* 0x001050a401007387 */ /* 0x000fe20000100a00 */
[----:B------:R-:W-:-:S02]  /*26fe0*/  ISETP.GE.U32.AND P1, PT, R251, 0x7ffffe75, PT ;  /* 0x7ffffe75fb00780c */ /* 0x000fc40003f26070 */
[----:B------:R-:W-:-:S03]  /*26ff0*/  IADD3 R252, R0, -0x110, RZ ;  /* 0xfffffef000fc7810 */ /* 0x000fc60007ffe0ff */
[----:B------:R1:W-:Y:S01]  /*27000*/  LDGSTS.E [R151+0x40c00], [R148.64], !P5 ;  /* 0x40c0000094977fae */ /* 0x0003e2000e921844 */
[----:B------:R-:W-:-:S03]  /*27010*/  ISETP.GE.U32.AND P0, PT, R252, 0x7ffffe71, PT ;  /* 0x7ffffe71fc00780c */ /* 0x000fc60003f06070 */
[----:B------:R5:W-:Y:S04]  /*27020*/  LDGSTS.E [R151+0x40e00], [R166.64], !P5 ;  /* 0x40e00000a6977fae */ /* 0x000be8000e921844 */
[----:B------:R3:W-:Y:S04]  /*27030*/  LDGSTS.E [R151+0x41c00], [R164.64], !P3 ;  /* 0x41c00000a4977fae */ /* 0x0007e8000d921844 */
[----:B-1----:R-:W4:Y:S01]  /*27040*/  LDL.LU.64 R148, [R1+0x7c8] ;  /* 0x0007c80001947983 */ /* 0x002f220000300a00 */
[----:B------:R-:W-:-:S05]  /*27050*/  IMAD.WIDE R142, R2, 0x4, R142 ;  /* 0x00000004028e7825 */ /* 0x000fca00078e028e */
[----:B------:R3:W-:Y:S04]  /*27060*/  STL.64 [R1+0x1048], R142 ;  /* 0x0010488e01007387 */ /* 0x0007e80000100a00 */
[----:B------:R3:W-:Y:S01]  /*27070*/  LDGSTS.E [R151+0x41e00], [R142.64], !P3 ;  /* 0x41e000008e977fae */ /* 0x0007e2000d921844 */
[----:B------:R-:W-:-:S04]  /*27080*/  IADD3 R251, R0, -0x114, RZ ;  /* 0xfffffeec00fb7810 */ /* 0x000fc80007ffe0ff */
[----:B------:R-:W-:Y:S01]  /*27090*/  ISETP.GE.U32.AND P2, PT, R251, 0x7ffffe6d, PT ;  /* 0x7ffffe6dfb00780c */ /* 0x000fe20003f46070 */
[C---:B---3--:R-:W-:Y:S02]  /*270a0*/  IMAD.WIDE R142, R2.reuse, 0x4, R140 ;  /* 0x00000004028e7825 */ /* 0x048fe400078e028c */
[----:B------:R-:W3:Y:S02]  /*270b0*/  LDL.LU.64 R140, [R1+0x7c0] ;  /* 0x0007c000018c7983 */ /* 0x000ee40000300a00 */
[C---:B-----5:R-:W-:Y:S02]  /*270c0*/  IMAD.WIDE R166, R2.reuse, 0x4, R144 ;  /* 0x0000000402a67825 */ /* 0x060fe400078e0290 */
[----:B------:R-:W5:Y:S04]  /*270d0*/  LDL.LU.64 R144, [R1+0x7b8] ;  /* 0x0007b80001907983 */ /* 0x000f680000300a00 */
[----:B------:R1:W-:Y:S04]  /*270e0*/  STL.64 [R1+0x1020], R142 ;  /* 0x0010208e01007387 */ /* 0x0003e80000100a00 */
[----:B------:R-:W-:Y:S04]  /*270f0*/  STL.64 [R1+0x1018], R166 ;  /* 0x001018a601007387 */ /* 0x000fe80000100a00 */
[----:B------:R1:W-:Y:S01]  /*27100*/  LDGSTS.E [R151+0x42c00], [R142.64], !P1 ;  /* 0x42c000008e977fae */ /* 0x0003e2000c921844 */
[----:B------:R-:W-:-:S03]  /*27110*/  IMAD.WIDE R164, R2, 0x4, R160 ;  /* 0x0000000402a47825 */ /* 0x000fc600078e02a0 */
[----:B------:R-:W5:Y:S04]  /*27120*/  LDL.LU.64 R160, [R1+0x7b0] ;  /* 0x0007b00001a07983 */ /* 0x000f680000300a00 */
[----:B------:R-:W-:Y:S04]  /*27130*/  STL.64 [R1+0xff0], R164 ;  /* 0x000ff0a401007387 */ /* 0x000fe80000100a00 */
[----:B-1----:R-:W5:Y:S04]  /*27140*/  LDL.LU.64 R142, [R1+0x7a8] ;  /* 0x0007a800018e7983 */ /* 0x002f680000300a00 */
[----:B------:R1:W-:Y:S01]  /*27150*/  LDGSTS.E [R151+0x42e00], [R166.64], !P1 ;  /* 0x42e00000a6977fae */ /* 0x0003e2000c921844 */
[----:B--2---:R-:W-:-:S03]  /*27160*/  IMAD.WIDE R154, R2, 0x4, R154 ;  /* 0x00000004029a7825 */ /* 0x004fc600078e029a */
[----:B------:R2:W-:Y:S04]  /*27170*/  LDGSTS.E [R151+0x43c00], [R164.64], !P0 ;  /* 0x43c00000a4977fae */ /* 0x0005e8000c121844 */
[----:B------:R4:W-:Y:S04]  /*27180*/  STL.64 [R1+0xfe8], R154 ;  /* 0x000fe89a01007387 */ /* 0x0009e80000100a00 */
[----:B------:R4:W-:Y:S02]  /*27190*/  LDGSTS.E [R151+0x43e00], [R154.64], !P0 ;  /* 0x43e000009a977fae */ /* 0x0009e4000c121844 */
[----:B----4-:R-:W-:-:S02]  /*271a0*/  IMAD.WIDE R154, R2, 0x4, R138 ;  /* 0x00000004029a7825 */ /* 0x010fc400078e028a */
[----:B------:R-:W4:Y:S04]  /*271b0*/  LDL.LU.64 R138, [R1+0x7a0] ;  /* 0x0007a000018a7983 */ /* 0x000f280000300a00 */
[----:B------:R2:W-:Y:S01]  /*271c0*/  LDGSTS.E [R151+0x44c00], [R154.64], !P2 ;  /* 0x44c000009a977fae */ /* 0x0005e2000d121844 */
[----:B-1----:R-:W-:-:S03]  /*271d0*/  IMAD.WIDE R166, R2, 0x4, R158 ;  /* 0x0000000402a67825 */ /* 0x002fc600078e029e */
[----:B------:R-:W4:Y:S04]  /*271e0*/  LDL.LU.64 R158, [R1+0x798] ;  /* 0x00079800019e7983 */ /* 0x000f280000300a00 */
[----:B------:R1:W-:Y:S01]  /*271f0*/  STL.64 [R1+0xfc0], R154 ;  /* 0x000fc09a01007387 */ /* 0x0003e20000100a00 */
[----:B--2---:R-:W-:-:S03]  /*27200*/  IMAD.WIDE R164, R2, 0x4, R156 ;  /* 0x0000000402a47825 */ /* 0x004fc600078e029c */
[----:B------:R-:W-:Y:S04]  /*27210*/  STL.64 [R1+0xfb8], R166 ;  /* 0x000fb8a601007387 */ /* 0x000fe80000100a00 */
[----:B------:R-:W2:Y:S04]  /*27220*/  LDL.LU.64 R156, [R1+0x790] ;  /* 0x00079000019c7983 */ /* 0x000ea80000300a00 */
[----:B------:R-:W-:Y:S04]  /*27230*/  STL.64 [R1+0xf90], R164 ;  /* 0x000f90a401007387 */ /* 0x000fe80000100a00 */
[----:B-1----:R-:W2:Y:S01]  /*27240*/  LDL.LU.64 R154, [R1+0x788] ;  /* 0x00078800019a7983 */ /* 0x002ea20000300a00 */
[----:B------:R-:W-:-:S02]  /*27250*/  IADD3 R252, R0, -0x118, RZ ;  /* 0xfffffee800fc7810 */ /* 0x000fc40007ffe0ff */
[----:B------:R-:W-:Y:S01]  /*27260*/  IADD3 R251, R0, -0x11c, RZ ;  /* 0xfffffee400fb7810 */ /* 0x000fe20007ffe0ff */
[----:B------:R5:W-:Y:S01]  /*27270*/  LDGSTS.E [R151+0x44e00], [R166.64], !P2 ;  /* 0x44e00000a6977fae */ /* 0x000be2000d121844 */
[----:B------:R-:W-:Y:S02]  /*27280*/  ISETP.GE.U32.AND P4, PT, R252, 0x7ffffe69, PT ;  /* 0x7ffffe69fc00780c */ /* 0x000fe40003f86070 */
[----:B------:R-:W-:Y:S02]  /*27290*/  ISETP.GE.U32.AND P6, PT, R251, 0x7ffffe65, PT ;  /* 0x7ffffe65fb00780c */ /* 0x000fe40003fc6070 */
[----:B------:R-:W-:Y:S01]  /*272a0*/  IADD3 R252, R0, -0x120, RZ ;  /* 0xfffffee000fc7810 */ /* 0x000fe20007ffe0ff */
[----:B------:R-:W-:-:S08]  /*272b0*/  IMAD.WIDE R148, R2, 0x4, R148 ;  /* 0x0000000402947825 */ /* 0x000fd000078e0294 */
[----:B------:R1:W-:Y:S01]  /*272c0*/  LDGSTS.E [R151+0x45c00], [R164.64], !P4 ;  /* 0x45c00000a4977fae */ /* 0x0003e2000e121844 */
[----:B------:R-:W-:-:S03]  /*272d0*/  ISETP.GE.U32.AND P5, PT, R252, 0x7ffffe61, PT ;  /* 0x7ffffe61fc00780c */ /* 0x000fc60003fa6070 */
[----:B------:R1:W-:Y:S04]  /*272e0*/  STL.64 [R1+0xf88], R148 ;  /* 0x000f889401007387 */ /* 0x0003e80000100a00 */
[----:B------:R1:W-:Y:S01]  /*272f0*/  LDGSTS.E [R151+0x45e00], [R148.64], !P4 ;  /* 0x45e0000094977fae */ /* 0x0003e2000e121844 */
[----:B------:R-:W-:-:S03]  /*27300*/  IADD3 R251, R0, -0x124, RZ ;  /* 0xfffffedc00fb7810 */ /* 0x000fc60007ffe0ff */
[----:B-1----:R-:W2:Y:S01]  /*27310*/  LDL.LU.64 R148, [R1+0x780] ;  /* 0x0007800001947983 */ /* 0x002ea20000300a00 */
[----:B------:R-:W-:Y:S02]  /*27320*/  IADD3 R252, R0, -0x128, RZ ;  /* 0xfffffed800fc7810 */ /* 0x000fe40007ffe0ff */
[----:B------:R-:W-:Y:S02]  /*27330*/  ISETP.GE.U32.AND P3, PT, R251, 0x7ffffe5d, PT ;  /* 0x7ffffe5dfb00780c */ /* 0x000fe40003f66070 */
[----:B------:R-:W-:Y:S01]  /*27340*/  ISETP.GE.U32.AND P1, PT, R252, 0x7ffffe59, PT ;  /* 0x7ffffe59fc00780c */ /* 0x000fe20003f26070 */
[----:B---3--:R-:W-:-:S04]  /*27350*/  IMAD.WIDE R140, R2, 0x4, R140 ;  /* 0x00000004028c7825 */ /* 0x008fc800078e028c */
[C---:B-----5:R-:W-:Y:S01]  /*27360*/  IMAD.WIDE R166, R2.reuse, 0x4, R144 ;  /* 0x0000000402a67825 */ /* 0x060fe200078e0290 */
[----:B------:R1:W-:Y:S04]  /*27370*/  LDGSTS.E [R151+0x46c00], [R140.64], !P6 ;  /* 0x46c000008c977fae */ /* 0x0003e8000f121844 */
[----:B------:R-:W3:Y:S04]  /*27380*/  LDL.LU.64 R144, [R1+0x778] ;  /* 0x0007780001907983 */ /* 0x000ee80000300a00 */
[----:B------:R1:W-:Y:S04]  /*27390*/  STL.64 [R1+0xf60], R140 ;  /* 0x000f608c01007387 */ /* 0x0003e80000100a00 */
[----:B------:R-:W-:Y:S01]  /*273a0*/  STL.64 [R1+0xf58], R166 ;  /* 0x000f58a601007387 */ /* 0x000fe20000100a00 */
[----:B------:R-:W-:-:S03]  /*273b0*/  IMAD.WIDE R164, R2, 0x4, R160 ;  /* 0x0000000402a47825 */ /* 0x000fc600078e02a0 */
[----:B------:R5:W-:Y:S04]  /*273c0*/  LDGSTS.E [R151+0x46e00], [R166.64], !P6 ;  /* 0x46e00000a6977fae */ /* 0x000be8000f121844 */
[----:B------:R2:W-:Y:S01]  /*273d0*/  LDGSTS.E [R151+0x47c00], [R164.64], !P5 ;  /* 0x47c00000a4977fae */ /* 0x0005e2000e921844 */
[----:B------:R-:W-:-:S03]  /*273e0*/  IMAD.WIDE R160, R2, 0x4, R142 ;  /* 0x0000000402a07825 */ /* 0x000fc600078e028e */
[----:B------:R-:W3:Y:S04]  /*273f0*/  LDL.LU.64 R142, [R1+0x770] ;  /* 0x00077000018e7983 */ /* 0x000ee80000300a00 */
[----:B------:R-:W-:Y:S04]  /*27400*/  STL.64 [R1+0xdc8], R164 ;  /* 0x000dc8a401007387 */ /* 0x000fe80000100a00 */
[----:B-1----:R-:W3:Y:S04]  /*27410*/  LDL.LU.64 R140, [R1+0x768] ;  /* 0x00076800018c7983 */ /* 0x002ee80000300a00 */
[----:B------:R1:W-:Y:S04]  /*27420*/  STL.64 [R1+0xf38], R160 ;  /* 0x000f38a001007387 */ /* 0x0003e80000100a00 */
[----:B------:R1:W-:Y:S01]  /*27430*/  LDGSTS.E [R151+0x47e00], [R160.64], !P5 ;  /* 0x47e00000a0977fae */ /* 0x0003e2000e921844 */
[----:B----4-:R-:W-:-:S03]  /*27440*/  IMAD.WIDE R168, R2, 0x4, R138 ;  /* 0x0000000402a87825 */ /* 0x010fc600078e028a */
[----:B------:R-:W4:Y:S04]  /*27450*/  LDL.LU.64 R138, [R1+0x760] ;  /* 0x00076000018a7983 */ /* 0x000f280000300a00 */
[----:B-1----:R-:W4:Y:S01]  /*27460*/  LDL.LU.64 R160, [R1+0x758] ;  /* 0x0007580001a07983 */ /* 0x002f220000300a00 */
[----:B-----5:R-:W-:-:S03]  /*27470*/  IMAD.WIDE R166, R2, 0x4, R158 ;  /* 0x0000000402a67825 */ /* 0x020fc600078e029e */
[----:B------:R-:W-:Y:S04]  /*27480*/  STL.64 [R1+0xdb8], R168 ;  /* 0x000db8a801007387 */ /* 0x000fe80000100a00 */
[----:B------:R-:W-:Y:S04]  /*27490*/  STL.64 [R1+0xda8], R166 ;  /* 0x000da8a601007387 */ /* 0x000fe80000100a00 */
[----:B------:R-:W5:Y:S01]  /*274a0*/  LDL.LU.64 R158, [R1+0x750] ;  /* 0x00075000019e7983 */ /* 0x000f620000300a00 */
[----:B--2---:R-:W-:-:S03]  /*274b0*/  IMAD.WIDE R164, R2, 0x4, R156 ;  /* 0x0000000402a47825 */ /* 0x004fc600078e029c */
[----:B------:R-:W2:Y:S04]  /*274c0*/  LDL.LU.64 R156, [R1+0x748] ;  /* 0x00074800019c7983 */ /* 0x000ea80000300a00 */
[----:B------:R1:W-:Y:S01]  /*274d0*/  LDGSTS.E [R151+0x48c00], [R168.64], !P3 ;  /* 0x48c00000a8977fae */ /* 0x0003e2000d921844 */
[----:B------:R-:W-:-:S03]  /*274e0*/  IMAD.WIDE R154, R2, 0x4, R154 ;  /* 0x00000004029a7825 */ /* 0x000fc600078e029a */
[----:B------:R3:W-:Y:S04]  /*274f0*/  LDGSTS.E [R151+0x48e00], [R166.64], !P3 ;  /* 0x48e00000a6977fae */ /* 0x0007e8000d921844 */
[----:B------:R-:W-:Y:S04]  /*27500*/  STL.64 [R1+0xc08], R164 ;  /* 0x000c08a401007387 */ /* 0x000fe80000100a00 */
[----:B------:R1:W-:Y:S04]  /*27510*/  LDGSTS.E [R151+0x49c00], [R164.64], !P1 ;  /* 0x49c00000a4977fae */ /* 0x0003e8000c921844 */
[----:B------:R1:W-:Y:S04]  /*27520*/  STL.64 [R1+0xc00], R154 ;  /* 0x000c009a01007387 */ /* 0x0003e80000100a00 */
[----:B------:R1:W-:Y:S04]  /*27530*/  LDGSTS.E [R151+0x49e00], [R154.64], !P1 ;  /* 0x49e000009a977fae */ /* 0x0003e8000c921844 */
[----:B-1----:R-:W2:Y:S01]  /*27540*/  LDL.LU.64 R154, [R1+0x740] ;  /* 0x00074000019a7983 */ /* 0x002ea20000300a00 */
[----:B------:R-:W-:-:S02]  /*27550*/  IADD3 R251, R0, -0x12c, RZ ;  /* 0xfffffed400fb7810 */ /* 0x000fc40007ffe0ff */
[----:B------:R-:W-:Y:S02]  /*27560*/  IADD3 R252, R0, -0x130, RZ ;  /* 0xfffffed000fc7810 */ /* 0x000fe40007ffe0ff */
[----:B------:R-:W-:Y:S02]  /*27570*/  ISETP.GE.U32.AND P0, PT, R251, 0x7ffffe55, PT ;  /* 0x7ffffe55fb00780c */ /* 0x000fe40003f06070 */
[----:B------:R-:W-:Y:S01]  /*27580*/  ISETP.GE.U32.AND P2, PT, R252, 0x7ffffe51, PT ;  /* 0x7ffffe51fc00780c */ /* 0x000fe20003f46070 */
[----:B------:R-:W-:Y:S01]  /*27590*/  IMAD.WIDE R168, R2, 0x4, R148 ;  /* 0x0000000402a87825 */ /* 0x000fe200078e0294 */
[C---:B------:R-:W-:Y:S02]  /*275a0*/  IADD3 R251, R0.reuse, -0x134, RZ ;  /* 0xfffffecc00fb7810 */ /* 0x040fe40007ffe0ff */
[----:B------:R-:W-:Y:S02]  /*275b0*/  IADD3 R252, R0, -0x138, RZ ;  /* 0xfffffec800fc7810 */ /* 0x000fe40007ffe0ff */
[----:B------:R-:W-:-:S05]  /*275c0*/  ISETP.GE.U32.AND P4, PT, R251, 0x7ffffe4d, PT ;  /* 0x7ffffe4dfb00780c */ /* 0x000fca0003f86070 */
[----:B------:R1:W-:Y:S01]  /*275d0*/  LDGSTS.E [R151+0x4ac00], [R168.64], !P0 ;  /* 0x4ac00000a8977fae */ /* 0x0003e2000c121844 */
[----:B------:R-:W-:Y:S01]  /*275e0*/  ISETP.GE.U32.AND P6, PT, R252, 0x7ffffe49, PT ;  /* 0x7ffffe49fc00780c */ /* 0x000fe20003fc6070 */
[C---:B---3--:R-:W-:Y:S02]  /*275f0*/  IMAD.WIDE R166, R2.reuse, 0x4, R144 ;  /* 0x0000000402a67825 */ /* 0x048fe400078e0290 */
[----:B------:R-:W3:Y:S04]  /*27600*/  LDL.LU.64 R144, [R1+0x738] ;  /* 0x0007380001907983 */ /* 0x000ee80000300a00 */
[----:B------:R-:W-:Y:S04]  /*27610*/  STL.64 [R1+0xbf8], R168 ;  /* 0x000bf8a801007387 */ /* 0x000fe80000100a00 */
[----:B------:R-:W-:Y:S04]  /*27620*/  STL.64 [R1+0xbf0], R166 ;  /* 0x000bf0a601007387 */ /* 0x000fe80000100a00 */
[----:B------:R-:W3:Y:S04]  /*27630*/  LDL.LU.64 R164, [R1+0x730] ;  /* 0x0007300001a47983 */ /* 0x000ee80000300a00 */
[----:B------:R-:W3:Y:S01]  /*27640*/  LDL.LU.64 R148, [R1+0x728] ;  /* 0x0007280001947983 */ /* 0x000ee20000300a00 */
[----:B------:R-:W-:-:S03]  /*27650*/  IMAD.WIDE R142, R2, 0x4, R142 ;  /* 0x00000004028e7825 */ /* 0x000fc600078e028e */
[----:B------:R1:W-:Y:S01]  /*27660*/  LDGSTS.E [R151+0x4ae00], [R166.64], !P0 ;  /* 0x4ae00000a6977fae */ /* 0x0003e2000c121844 */
[----:B------:R-:W-:-:S03]  /*27670*/  IMAD.WIDE R140, R2, 0x4, R140 ;  /* 0x00000004028c7825 */ /* 0x000fc600078e028c */
[----:B------:R-:W-:Y:S04]  /*27680*/  STL.64 [R1+0xbe8], R142 ;  /* 0x000be88e01007387 */ /* 0x000fe80000100a00 */
[----:B------:R1:W-:Y:S04]  /*27690*/  LDGSTS.E [R151+0x4bc00], [R142.64], !P2 ;  /* 0x4bc000008e977fae */ /* 0x0003e8000d121844 */
[----:B------:R4:W-:Y:S04]  /*276a0*/  STL.64 [R1+0xbe0], R140 ;  /* 0x000be08c01007387 */ /* 0x0009e80000100a00 */
[----:B------:R4:W-:Y:S02]  /*276b0*/  LDGSTS.E [R151+0x4be00], [R140.64], !P2 ;  /* 0x4be000008c977fae */ /* 0x0009e4000d121844 */
[----:B----4-:R-:W-:-:S02]  /*276c0*/  IMAD.WIDE R140, R2, 0x4, R138 ;  /* 0x00000004028c7825 */ /* 0x010fc400078e028a */
[----:B------:R-:W4:Y:S02]  /*276d0*/  LDL.LU.64 R138, [R1+0x720] ;  /* 0x00072000018a7983 */ /* 0x000f240000300a00 */
[C---:B-1----:R-:W-:Y:S02]  /*276e0*/  IMAD.WIDE R166, R2.reuse, 0x4, R160 ;  /* 0x0000000402a67825 */ /* 0x042fe400078e02a0 */
[----:B------:R-:W4:Y:S04]  /*276f0*/  LDL.LU.64 R142, [R1+0x718] ;  /* 0x00071800018e7983 */ /* 0x000f280000300a00 */
[----:B------:R1:W-:Y:S04]  /*27700*/  STL.64 [R1+0xbd8], R140 ;  /* 0x000bd88c01007387 */ /* 0x0003e80000100a00 */
[----:B------:R-:W-:Y:S01]  /*27710*/  STL.64 [R1+0xbd0], R166 ;  /* 0x000bd0a601007387 */ /* 0x000fe20000100a00 */
[----:B-----5:R-:W-:-:S03]  /*27720*/  IMAD.WIDE R158, R2, 0x4, R158 ;  /* 0x00000004029e7825 */ /* 0x020fc600078e029e */
[----:B------:R-:W5:Y:S01]  /*27730*/  LDL.LU.64 R160, [R1+0x710] ;  /* 0x0007100001a07983 */ /* 0x000f620000300a00 */
[----:B--2---:R-:W-:-:S03]  /*27740*/  IMAD.WIDE R156, R2, 0x4, R156 ;  /* 0x00000004029c7825 */ /* 0x004fc600078e029c */
[----:B------:R1:W-:Y:S04]  /*27750*/  LDGSTS.E [R151+0x4cc00], [R140.64], !P4 ;  /* 0x4cc000008c977fae */ /* 0x0003e8000e121844 */
[----:B------:R2:W-:Y:S04]  /*27760*/  STL.64 [R1+0xbc8], R158 ;  /* 0x000bc89e01007387 */ /* 0x0005e80000100a00 */
[----:B------:R2:W-:Y:S04]  /*27770*/  LDGSTS.E [R151+0x4ce00], [R166.64], !P4 ;  /* 0x4ce00000a6977fae */ /* 0x0005e8000e121844 */
[----:B-1----:R-:W5:Y:S04]  /*27780*/  LDL.LU.64 R140, [R1+0x708] ;  /* 0x00070800018c7983 */ /* 0x002f680000300a00 */
[----:B------:R2:W-:Y:S04]  /*27790*/  LDGSTS.E [R151+0x4dc00], [R158.64], !P6 ;  /* 0x4dc000009e977fae */ /* 0x0005e8000f121844 */
[----:B------:R1:W-:Y:S04]  /*277a0*/  STL.64 [R1+0xbc0], R156 ;  /* 0x000bc09c01007387 */ /* 0x0003e80000100a00 */
[----:B------:R1:W-:Y:S04]  /*277b0*/  LDGSTS.E [R151+0x4de00], [R156.64], !P6 ;  /* 0x4de000009c977fae */ /* 0x0003e8000f121844 */
[----:B--2---:R-:W5:Y:S01]  /*277c0*/  LDL.LU.64 R158, [R1+0x700] ;  /* 0x00070000019e7983 */ /* 0x004f620000300a00 */
[----:B-1----:R-:W-:-:S03]  /*277d0*/  IMAD.WIDE R156, R2, 0x4, R154 ;  /* 0x00000004029c7825 */ /* 0x002fc600078e029a */
[----:B------:R-:W5:Y:S01]  /*277e0*/  LDL.LU.64 R154, [R1+0x6f8] ;  /* 0x0006f800019a7983 */ /* 0x000f620000300a00 */
[----:B------:R-:W-:-:S04]  /*277f0*/  IADD3 R251, R0, -0x13c, RZ ;  /* 0xfffffec400fb7810 */ /* 0x000fc80007ffe0ff */
[----:B------:R-:W-:Y:S02]  /*27800*/  ISETP.GE.U32.AND P5, PT, R251, 0x7ffffe45, PT ;  /* 0x7ffffe45fb00780c */ /* 0x000fe40003fa6070 */
[----:B------:R-:W-:Y:S01]  /*27810*/  IADD3 R252, R0, -0x140, RZ ;  /* 0xfffffec000fc7810 */ /* 0x000fe20007ffe0ff */
[----:B------:R1:W-:Y:S03]  /*27820*/  STL.64 [R1+0xbb8], R156 ;  /* 0x000bb89c01007387 */ /* 0x0003e60000100a00 */
[----:B------:R-:W-:Y:S02]  /*27830*/  ISETP.GE.U32.AND P3, PT, R252, 0x7ffffe41, PT ;  /* 0x7ffffe41fc00780c */ /* 0x000fe40003f66070 */
[----:B------:R-:W-:-:S05]  /*27840*/  IADD3 R251, R0, -0x144, RZ ;  /* 0xfffffebc00fb7810 */ /* 0x000fca0007ffe0ff */
[----:B------:R1:W-:Y:S01]  /*27850*/  LDGSTS.E [R151+0x4ec00], [R156.64], !P5 ;  /* 0x4ec000009c977fae */ /* 0x0003e2000e921844 */
[----:B------:R-:W-:Y:S02]  /*27860*/  ISETP.GE.U32.AND P1, PT, R251, 0x7ffffe3d, PT ;  /* 0x7ffffe3dfb00780c */ /* 0x000fe40003f26070 */
[----:B------:R-:W-:-:S04]  /*27870*/  IADD3 R252, R0, -0x148, RZ ;  /* 0xfffffeb800fc7810 */ /* 0x000fc80007ffe0ff */
[----:B------:R-:W-:Y:S01]  /*27880*/  ISETP.GE.U32.AND P0, PT, R252, 0x7ffffe39, PT ;  /* 0x7ffffe39fc00780c */ /* 0x000fe20003f06070 */
[----:B---3--:R-:W-:-:S05]  /*27890*/  IMAD.WIDE R144, R2, 0x4, R144 ;  /* 0x0000000402907825 */ /* 0x008fca00078e0290 */
[----:B------:R3:W-:Y:S04]  /*278a0*/  STL.64 [R1+0xbb0], R144 ;  /* 0x000bb09001007387 */ /* 0x0007e80000100a00 */
[----:B-1----:R-:W2:Y:S01]  /*278b0*/  LDL.LU.64 R156, [R1+0x6f0] ;  /* 0x0006f000019c7983 */ /* 0x002ea20000300a00 */
[----:B------:R-:W-:-:S03]  /*278c0*/  IMAD.WIDE R164, R2, 0x4, R164 ;  /* 0x0000000402a47825 */ /* 0x000fc600078e02a4 */
[----:B------:R3:W-:Y:S01]  /*278d0*/  LDGSTS.E [R151+0x4ee00], [R144.64], !P5 ;  /* 0x4ee0000090977fae */ /* 0x0007e2000e921844 */
[----:B------:R-:W-:-:S03]  /*278e0*/  IMAD.WIDE R148, R2, 0x4, R148 ;  /* 0x0000000402947825 */ /* 0x000fc600078e0294 */
[----:B------:R-:W-:Y:S04]  /*278f0*/  STL.64 [R1+0xba8], R164 ;  /* 0x000ba8a401007387 */ /* 0x000fe80000100a00 */
[----:B------:R1:W-:Y:S04]  /*27900*/  STL.64 [R1+0xba0], R148 ;  /* 0x000ba09401007387 */ /* 0x0003e80000100a00 */
[----:B---3--:R-:W3:Y:S04]  /*27910*/  LDL.LU.64 R144, [R1+0x6e8] ;  /* 0x0006e80001907983 */ /* 0x008ee80000300a00 */
[----:B------:R5:W-:Y:S04]  /*27920*/  LDGSTS.E [R151+0x4fc00], [R164.64], !P3 ;  /* 0x4fc00000a4977fae */ /* 0x000be8000d921844 */
[----:B------:R1:W-:Y:S04]  /*27930*/  LDGSTS.E [R151+0x4fe00], [R148.64], !P3 ;  /* 0x4fe0000094977fae */ /* 0x0003e8000d921844 */
[----:B-1----:R-:W3:Y:S01]  /*27940*/  LDL.LU.64 R148, [R1+0x6e0] ;  /* 0x0006e00001947983 */ /* 0x002ee20000300a00 */
[----:B----4-:R-:W-:-:S04]  /*27950*/  IMAD.WIDE R138, R2, 0x4, R138 ;  /* 0x00000004028a7825 */ /* 0x010fc800078e028a */
[C---:B------:R-:W-:Y:S01]  /*27960*/  IMAD.WIDE R166, R2.reuse, 0x4, R142 ;  /* 0x0000000402a67825 */ /* 0x040fe200078e028e */
[----:B------:R1:W-:Y:S04]  /*27970*/  LDGSTS.E [R151+0x50c00], [R138.64], !P1 ;  /* 0x50c000008a977fae */ /* 0x0003e8000c921844 */
[----:B------:R-:W4:Y:S04]  /*27980*/  LDL.LU.64 R142, [R1+0x6d8] ;  /* 0x0006d800018e7983 */ /* 0x000f280000300a00 */
[----:B------:R1:W-:Y:S01]  /*27990*/  STL.64 [R1+0xb98], R138 ;  /* 0x000b988a01007387 */ /* 0x0003e20000100a00 */
[----:B-----5:R-:W-:-:S03]  /*279a0*/  IMAD.WIDE R164, R2, 0x4, R160 ;  /* 0x0000000402a47825 */ /* 0x020fc600078e02a0 */
[----:B------:R-:W-:Y:S04]  /*279b0*/  STL.64 [R1+0xb90], R166 ;  /* 0x000b90a601007387 */ /* 0x000fe80000100a00 */
[----:B------:R5:W-:Y:S04]  /*279c0*/  LDGSTS.E [R151+0x50e00], [R166.64], !P1 ;  /* 0x50e00000a6977fae */ /* 0x000be8000c921844 */
[----:B------:R1:W-:Y:S01]  /*279d0*/  LDGSTS.E [R151+0x51c00], [R164.64], !P0 ;  /* 0x51c00000a4977fae */ /* 0x0003e2000c121844 */
[----:B------:R-:W-:-:S03]  /*279e0*/  IMAD.WIDE R160, R2, 0x4, R140 ;  /* 0x0000000402a07825 */ /* 0x000fc600078e028c */
[----:B------:R-:W4:Y:S04]  /*279f0*/  LDL.LU.64 R140, [R1+0x6d0] ;  /* 0x0006d000018c7983 */ /* 0x000f280000300a00 */
[----:B------:R1:W-:Y:S04]  /*27a00*/  STL.64 [R1+0xb88], R164 ;  /* 0x000b88a401007387 */ /* 0x0003e80000100a00 */
[----:B-1----:R-:W4:Y:S04]  /*27a10*/  LDL.LU.64 R138, [R1+0x6c8] ;  /* 0x0006c800018a7983 */ /* 0x002f280000300a00 */
[----:B------:R1:W-:Y:S01]  /*27a20*/  STL.64 [R1+0xb80], R160 ;  /* 0x000b80a001007387 */ /* 0x0003e20000100a00 */
[----:B------:R-:W-:-:S03]  /*27a30*/  IMAD.WIDE R168, R2, 0x4, R158 ;  /* 0x0000000402a87825 */ /* 0x000fc600078e029e */
[----:B------:R-:W4:Y:S04]  /*27a40*/  LDL.LU.64 R164, [R1+0x6c0] ;  /* 0x0006c00001a47983 */ /* 0x000f280000300a00 */
[----:B------:R1:W-:Y:S01]  /*27a50*/  LDGSTS.E [R151+0x51e00], [R160.64], !P0 ;  /* 0x51e00000a0977fae */ /* 0x0003e2000c121844 */
[----:B-----5:R-:W-:-:S03]  /*27a60*/  IMAD.WIDE R166, R2, 0x4, R154 ;  /* 0x0000000402a67825 */ /* 0x020fc600078e029a */
[----:B------:R-:W5:Y:S04]  /*27a70*/  LDL.LU.64 R154, [R1+0x6b8] ;  /* 0x0006b800019a7983 */ /* 0x000f680000300a00 */
[----:B------:R-:W-:Y:S04]  /*27a80*/  STL.64 [R1+0xb78], R168 ;  /* 0x000b78a801007387 */ /* 0x000fe80000100a00 */
[----:B------:R-:W-:Y:S04]  /*27a90*/  STL.64 [R1+0xb70], R166 ;  /* 0x000b70a601007387 */ /* 0x000fe80000100a00 */
[----:B-1----:R-:W5:Y:S01]  /*27aa0*/  LDL.LU.64 R160, [R1+0x6b0] ;  /* 0x0006b00001a07983 */ /* 0x002f620000300a00 */
[----:B------:R-:W-:-:S02]  /*27ab0*/  IADD3 R251, R0, -0x14c, RZ ;  /* 0xfffffeb400fb7810 */ /* 0x000fc40007ffe0ff */
[----:B------:R-:W-:Y:S02]  /*27ac0*/  IADD3 R252, R0, -0x150, RZ ;  /* 0xfffffeb000fc7810 */ /* 0x000fe40007ffe0ff */
[----:B------:R-:W-:Y:S02]  /*27ad0*/  ISETP.GE.U32.AND P2, PT, R251, 0x7ffffe35, PT ;  /* 0x7ffffe35fb00780c */ /* 0x000fe40003f46070 */
[----:B------:R-:W-:Y:S02]  /*27ae0*/  ISETP.GE.U32.AND P4, PT, R252, 0x7ffffe31, PT ;  /* 0x7ffffe31fc00780c */ /* 0x000fe40003f86070 */
[C---:B------:R-:W-:Y:S02]  /*27af0*/  IADD3 R251, R0.reuse, -0x154, RZ ;  /* 0xfffffeac00fb7810 */ /* 0x040fe40007ffe0ff */
[----:B------:R-:W-:Y:S02]  /*27b00*/  IADD3 R252, R0, -0x158, RZ ;  /* 0xfffffea800fc7810 */ /* 0x000fe40007ffe0ff */
[----:B------:R-:W-:-:S05]  /*27b10*/  ISETP.GE.U32.AND P6, PT, R251, 0x7ffffe2d, PT ;  /* 0x7ffffe2dfb00780c */ /* 0x000fca0003fc6070 */
[----:B------:R1:W-:Y:S04]  /*27b20*/  LDGSTS.E [R151+0x52c00], [R168.64], !P2 ;  /* 0x52c00000a8977fae */ /* 0x0003e8000d121844 */
[----:B------:R1:W-:Y:S01]  /*27b30*/  LDGSTS.E [R151+0x52e00], [R166.64], !P2 ;  /* 0x52e00000a6977fae */ /* 0x0003e2000d121844 */
[----:B------:R-:W-:Y:S02]  /*27b40*/  ISETP.GE.U32.AND P5, PT, R252, 0x7ffffe29, PT ;  /* 0x7ffffe29fc00780c */ /* 0x000fe40003fa6070 */
[----:B------:R-:W-:-:S04]  /*27b50*/  IADD3 R251, R0, -0x15c, RZ ;  /* 0xfffffea400fb7810 */ /* 0x000fc80007ffe0ff */
[----:B------:R-:W-:Y:S01]  /*27b60*/  ISETP.GE.U32.AND P3, PT, R251, 0x7ffffe25, PT ;  /* 0x7ffffe25fb00780c */ /* 0x000fe20003f66070 */
[C---:B--2---:R-:W-:Y:S02]  /*27b70*/  IMAD.WIDE R158, R2.reuse, 0x4, R156 ;  /* 0x00000004029e7825 */ /* 0x044fe400078e029c */
[----:B------:R-:W2:Y:S04]  /*27b80*/  LDL.LU.64 R156, [R1+0x6a8] ;  /* 0x0006a800019c7983 */ /* 0x000ea80000300a00 */
[----:B------:R-:W-:Y:S04]  /*27b90*/  STL.64 [R1+0xb68], R158 ;  /* 0x000b689e01007387 */ /* 0x000fe80000100a00 */
[----:B------:R1:W-:Y:S01]  /*27ba0*/  LDGSTS.E [R151+0x53c00], [R158.64], !P4 ;  /* 0x53c000009e977fae */ /* 0x0003e2000e121844 */
[----:B---3--:R-:W-:-:S05]  /*27bb0*/  IMAD.WIDE R144, R2, 0x4, R144 ;  /* 0x0000000402907825 */ /* 0x008fca00078e0290 */
[----:B------:R3:W-:Y:S04]  /*27bc0*/  STL.64 [R1+0xb60], R144 ;  /* 0x000b609001007387 */ /* 0x0007e80000100a00 */
[----:B------:R3:W-:Y:S04]  /*27bd0*/  LDGSTS.E [R151+0x53e00], [R144.64], !P4 ;  /* 0x53e0000090977fae */ /* 0x0007e8000e121844 */
[----:B---3--:R-:W3:Y:S01]  /*27be0*/  LDL.LU.64 R144, [R1+0x698] ;  /* 0x0006980001907983 */ /* 0x008ee20000300a00 */
[----:B-1----:R-:W-:-:S05]  /*27bf0*/  IMAD.WIDE R158, R2, 0x4, R148 ;  /* 0x00000004029e7825 */ /* 0x002fca00078e0294 */
[----:B------:R1:W-:Y:S01]  /*27c00*/  LDGSTS.E [R151+0x54c00], [R158.64], !P6 ;  /* 0x54c000009e977fae */ /* 0x0003e2000f121844 */
[----:B----4-:R-:W-:-:S03]  /*27c10*/  IMAD.WIDE R148, R2, 0x4, R142 ;  /* 0x0000000402947825 */ /* 0x010fc600078e028e */
[----:B------:R-:W4:Y:S04]  /*27c20*/  LDL.LU.64 R142, [R1+0x688] ;  /* 0x00068800018e7983 */ /* 0x000f280000300a00 */
[----:B------:R1:W-:Y:S04]  /*27c30*/  STL.64 [R1+0xb58], R158 ;  /* 0x000b589e01007387 */ /* 0x0003e80000100a00 */
[----:B------:R1:W-:Y:S04]  /*27c40*/  STL.64 [R1+0xb50], R148 ;  /* 0x000b509401007387 */ /* 0x0003e80000100a00 */
[----:B------:R1:W-:Y:S01]  /*27c50*/  LDGSTS.E [R151+0x54e00], [R148.64], !P6 ;  /* 0x54e0000094977fae */ /* 0x0003e2000f121844 */
[----:B------:R-:W-:-:S05]  /*27c60*/  IMAD.WIDE R140, R2, 0x4, R140 ;  /* 0x00000004028c7825 */ /* 0x000fca00078e028c */
[----:B------:R-:W-:Y:S01]  /*27c70*/  STL.64 [R1+0xb48], R140 ;  /* 0x000b488c01007387 */ /* 0x000fe20000100a00 */
[----:B------:R-:W-:-:S03]  /*27c80*/  IMAD.WIDE R138, R2, 0x4, R138 ;  /* 0x00000004028a7825 */ /* 0x000fc600078e028a */
[----:B-1----:R-:W4:Y:S04]  /*27c90*/  LDL.LU.64 R158, [R1+0x678] ;  /* 0x00067800019e7983 */ /* 0x002f280000300a00 */
[----:B------:R1:W-:Y:S04]  /*27ca0*/  STL.64 [R1+0xb40], R138 ;  /* 0x000b408a01007387 */ /* 0x0003e80000100a00 */
[----:B------:R-:W4:Y:S01]  /*27cb0*/  LDL.LU.64 R148, [R1+0x668] ;  /* 0x0006680001947983 */ /* 0x000f220000300a00 */
[----:B------:R-:W-:-:S03]  /*27cc0*/  IMAD.WIDE R164, R2, 0x4, R164 ;  /* 0x0000000402a47825 */ /* 0x000fc600078e02a4 */
[----:B------:R1:W-:Y:S04]  /*27cd0*/  LDGSTS.E [R151+0x55c00], [R140.64], !P5 ;  /* 0x55c000008c977fae */ /* 0x0003e8000e921844 */
[----:B------:R1:W-:Y:S01]  /*27ce0*/  LDGSTS.E [R151+0x55e00], [R138.64], !P5 ;  /* 0x55e000008a977fae */ /* 0x0003e2000e921844 */
[----:B-----5:R-:W-:-:S03]  /*27cf0*/  IMAD.WIDE R154, R2, 0x4, R154 ;  /* 0x00000004029a7825 */ /* 0x020fc600078e029a */
[----:B------:R5:W-:Y:S04]  /*27d00*/  LDGSTS.E [R151+0x56c00], [R164.64], !P3 ;  /* 0x56c00000a4977fae */ /* 0x000be8000d921844 */
[----:B------:R5:W-:Y:S04]  /*27d10*/  LDGSTS.E [R151+0x56e00], [R154.64], !P3 ;  /* 0x56e000009a977fae */ /* 0x000be8000d921844 */
[----:B-1----:R-:W4:Y:S01]  /*27d20*/  LDL.LU.64 R138, [R1+0x658] ;  /* 0x00065800018a7983 */ /* 0x002f220000300a00 */
[----:B------:R-:W-:-:S03]  /*27d30*/  IMAD.WIDE R160, R2, 0x4, R160 ;  /* 0x0000000402a07825 */ /* 0x000fc600078e02a0 */
[----:B------:R-:W4:Y:S04]  /*27d40*/  LDL.LU.64 R140, [R1+0x648] ;  /* 0x00064800018c7983 */ /* 0x000f280000300a00 */
[----:B------:R-:W-:Y:S04]  /*27d50*/  STL.64 [R1+0xb38], R164 ;  /* 0x000b38a401007387 */ /* 0x000fe80000100a00 */
[----:B------:R5:W-:Y:S04]  /*27d60*/  STL.64 [R1+0xb30], R154 ;  /* 0x000b309a01007387 */ /* 0x000be80000100a00 */
[----:B------:R1:W-:Y:S04]  /*27d70*/  STL.64 [R1+0xb28], R160 ;  /* 0x000b28a001007387 */ /* 0x0003e80000100a00 */
[----:B-----5:R-:W4:Y:S01]  /*27d80*/  LDL.LU.64 R154, [R1+0x638] ;  /* 0x00063800019a7983 */ /* 0x020f220000300a00 */
[----:B------:R-:W-:-:S04]  /*27d90*/  IADD3 R252, R0, -0x160, RZ ;  /* 0xfffffea000fc7810 */ /* 0x000fc80007ffe0ff */
[----:B------:R-:W-:Y:S02]  /*27da0*/  ISETP.GE.U32.AND P1, PT, R252, 0x7ffffe21, PT ;  /* 0x7ffffe21fc00780c */ /* 0x000fe40003f26070 */
[C---:B------:R-:W-:Y:S02]  /*27db0*/  IADD3 R251, R0.reuse, -0x164, RZ ;  /* 0xfffffe9c00fb7810 */ /* 0x040fe40007ffe0ff */
[----:B------:R-:W-:Y:S02]  /*27dc0*/  IADD3 R252, R0, -0x168, RZ ;  /* 0xfffffe9800fc7810 */ /* 0x000fe40007ffe0ff */
[----:B------:R-:W-:-:S07]  /*27dd0*/  ISETP.GE.U32.AND P0, PT, R251, 0x7ffffe1d, PT ;  /* 0x7ffffe1dfb00780c */ /* 0x000fce0003f06070 */
[----:B------:R1:W-:Y:S01]  /*27de0*/  LDGSTS.E [R151+0x57c00], [R160.64], !P1 ;  /* 0x57c00000a0977fae */ /* 0x0003e2000c921844 */
[----:B------:R-:W-:Y:S01]  /*27df0*/  ISETP.GE.U32.AND P2, PT, R252, 0x7ffffe19, PT ;  /* 0x7ffffe19fc00780c */ /* 0x000fe20003f46070 */
[----:B--2---:R-:W-:-:S05]  /*27e00*/  IMAD.WIDE R156, R2, 0x4, R156 ;  /* 0x00000004029c7825 */ /* 0x004fca00078e029c */
[----:B------:R2:W-:Y:S04]  /*27e10*/  STL.64 [R1+0xb20], R156 ;  /* 0x000b209c01007387 */ /* 0x0005e80000100a00 */
[----:B------:R-:W5:Y:S04]  /*27e20*/  LDL.LU.64 R164, [R1+0x628] ;  /* 0x0006280001a47983 */ /* 0x000f680000300a00 */
[----:B------:R2:W-:Y:S04]  /*27e30*/  LDGSTS.E [R151+0x57e00], [R156.64], !P1 ;  /* 0x57e000009c977fae */ /* 0x0005e8000c921844 */
[----:B-1----:R-:W5:Y:S04]  /*27e40*/  LDL.LU.64 R160, [R1+0x618] ;  /* 0x0006180001a07983 */ /* 0x002f680000300a00 */
[----:B--2---:R-:W2:Y:S01]  /*27e50*/  LDL.LU.64 R156, [R1+0x608] ;  /* 0x00060800019c7983 */ /* 0x004ea20000300a00 */
[----:B---3--:R-:W-:-:S05]  /*27e60*/  IMAD.WIDE R168, R2, 0x4, R144 ;  /* 0x0000000402a87825 */ /* 0x008fca00078e0290 */
[----:B------:R1:W-:Y:S04]  /*27e70*/  STL.64 [R1+0xb18], R168 ;  /* 0x000b18a801007387 */ /* 0x0003e80000100a00 */
[----:B------:R-:W3:Y:S04]  /*27e80*/  LDL.LU.64 R144, [R1+0x5f8] ;  /* 0x0005f80001907983 */ /* 0x000ee80000300a00 */
[----:B------:R1:W-:Y:S01]  /*27e90*/  LDGSTS.E [R151+0x58c00], [R168.64], !P0 ;  /* 0x58c00000a8977fae */ /* 0x0003e2000c121844 */
[----:B----4-:R-:W-:-:S03]  /*27ea0*/  IMAD.WIDE R166, R2, 0x4, R142 ;  /* 0x0000000402a67825 */ /* 0x010fc600078e028e */
[----:B------:R-:W4:Y:S04]  /*27eb0*/  LDL.LU.64 R142, [R1+0x5e8] ;  /* 0x0005e800018e7983 */ /* 0x000f280000300a00 */
[----:B------:R1:W-:Y:S04]  /*27ec0*/  STL.64 [R1+0xb10], R166 ;  /* 0x000b10a601007387 */ /* 0x0003e80000100a00 */
[----:B------:R1:W-:Y:S01]  /*27ed0*/  LDGSTS.E [R151+0x58e00], [R166.64], !P0 ;  /* 0x58e00000a6977fae */ /* 0x0003e2000c121844 */
[----:B------:R-:W-:-:S04]  /*27ee0*/  IMAD.WIDE R158, R2, 0x4, R158 ;  /* 0x00000004029e7825 */ /* 0x000fc800078e029e */
[C---:B------:R-:W-:Y:S01]  /*27ef0*/  IMAD.WIDE R148, R2.reuse, 0x4, R148 ;  /* 0x0000000402947825 */ /* 0x040fe200078e0294 */
[----:B------:R-:W-:Y:S04]  /*27f00*/  STL.64 [R1+0xb08], R158 ;  /* 0x000b089e01007387 */ /* 0x000fe80000100a00 */
[----:B------:R1:W-:Y:S04]  /*27f10*/  STL.64 [R1+0xb00], R148 ;  /* 0x000b009401007387 */ /* 0x0003e80000100a00 */
[----:B-1----:R-:W4:Y:S04]  /*27f20*/  LDL.LU.64 R168, [R1+0x5d8] ;  /* 0x0005d80001a87983 */ /* 0x002f280000300a00 */
[----:B------:R1:W-:Y:S04]  /*27f30*/  LDGSTS.E [R151+0x59c00], [R158.64], !P2 ;  /* 0x59c000009e977fae */ /* 0x0003e8000d121844 */
[----:B------:R-:W4:Y:S01]  /*27f40*/  LDL.LU.64 R166, [R1+0x5c8] ;  /* 0x0005c80001a67983 */ /* 0x000f220000300a00 */
[----:B------:R-:W-:-:S03]  /*27f50*/  IMAD.WIDE R138, R2, 0x4, R138 ;  /* 0x00000004028a7825 */ /* 0x000fc600078e028a */
[----:B------:R1:W-:Y:S01]  /*27f60*/  LDGSTS.E [R151+0x59e00], [R148.64], !P2 ;  /* 0x59e0000094977fae */ /* 0x0003e2000d121844 */
[----:B------:R-:W-:-:S03]  /*27f70*/  IMAD.WIDE R140, R2, 0x4, R140 ;  /* 0x00000004028c7825 */ /* 0x000fc600078e028c */
[----:B------:R1:W-:Y:S04]  /*27f80*/  STL.64 [R1+0xaf8], R138 ;  /* 0x000af88a01007387 */ /* 0x0003e80000100a00 */
[----:B-1----:R-:W4:Y:S04]  /*27f90*/  LDL.LU.64 R148, [R1+0x5b8] ;  /* 0x0005b80001947983 */ /* 0x002f280000300a00 */
[----:B------:R1:W-:Y:S04]  /*27fa0*/  STL.64 [R1+0xaf0], R140 ;  /* 0x000af08c01007387 */ /* 0x0003e80000100a00 */
[----:B------:R-:W4:Y:S01]  /*27fb0*/  LDL.LU.64 R158, [R1+0x5a8] ;  /* 0x0005a800019e7983 */ /* 0x000f220000300a00 */
[----:B------:R-:W-:-:S03]  /*27fc0*/  IMAD.WIDE R170, R2, 0x4, R154 ;  /* 0x0000000402aa7825 */ /* 0x000fc600078e029a */
[----:B------:R-:W4:Y:S01]  /*27fd0*/  LDL.LU.64 R154, [R1+0x598] ;  /* 0x00059800019a7983 */ /* 0x000f220000300a00 */
[C---:B------:R-:W-:Y:S02]  /*27fe0*/  IADD3 R251, R0.reuse, -0x16c, RZ ;  /* 0xfffffe9400fb7810 */ /* 0x040fe40007ffe0ff */
[C---:B------:R-:W-:Y:S02]  /*27ff0*/  IADD3 R252, R0.reuse, -0x170, RZ ;  /* 0xfffffe9000fc7810 */ /* 0x040fe40007ffe0ff */
[----:B------:R-:W-:Y:S02]  /*28000*/  ISETP.GE.U32.AND P4, PT, R251, 0x7ffffe15, PT ;  /* 0x7ffffe15fb00780c */ /* 0x000fe40003f86070 */
[----:B------:R-:W-:Y:S02]  /*28010*/  IADD3 R251, R0, -0x174, RZ ;  /* 0xfffffe8c00fb7810 */ /* 0x000fe40007ffe0ff */
[----:B------:R-:W-:Y:S02]  /*28020*/  ISETP.GE.U32.AND P6, PT, R252, 0x7ffffe11, PT ;  /* 0x7ffffe11fc00780c */ /* 0x000fe40003fc6070 */
[----:B------:R-:W-:-:S02]  /*28030*/  IADD3 R252, R0, -0x178, RZ ;  /* 0xfffffe8800fc7810 */ /* 0x000fc40007ffe0ff */
[----:B------:R-:W-:Y:S02]  /*28040*/  ISETP.GE.U32.AND P5, PT, R251, 0x7ffffe0d, PT ;  /* 0x7ffffe0dfb00780c */ /* 0x000fe40003fa6070 */
[----:B------:R-:W-:-:S03]  /*28050*/  ISETP.GE.U32.AND P3, PT, R252, 0x7ffffe09, PT ;  /* 0x7ffffe09fc00780c */ /* 0x000fc60003f66070 */
[----:B------:R1:W-:Y:S04]  /*28060*/  LDGSTS.E [R151+0x5ac00], [R138.64], !P4 ;  /* 0x5ac000008a977fae */ /* 0x0003e8000e121844 */
[----:B------:R1:W-:Y:S01]  /*28070*/  LDGSTS.E [R151+0x5ae00], [R140.64], !P4 ;  /* 0x5ae000008c977fae */ /* 0x0003e2000e121844 */
[----:B------:R-:W-:-:S03]  /*28080*/  IADD3 R251, R0, -0x17c, RZ ;  /* 0xfffffe8400fb7810 */ /* 0x000fc60007ffe0ff */
[----:B------:R2:W-:Y:S04]  /*28090*/  LDGSTS.E [R151+0x5bc00], [R170.64], !P6 ;  /* 0x5bc00000aa977fae */ /* 0x0005e8000f121844 */
[----:B-1----:R-:W4:Y:S04]  /*280a0*/  LDL.LU.64 R138, [R1+0x20f0] ;  /* 0x0020f000018a7983 */ /* 0x002f280000300a00 */
[----:B------:R-:W-:Y:S04]  /*280b0*/  STL.64 [R1+0xae8], R170 ;  /* 0x000ae8aa01007387 */ /* 0x000fe80000100a00 */
[----:B------:R-:W4:Y:S01]  /*280c0*/  LDL.LU.64 R140, [R1+0x20e8] ;  /* 0x0020e800018c7983 */ /* 0x000f220000300a00 */
[----:B------:R-:W-:-:S02]  /*280d0*/  ISETP.GE.U32.AND P1, PT, R251, 0x7ffffe05, PT ;  /* 0x7ffffe05fb00780c */ /* 0x000fc40003f26070 */
[----:B------:R-:W-:-:S04]  /*280e0*/  IADD3 R251, R0, -0x180, RZ ;  /* 0xfffffe8000fb7810 */ /* 0x000fc80007ffe0ff */
[----:B------:R-:W-:Y:S01]  /*280f0*/  ISETP.GE.U32.AND P0, PT, R251, 0x7ffffe01, PT ;  /* 0x7ffffe01fb00780c */ /* 0x000fe20003f06070 */
[----:B-----5:R-:W-:-:S04]  /*28100*/  IMAD.WIDE R164, R2, 0x4, R164 ;  /* 0x0000000402a47825 */ /* 0x020fc800078e02a4 */
[C---:B------:R-:W-:Y:S01]  /*28110*/  IMAD.WIDE R160, R2.reuse, 0x4, R160 ;  /* 0x0000000402a07825 */ /* 0x040fe200078e02a0 */
[----:B------:R1:W-:Y:S03]  /*28120*/  STL.64 [R1+0xae0], R164 ;  /* 0x000ae0a401007387 */ /* 0x0003e60000100a00 */
[C---:B--2---:R-:W-:Y:S01]  /*28130*/  IMAD.WIDE R156, R2.reuse, 0x4, R156 ;  /* 0x00000004029c7825 */ /* 0x044fe200078e029c */
[----:B------:R2:W-:Y:S04]  /*28140*/  STL.64 [R1+0xad8], R160 ;  /* 0x000ad8a001007387 */ /* 0x0005e80000100a00 */
[----:B------:R5:W-:Y:S04]  /*28150*/  STL.64 [R1+0xad0], R156 ;  /* 0x000ad09c01007387 */ /* 0x000be80000100a00 */
[----:B------:R1:W-:Y:S04]  /*28160*/  LDGSTS.E [R151+0x5be00], [R164.64], !P6 ;  /* 0x5be00000a4977fae */ /* 0x0003e8000f121844 */
[----:B------:R2:W-:Y:S04]  /*28170*/  LDGSTS.E [R151+0x5cc00], [R160.64], !P5 ;  /* 0x5cc00000a0977fae */ /* 0x0005e8000e921844 */
[----:B------:R5:W-:Y:S01]  /*28180*/  LDGSTS.E [R151+0x5ce00], [R156.64], !P5 ;  /* 0x5ce000009c977fae */ /* 0x000be2000e921844 */
[----:B---3--:R-:W-:-:S05]  /*28190*/  IMAD.WIDE R144, R2, 0x4, R144 ;  /* 0x0000000402907825 */ /* 0x008fca00078e0290 */
[----:B------:R3:W-:Y:S04]  /*281a0*/  STL.64 [R1+0xac8], R144 ;  /* 0x000ac89001007387 */ /* 0x0007e80000100a00 */
[----:B------:R3:W-:Y:S01]  /*281b0*/  LDGSTS.E [R151+0x5dc00], [R144.64], !P3 ;  /* 0x5dc0000090977fae */ /* 0x0007e2000d921844 */
[----:B----4-:R-:W-:-:S05]  /*281c0*/  IMAD.WIDE R142, R2, 0x4, R142 ;  /* 0x00000004028e7825 */ /* 0x010fca00078e028e */
[----:B------:R3:W-:Y:S04]  /*281d0*/  STL.64 [R1+0xac0], R142 ;  /* 0x000ac08e01007387 */ /* 0x0007e80000100a00 */
[----:B-1----:R-:W4:Y:S04]  /*281e0*/  LDL.LU.64 R164, [R1+0x588] ;  /* 0x0005880001a47983 */ /* 0x002f280000300a00 */
[----:B--2---:R-:W2:Y:S04]  /*281f0*/  LDL.LU.64 R160, [R1+0x578] ;  /* 0x0005780001a07983 */ /* 0x004ea80000300a00 */
[----:B-----5:R-:W5:Y:S04]  /*28200*/  LDL.LU.64 R156, [R1+0x568] ;  /* 0x00056800019c7983 */ /* 0x020f680000300a00 */
[----:B---3--:R-:W3:Y:S04]  /*28210*/  LDL.LU.64 R144, [R1+0x558] ;  /* 0x0005580001907983 */ /* 0x008ee80000300a00 */
[----:B------:R1:W-:Y:S01]  /*28220*/  LDGSTS.E [R151+0x5de00], [R142.64], !P3 ;  /* 0x5de000008e977fae */ /* 0x0003e2000d921844 */
[----:B------:R-:W-:-:S03]  /*28230*/  ISETP.NE.U32.AND P3, PT, R250, RZ, PT ;  /* 0x000000fffa00720c */ /* 0x000fc60003f65070 */
[----:B-1----:R-:W3:Y:S01]  /*28240*/  LDL.LU.64 R142, [R1+0x548] ;  /* 0x00054800018e7983 */ /* 0x002ee20000300a00 */
[----:B------:R-:W-:Y:S01]  /*28250*/  IADD3 R250, R163, 0x100000, RZ ;  /* 0x00100000a3fa7810 */ /* 0x000fe20007ffe0ff */
[----:B------:R-:W-:-:S04]  /*28260*/  IMAD.WIDE R168, R2, 0x4, R168 ;  /* 0x0000000402a87825 */ /* 0x000fc800078e02a8 */
[----:B------:R-:W-:Y:S01]  /*28270*/  IMAD.WIDE R166, R2, 0x4, R166 ;  /* 0x0000000402a67825 */ /* 0x000fe200078e02a6 */
[----:B------:R-:W-:Y:S04]  /*28280*/  STL.64 [R1+0xab8], R168 ;  /* 0x000ab8a801007387 */ /* 0x000fe80000100a00 */
[----:B------:R1:W-:Y:S04]  /*28290*/  STL.64 [R1+0xab0], R166 ;  /* 0x000ab0a601007387 */ /* 0x0003e80000100a00 */
[----:B------:R1:W-:Y:S04]  /*282a0*/  LDGSTS.E [R151+0x5ec00], [R168.64], !P1 ;  /* 0x5ec00000a8977fae */ /* 0x0003e8000c921844 */
[----:B------:R1:W-:Y:S01]  /*282b0*/  LDGSTS.E [R151+0x5ee00], [R166.64], !P1 ;  /* 0x5ee00000a6977fae */ /* 0x0003e2000c921844 */
[----:B------:R-:W-:-:S04]  /*282c0*/  IMAD.WIDE R148, R3, 0x4, R148 ;  /* 0x0000000403947825 */ /* 0x000fc800078e0294 */
[C---:B------:R-:W-:Y:S01]  /*282d0*/  IMAD.WIDE R158, R2.reuse, 0x4, R158 ;  /* 0x00000004029e7825 */ /* 0x040fe200078e029e */
[----:B------:R-:W-:Y:S03]  /*282e0*/  STL.64 [R1+0x10a8], R148 ;  /* 0x0010a89401007387 */ /* 0x000fe60000100a00 */
[----:B------:R-:W-:Y:S01]  /*282f0*/  IMAD.WIDE R154, R2, 0x4, R154 ;  /* 0x00000004029a7825 */ /* 0x000fe200078e029a */
[----:B------:R1:W-:Y:S04]  /*28300*/  STL.64 [R1+0xaa8], R158 ;  /* 0x000aa89e01007387 */ /* 0x0003e80000100a00 */
[----:B------:R1:W-:Y:S04]  /*28310*/  STL.64 [R1+0xaa0], R154 ;  /* 0x000aa09a01007387 */ /* 0x0003e80000100a00 */
[----:B------:R1:W-:Y:S04]  /*28320*/  LDGSTS.E [R151+0x5fc00], [R158.64], !P0 ;  /* 0x5fc000009e977fae */ /* 0x0003e8000c121844 */
[----:B-1----:R-:W3:Y:S04]  /*28330*/  LDL.LU.64 R166, [R1+0x538] ;  /* 0x0005380001a67983 */ /* 0x002ee80000300a00 */
[----:B------:R1:W-:Y:S04]  /*28340*/  LDGSTS.E [R151+0x5fe00], [R154.64], !P0 ;  /* 0x5fe000009a977fae */ /* 0x0003e8000c121844 */
[----:B------:R-:W3:Y:S04]  /*28350*/  LDL.LU.64 R158, [R1+0x528] ;  /* 0x00052800019e7983 */ /* 0x000ee80000300a00 */
[----:B------:R-:W0:Y:S04]  /*28360*/  LDGDEPBAR ;  /* 0x00000000000079af */ /* 0x000e280000000000 */
[----:B-1----:R-:W3:Y:S04]  /*28370*/  LDL.LU.64 R154, [R1+0x518] ;  /* 0x00051800019a7983 */ /* 0x002ee80000300a00 */
[----:B------:R-:W3:Y:S04]  /*28380*/  LDL.LU.64 R150, [R1+0x508] ;  /* 0x0005080001967983 */ /* 0x000ee80000300a00 */
[----:B------:R1:W-:Y:S04]  /*28390*/  LDGSTS.E [R250+-0x20000], [R148.64], P3 ;  /* 0xe000000094fa7fae */ /* 0x0003e80009921844 */
[----:B-1----:R-:W3:Y:S01]  /*283a0*/  LDL.LU.64 R148, [R1+0x4f8] ;  /* 0x0004f80001947983 */ /* 0x002ee20000300a00 */
[----:B------:R-:W-:-:S02]  /*283b0*/  ISETP.GE.AND P2, PT, R147, R251, PT ;  /* 0x000000fb9300720c */ /* 0x000fc40003f46270 */
[----:B------:R-:W-:-:S04]  /*283c0*/  IADD3 R251, R0, -0x185, RZ ;  /* 0xfffffe7b00fb7810 */ /* 0x000fc80007ffe0ff */
[----:B------:R-:W-:Y:S02]  /*283d0*/  ISETP.GE.U32.AND P6, PT, R251, 0x7ffffdfc, PT ;  /* 0x7ffffdfcfb00780c */ /* 0x000fe40003fc6070 */
[C---:B------:R-:W-:Y:S02]  /*283e0*/  IADD3 R251, R0.reuse, -0x189, RZ ;  /* 0xfffffe7700fb7810 */ /* 0x040fe40007ffe0ff */
[C---:B------:R-:W-:Y:S02]  /*283f0*/  IADD3 R252, R0.reuse, -0x181, RZ ;  /* 0xfffffe7f00fc7810 */ /* 0x040fe40007ffe0ff */
[----:B------:R-:W-:Y:S02]  /*28400*/  ISETP.GE.U32.AND P5, PT, R251, 0x7ffffdf8, PT ;  /* 0x7ffffdf8fb00780c */ /* 0x000fe40003fa6070 */
[----:B------:R-:W-:Y:S02]  /*28410*/  IADD3 R251, R0, -0x18d, RZ ;  /* 0xfffffe7300fb7810 */ /* 0x000fe40007ffe0ff */
[----:B------:R-:W-:-:S02]  /*28420*/  IADD3 R2, R163, 0x100000, RZ ;  /* 0x00100000a3027810 */ /* 0x000fc40007ffe0ff */
[----:B------:R-:W-:Y:S02]  /*28430*/  ISETP.GE.U32.AND P4, PT, R252, 0x7ffffe00, PT ;  /* 0x7ffffe00fc00780c */ /* 0x000fe40003f86070 */
[----:B------:R-:W-:Y:S02]  /*28440*/  IADD3 R0, R163, 0x100000, RZ ;  /* 0x00100000a3007810 */ /* 0x000fe40007ffe0ff */
[----:B------:R-:W-:Y:S02]  /*28450*/  ISETP.GE.U32.AND P1, PT, R251, 0x7ffffdf4, PT ;  /* 0x7ffffdf4fb00780c */ /* 0x000fe40003f26070 */
[C---:B------:R-:W-:Y:S02]  /*28460*/  IADD3 R252, R163.reuse, 0x100000, RZ ;  /* 0x00100000a3fc7810 */ /* 0x040fe40007ffe0ff */
[----:B------:R-:W-:Y:S01]  /*28470*/  IADD3 R251, R163, 0x100000, RZ ;  /* 0x00100000a3fb7810 */ /* 0x000fe20007ffe0ff */
[----:B----4-:R-:W-:-:S04]  /*28480*/  IMAD.WIDE R164, R3, 0x4, R164 ;  /* 0x0000000403a47825 */ /* 0x010fc800078e02a4 */
[C---:B--2---:R-:W-:Y:S01]  /*28490*/  IMAD.WIDE R160, R3.reuse, 0x4, R160 ;  /* 0x0000000403a07825 */ /* 0x044fe200078e02a0 */
[----:B------:R1:W-:Y:S03]  /*284a0*/  STL.64 [R1+0xa98], R164 ;  /* 0x000a98a401007387 */ /* 0x0003e60000100a00 */
[C---:B-----5:R-:W-:Y:S01]  /*284b0*/  IMAD.WIDE R156, R3.reuse, 0x4, R156 ;  /* 0x00000004039c7825 */ /* 0x060fe200078e029c */
[----:B------:R2:W-:Y:S03]  /*284c0*/  STL.64 [R1+0xa90], R160 ;  /* 0x000a90a001007387 */ /* 0x0005e60000100a00 */
[C---:B---3--:R-:W-:Y:S01]  /*284d0*/  IMAD.WIDE R144, R3.reuse, 0x4, R144 ;  /* 0x0000000403907825 */ /* 0x048fe200078e0290 */
[----:B------:R2:W-:Y:S04]  /*284e0*/  STL.64 [R1+0xa88], R156 ;  /* 0x000a889c01007387 */ /* 0x0005e80000100a00 */
[----:B------:R4:W-:Y:S04]  /*284f0*/  STL.64 [R1+0xa80], R144 ;  /* 0x000a809001007387 */ /* 0x0009e80000100a00 */
[----:B------:R1:W-:Y:S04]  /*28500*/  LDGSTS.E [R2+-0x1f000], [R164.64], P3 ;  /* 0xe1000000a4027fae */ /* 0x0003e80009921844 */
[----:B------:R2:W-:Y:S01]  /*28510*/  LDGSTS.E [R0+-0x1e000], [R160.64], P3 ;  /* 0xe2000000a0007fae */ /* 0x0005e20009921844 */
[----:B------:R-:W-:-:S03]  /*28520*/  IMAD.WIDE R142, R3, 0x4, R142 ;  /* 0x00000004038e7825 */ /* 0x000fc600078e028e */
[----:B------:R2:W-:Y:S04]  /*28530*/  LDGSTS.E [R252+-0x1d000], [R156.64], P3 ;  /* 0xe30000009cfc7fae */ /* 0x0005e80009921844 */
[----:B------:R5:W-:Y:S04]  /*28540*/  STL.64 [R1+0xa78], R142 ;  /* 0x000a788e01007387 */ /* 0x000be80000100a00 */
[----:B-1----:R-:W3:Y:S04]  /*28550*/  LDL.LU.64 R164, [R1+0x4e8] ;  /* 0x0004e80001a47983 */ /* 0x002ee80000300a00 */
[----:B--2---:R-:W2:Y:S04]  /*28560*/  LDL.LU.64 R160, [R1+0x4e0] ;  /* 0x0004e00001a07983 */ /* 0x004ea80000300a00 */
[----:B------:R4:W-:Y:S04]  /*28570*/  LDGSTS.E [R251+-0x1c000], [R144.64], P3 ;  /* 0xe400000090fb7fae */ /* 0x0009e80009921844 */
[----:B------:R-:W2:Y:S04]  /*28580*/  LDL.LU.64 R156, [R1+0x4d8] ;  /* 0x0004d800019c7983 */ /* 0x000ea80000300a00 */
[----:B------:R5:W-:Y:S04]  /*28590*/  LDGSTS.E [R250+-0x1b000], [R142.64], P3 ;  /* 0xe50000008efa7fae */ /* 0x000be80009921844 */
[----:B----4-:R-:W4:Y:S04]  /*285a0*/  LDL.LU.64 R144, [R1+0x4d0] ;  /* 0x0004d00001907983 */ /* 0x010f280000300a00 */
[----:B-----5:R-:W5:Y:S01]  /*285b0*/  LDL.LU.64 R142, [R1+0x4c8] ;  /* 0x0004c800018e7983 */ /* 0x020f620000300a00 */
[----:B------:R-:W-:-:S04]  /*285c0*/  IMAD.WIDE R166, R3, 0x4, R166 ;  /* 0x0000000403a67825 */ /* 0x000fc800078e02a6 */
[C---:B------:R-:W-:Y:S01]  /*285d0*/  IMAD.WIDE R158, R3.reuse, 0x4, R158 ;  /* 0x00000004039e7825 */ /* 0x040fe200078e029e */
[----:B------:R1:W-:Y:S03]  /*285e0*/  STL.64 [R1+0xa70], R166 ;  /* 0x000a70a601007387 */ /* 0x0003e60000100a00 */
[C---:B------:R-:W-:Y:S01]  /*285f0*/  IMAD.WIDE R154, R3.reuse, 0x4, R154 ;  /* 0x00000004039a7825 */ /* 0x040fe200078e029a */
[----:B------:R1:W-:Y:S03]  /*28600*/  STL.64 [R1+0xa68], R158 ;  /* 0x000a689e01007387 */ /* 0x0003e60000100a00 */
[C---:B------:R-:W-:Y:S01]  /*28610*/  IMAD.WIDE R150, R3.reuse, 0x4, R150 ;  /* 0x0000000403967825 */ /* 0x040fe200078e0296 */
[----:B------:R1:W-:Y:S04]  /*28620*/  STL.64 [R1+0xa48], R154 ;  /* 0x000a489a01007387 */ /* 0x0003e80000100a00 */
[----:B------:R1:W-:Y:S04]  /*28630*/  STL.64 [R1+0xa40], R150 ;  /* 0x000a409601007387 */ /* 0x0003e80000100a00 */
[----:B------:R1:W-:Y:S04]  /*28640*/  LDGSTS.E [R2+-0x1a000], [R166.64], P3 ;  /* 0xe6000000a6027fae */ /* 0x0003e80009921844 */
[----:B------:R1:W-:Y:S01]  /*28650*/  LDGSTS.E [R0+-0x19000], [R158.64], P3 ;  /* 0xe70000009e007fae */ /* 0x0003e20009921844 */
[----:B------:R-:W-:-:S03]  /*28660*/  IMAD.WIDE R148, R3, 0x4, R148 ;  /* 0x0000000403947825 */ /* 0x000fc600078e0294 */
[----:B------:R1:W-:Y:S04]  /*28670*/  LDGSTS.E [R252+-0x18000], [R154.64], P3 ;  /* 0xe80000009afc7fae */ /* 0x0003e80009921844 */
[----:B------:R1:W-:Y:S04]  /*28680*/  STL.64 [R1+0xa38], R148 ;  /* 0x000a389401007387 */ /* 0x0003e80000100a00 */
[----:B-1----:R-:W5:Y:S04]  /*28690*/  LDL.LU.64 R166, [R1+0x4c0] ;  /* 0x0004c00001a67983 */ /* 0x002f680000300a00 */
[----:B------:R-:W5:Y:S04]  /*286a0*/  LDL.LU.64 R158, [R1+0x4b8] ;  /* 0x0004b800019e7983 */ /* 0x000f680000300a00 */
[----:B------:R1:W-:Y:S04]  /*286b0*/  LDGSTS.E [R251+-0x17000], [R150.64], P3 ;  /* 0xe900000096fb7fae */ /* 0x0003e80009921844 */
[----:B------:R-:W5:Y:S04]  /*286c0*/  LDL.LU.64 R154, [R1+0x4b0] ;  /* 0x0004b000019a7983 */ /* 0x000f680000300a00 */
[----:B------:R1:W-:Y:S04]  /*286d0*/  LDGSTS.E [R250+-0x16000], [R148.64], P3 ;  /* 0xea00000094fa7fae */ /* 0x0003e80009921844 */
[----:B-1----:R-:W5:Y:S04]  /*286e0*/  LDL.LU.64 R150, [R1+0x4a8] ;  /* 0x0004a80001967983 */ /* 0x002f680000300a00 */
[----:B------:R-:W5:Y:S01]  /*286f0*/  LDL.LU.64 R148, [R1+0x4a0] ;  /* 0x0004a00001947983 */ /* 0x000f620000300a00 */
[----:B---3--:R-:W-:-:S04]  /*28700*/  IMAD.WIDE R164, R3, 0x4, R164 ;  /* 0x0000000403a47825 */ /* 0x008fc800078e02a4 */
[C---:B--2---:R-:W-:Y:S01]  /*28710*/  IMAD.WIDE R160, R3.reuse, 0x4, R160 ;  /* 0x0000000403a07825 */ /* 0x044fe200078e02a0 */
[----:B------:R1:W-:Y:S03]  /*28720*/  STL.64 [R1+0xa30], R164 ;  /* 0x000a30a401007387 */ /* 0x0003e60000100a00 */
[C---:B------:R-:W-:Y:S01]  /*28730*/  IMAD.WIDE R156, R3.reuse, 0x4, R156 ;  /* 0x00000004039c7825 */ /* 0x040fe200078e029c */
[----:B------:R2:W-:Y:S03]  /*28740*/  STL.64 [R1+0xa28], R160 ;  /* 0x000a28a001007387 */ /* 0x0005e60000100a00 */
[C---:B----4-:R-:W-:Y:S01]  /*28750*/  IMAD.WIDE R144, R3.reuse, 0x4, R144 ;  /* 0x0000000403907825 */ /* 0x050fe200078e0290 */
[----:B------:R3:W-:Y:S03]  /*28760*/  STL.64 [R1+0xa20], R156 ;  /* 0x000a209c01007387 */ /* 0x0007e60000100a00 */
[C---:B-----5:R-:W-:Y:S01]  /*28770*/  IMAD.WIDE R142, R3.reuse, 0x4, R142 ;  /* 0x00000004038e7825 */ /* 0x060fe200078e028e */
[----:B------:R4:W-:Y:S04]  /*28780*/  STL.64 [R1+0xa18], R144 ;  /* 0x000a189001007387 */ /* 0x0009e80000100a00 */
[----:B------:R1:W-:Y:S04]  /*28790*/  LDGSTS.E [R2+-0x15000], [R164.64], P3 ;  /* 0xeb000000a4027fae */ /* 0x0003e80009921844 */
[----:B------:R2:W-:Y:S04]  /*287a0*/  STL.64 [R1+0xa10], R142 ;  /* 0x000a108e01007387 */ /* 0x0005e80000100a00 */
[----:B------:R2:W-:Y:S04]  /*287b0*/  LDGSTS.E [R0+-0x14000], [R160.64], P3 ;  /* 0xec000000a0007fae */ /* 0x0005e80009921844 */
[----:B-1----:R-:W5:Y:S04]  /*287c0*/  LDL.LU.64 R164, [R1+0x498] ;  /* 0x0004980001a47983 */ /* 0x002f680000300a00 */
[----:B------:R3:W-:Y:S04]  /*287d0*/  LDGSTS.E [R252+-0x13000], [R156.64], P3 ;  /* 0xed0000009cfc7fae */ /* 0x0007e80009921844 */
[----:B--2---:R-:W2:Y:S04]  /*287e0*/  LDL.LU.64 R160, [R1+0x490] ;  /* 0x0004900001a07983 */ /* 0x004ea80000300a00 */
[----:B------:R4:W-:Y:S04]  /*287f0*/  LDGSTS.E [R251+-0x12000], [R144.64], P3 ;  /* 0xee00000090fb7fae */ /* 0x0009e80009921844 */
[----:B---3--:R-:W3:Y:S04]  /*28800*/  LDL.LU.64 R156, [R1+0x488] ;  /* 0x00048800019c7983 */ /* 0x008ee80000300a00 */
[----:B------:R1:W-:Y:S04]  /*28810*/  LDGSTS.E [R250+-0x11000], [R142.64], P3 ;  /* 0xef0000008efa7fae */ /* 0x0003e80009921844 */
[----:B----4-:R-:W4:Y:S04]  /*28820*/  LDL.LU.64 R144, [R1+0x480] ;  /* 0x0004800001907983 */ /* 0x010f280000300a00 */
[----:B-1----:R-:W4:Y:S01]  /*28830*/  LDL.LU.64 R142, [R1+0x478] ;  /* 0x00047800018e7983 */ /* 0x002f220000300a00 */
[----:B------:R-:W-:-:S04]  /*28840*/  IMAD.WIDE R166, R3, 0x4, R166 ;  /* 0x0000000403a67825 */ /* 0x000fc800078e02a6 */
[C---:B------:R-:W-:Y:S01]  /*28850*/  IMAD.WIDE R158, R3.reuse, 0x4, R158 ;  /* 0x00000004039e7825 */ /* 0x040fe200078e029e */
[----:B------:R1:W-:Y:S03]  /*28860*/  STL.64 [R1+0xa08], R166 ;  /* 0x000a08a601007387 */ /* 0x0003e60000100a00 */
[C---:B------:R-:W-:Y:S01]  /*28870*/  IMAD.WIDE R154, R3.reuse, 0x4, R154 ;  /* 0x00000004039a7825 */ /* 0x040fe200078e029a */
[----:B------:R1:W-:Y:S03]  /*28880*/  STL.64 [R1+0xa00], R158 ;  /* 0x000a009e01007387 */ /* 0x0003e60000100a00 */
[C---:B------:R-:W-:Y:S01]  /*28890*/  IMAD.WIDE R150, R3.reuse, 0x4, R150 ;  /* 0x0000000403967825 */ /* 0x040fe200078e0296 */
[----:B------:R1:W-:Y:S03]  /*288a0*/  STL.64 [R1+0x9f8], R154 ;  /* 0x0009f89a01007387 */ /* 0x0003e60000100a00 */
[C---:B------:R-:W-:Y:S01]  /*288b0*/  IMAD.WIDE R148, R3.reuse, 0x4, R148 ;  /* 0x0000000403947825 */ /* 0x040fe200078e0294 */
[----:B------:R1:W-:Y:S04]  /*288c0*/  STL.64 [R1+0x9f0], R150 ;  /* 0x0009f09601007387 */ /* 0x0003e80000100a00 */
[----:B------:R1:W-:Y:S04]  /*288d0*/  LDGSTS.E [R2+-0x10000], [R166.64], P3 ;  /* 0xf0000000a6027fae */ /* 0x0003e80009921844 */
[----:B------:R1:W-:Y:S04]  /*288e0*/  STL.64 [R1+0x9e8], R148 ;  /* 0x0009e89401007387 */ /* 0x0003e80000100a00 */
[----:B------:R1:W-:Y:S04]  /*288f0*/  LDGSTS.E [R0+-0xf000], [R158.64], P3 ;  /* 0xf10000009e007fae */ /* 0x0003e80009921844 */
[----:B-1----:R-:W4:Y:S04]  /*28900*/  LDL.LU.64 R166, [R1+0x470] ;  /* 0x0004700001a67983 */ /* 0x002f280000300a00 */
[----:B------:R1:W-:Y:S04]  /*28910*/  LDGSTS.E [R252+-0xe000], [R154.64], P3 ;  /* 0xf20000009afc7fae */ /* 0x0003e80009921844 */
[----:B------:R-:W4:Y:S04]  /*28920*/  LDL.LU.64 R158, [R1+0x468] ;  /* 0x00046800019e7983 */ /* 0x000f280000300a00 */
[----:B------:R1:W-:Y:S04]  /*28930*/  LDGSTS.E [R251+-0xd000], [R150.64], P3 ;  /* 0xf300000096fb7fae */ /* 0x0003e80009921844 */
[----:B-1----:R-:W4:Y:S04]  /*28940*/  LDL.LU.64 R154, [R1+0x460] ;  /* 0x00046000019a7983 */ /* 0x002f280000300a00 */
[----:B------:R1:W-:Y:S04]  /*28950*/  LDGSTS.E [R250+-0xc000], [R148.64], P3 ;  /* 0xf400000094fa7fae */ /* 0x0003e80009921844 */
[----:B------:R-:W4:Y:S04]  /*28960*/  LDL.LU.64 R150, [R1+0x458] ;  /* 0x0004580001967983 */ /* 0x000f280000300a00 */
[----:B-1----:R-:W4:Y:S01]  /*28970*/  LDL.LU.64 R148, [R1+0x450] ;  /* 0x0004500001947983 */ /* 0x002f220000300a00 */
[----:B-----5:R-:W-:-:S04]  /*28980*/  IMAD.WIDE R164, R3, 0x4, R164 ;  /* 0x0000000403a47825 */ /* 0x020fc800078e02a4 */
[C---:B--2---:R-:W-:Y:S01]  /*28990*/  IMAD.WIDE R160, R3.reuse, 0x4, R160 ;  /* 0x0000000403a07825 */ /* 0x044fe200078e02a0 */
[----:B------:R1:W-:Y:S03]  /*289a0*/  STL.64 [R1+0x9e0], R164 ;  /* 0x0009e0a401007387 */ /* 0x0003e60000100a00 */
[C---:B---3--:R-:W-:Y:S01]  /*289b0*/  IMAD.WIDE R156, R3.reuse, 0x4, R156 ;  /* 0x00000004039c7825 */ /* 0x048fe200078e029c */
[----:B------:R-:W-:Y:S03]  /*289c0*/  STL.64 [R1+0x9d8], R160 ;  /* 0x0009d8a001007387 */ /* 0x000fe60000100a00 */
[C---:B----4-:R-:W-:Y:S01]  /*289d0*/  IMAD.WIDE R144, R3.reuse, 0x4, R144 ;  /* 0x0000000403907825 */ /* 0x050fe200078e0290 */
[----:B------:R2:W-:Y:S04]  /*289e0*/  STL.64 [R1+0x9d0], R156 ;  /* 0x0009d09c01007387 */ /* 0x0005e80000100a00 */
[----:B------:R1:W-:Y:S01]  /*289f0*/  LDGSTS.E [R2+-0xb000], [R164.64], P3 ;  /* 0xf5000000a4027fae */ /* 0x0003e20009921844 */
[----:B------:R-:W-:-:S03]  /*28a00*/  IMAD.WIDE R142, R3, 0x4, R142 ;  /* 0x00000004038e7825 */ /* 0x000fc600078e028e */
[----:B------:R3:W-:Y:S04]  /*28a10*/  STL.64 [R1+0x9c8], R144 ;  /* 0x0009c89001007387 */ /* 0x0007e80000100a00 */
[----:B------:R2:W-:Y:S04]  /*28a20*/  LDGSTS.E [R0+-0xa000], [R160.64], P3 ;  /* 0xf6000000a0007fae */ /* 0x0005e80009921844 */
[----:B------:R5:W-:Y:S04]  /*28a30*/  STL.64 [R1+0x9c0], R142 ;  /* 0x0009c08e01007387 */ /* 0x000be80000100a00 */
[----:B------:R2:W-:Y:S04]  /*28a40*/  LDGSTS.E [R252+-0x9000], [R156.64], P3 ;  /* 0xf70000009cfc7fae */ /* 0x0005e80009921844 */
[----:B-1----:R-:W4:Y:S04]  /*28a50*/  LDL.LU.64 R164, [R1+0x448] ;  /* 0x0004480001a47983 */ /* 0x002f280000300a00 */
[----:B------:R3:W-:Y:S04]  /*28a60*/  LDGSTS.E [R251+-0x8000], [R144.64], P3 ;  /* 0xf800000090fb7fae */ /* 0x0007e80009921844 */
[----:B--2---:R-:W2:Y:S04]  /*28a70*/  LDL.LU.64 R156, [R1+0x440] ;  /* 0x00044000019c7983 */ /* 0x004ea80000300a00 */
[----:B------:R5:W-:Y:S04]  /*28a80*/  LDGSTS.E [R250+-0x7000], [R142.64], P3 ;  /* 0xf90000008efa7fae */ /* 0x000be80009921844 */
[----:B---3--:R-:W3:Y:S04]  /*28a90*/  LDL.LU.64 R144, [R1+0x438] ;  /* 0x0004380001907983 */ /* 0x008ee80000300a00 */
[----:B-----5:R-:W5:Y:S04]  /*28aa0*/  LDL.LU.64 R142, [R1+0x430] ;  /* 0x00043000018e7983 */ /* 0x020f680000300a00 */
[----:B------:R-:W5:Y:S01]  /*28ab0*/  LDL.LU.64 R160, [R1+0x428] ;  /* 0x0004280001a07983 */ /* 0x000f620000300a00 */
[----:B------:R-:W-:-:S04]  /*28ac0*/  IMAD.WIDE R166, R3, 0x4, R166 ;  /* 0x0000000403a67825 */ /* 0x000fc800078e02a6 */
[C---:B------:R-:W-:Y:S01]  /*28ad0*/  IMAD.WIDE R158, R3.reuse, 0x4, R158 ;  /* 0x00000004039e7825 */ /* 0x040fe200078e029e */
[----:B------:R1:W-:Y:S03]  /*28ae0*/  STL.64 [R1+0x9b8], R166 ;  /* 0x0009b8a601007387 */ /* 0x0003e60000100a00 */
[C---:B------:R-:W-:Y:S01]  /*28af0*/  IMAD.WIDE R154, R3.reuse, 0x4, R154 ;  /* 0x00000004039a7825 */ /* 0x040fe200078e029a */
[----:B------:R1:W-:Y:S03]  /*28b00*/  STL.64 [R1+0x9b0], R158 ;  /* 0x0009b09e01007387 */ /* 0x0003e60000100a00 */
[C---:B------:R-:W-:Y:S01]  /*28b10*/  IMAD.WIDE R150, R3.reuse, 0x4, R150 ;  /* 0x0000000403967825 */ /* 0x040fe200078e0296 */
[----:B------:R1:W-:Y:S04]  /*28b20*/  STL.64 [R1+0x9a8], R154 ;  /* 0x0009a89a01007387 */ /* 0x0003e80000100a00 */
[----:B------:R1:W-:Y:S01]  /*28b30*/  LDGSTS.E [R2+-0x6000], [R166.64], P3 ;  /* 0xfa000000a6027fae */ /* 0x0003e20009921844 */
[----:B------:R-:W-:-:S03]  /*28b40*/  IMAD.WIDE R148, R3, 0x4, R148 ;  /* 0x0000000403947825 */ /* 0x000fc600078e0294 */
[----:B------:R1:W-:Y:S04]  /*28b50*/  STL.64 [R1+0x9a0], R150 ;  /* 0x0009a09601007387 */ /* 0x0003e80000100a00 */
[----:B------:R1:W-:Y:S04]  /*28b60*/  LDGSTS.E [R0+-0x5000], [R158.64], P3 ;  /* 0xfb0000009e007fae */ /* 0x0003e80009921844 */
[----:B------:R1:W-:Y:S02]  /*28b70*/  STL.64 [R1+0x998], R148 ;  /* 0x0009989401007387 */ /* 0x0003e40000100a00 */
[----:B-1----:R-:W-:-:S02]  /*28b80*/  LOP3.LUT R167, R153, 0x10, RZ, 0x3c, !PT ;  /* 0x0000001099a77812 */ /* 0x002fc400078e3cff */
[----:B------:R1:W-:Y:S04]  /*28b90*/  LDGSTS.E [R252+-0x4000], [R154.64], P3 ;  /* 0xfc0000009afc7fae */ /* 0x0003e80009921844 */
[----:B------:R-:W5:Y:S04]  /*28ba0*/  LDL.LU.64 R158, [R1+0x420] ;  /* 0x00042000019e7983 */ /* 0x000f680000300a00 */
[----:B------:R1:W-:Y:S04]  /*28bb0*/  LDGSTS.E [R251+-0x3000], [R150.64], P3 ;  /* 0xfd00000096fb7fae */ /* 0x0003e80009921844 */
[----:B-1----:R-:W5:Y:S04]  /*28bc0*/  LDL.LU.64 R154, [R1+0x418] ;  /* 0x00041800019a7983 */ /* 0x002f680000300a00 */
[----:B------:R-:W5:Y:S04]  /*28bd0*/  LDL.LU.64 R152, [R1+0x410] ;  /* 0x0004100001987983 */ /* 0x000f680000300a00 */
[----:B------:R-:W5:Y:S04]  /*28be0*/  LDL.LU.64 R150, [R1+0x408] ;  /* 0x0004080001967983 */ /* 0x000f680000300a00 */
[----:B------:R1:W-:Y:S04]  /*28bf0*/  LDGSTS.E [R250+-0x2000], [R148.64], P3 ;  /* 0xfe00000094fa7fae */ /* 0x0003e80009921844 */
[----:B-1----:R-:W5:Y:S01]  /*28c00*/  LDL.LU.64 R148, [R1+0x400] ;  /* 0x0004000001947983 */ /* 0x002f620000300a00 */
[----:B------:R-:W-:-:S02]  /*28c10*/  IADD3 R0, R167, 0x100000, RZ ;  /* 0x00100000a7007810 */ /* 0x000fc40007ffe0ff */
[C---:B------:R-:W-:Y:S02]  /*28c20*/  IADD3 R252, R167.reuse, 0x100000, RZ ;  /* 0x00100000a7fc7810 */ /* 0x040fe40007ffe0ff */
[C---:B------:R-:W-:Y:S02]  /*28c30*/  IADD3 R251, R167.reuse, 0x100000, RZ ;  /* 0x00100000a7fb7810 */ /* 0x040fe40007ffe0ff */
[----:B------:R-:W-:Y:S01]  /*28c40*/  IADD3 R250, R167, 0x100000, RZ ;  /* 0x00100000a7fa7810 */ /* 0x000fe20007ffe0ff */
[----:B----4-:R-:W-:-:S04]  /*28c50*/  IMAD.WIDE R164, R3, 0x4, R164 ;  /* 0x0000000403a47825 */ /* 0x010fc800078e02a4 */
[C---:B--2---:R-:W-:Y:S01]  /*28c60*/  IMAD.WIDE R156, R3.reuse, 0x4, R156 ;  /* 0x00000004039c7825 */ /* 0x044fe200078e029c */
[----:B------:R1:W-:Y:S03]  /*28c70*/  STL.64 [R1+0x990], R164 ;  /* 0x000990a401007387 */ /* 0x0003e60000100a00 */
[C---:B---3--:R-:W-:Y:S01]  /*28c80*/  IMAD.WIDE R144, R3.reuse, 0x4, R144 ;  /* 0x0000000403907825 */ /* 0x048fe200078e0290 */
[----:B------:R2:W-:Y:S03]  /*28c90*/  STL.64 [R1+0x988], R156 ;  /* 0x0009889c01007387 */ /* 0x0005e60000100a00 */
[C---:B-----5:R-:W-:Y:S01]  /*28ca0*/  IMAD.WIDE R142, R3.reuse, 0x4, R142 ;  /* 0x00000004038e7825 */ /* 0x060fe200078e028e */
[----:B------:R3:W-:Y:S03]  /*28cb0*/  STL.64 [R1+0x980], R144 ;  /* 0x0009809001007387 */ /* 0x0007e60000100a00 */
[----:B------:R-:W-:Y:S01]  /*28cc0*/  IMAD.WIDE R160, R3, 0x4, R160 ;  /* 0x0000000403a07825 */ /* 0x000fe200078e02a0 */
        /* <DEDUP_REMOVED lines=12> */
[----:B------:R-:W-:Y:S01]  /*28d90*/  IADD3 R2, R167, 0x100000, RZ ;  /* 0x00100000a7027810 */ /* 0x000fe20007ffe0ff */
        /* <DEDUP_REMOVED lines=13> */
[----:B-1----:R-:W4:Y:S04]  /*28e70*/  LDL.LU.64 R158, [R1+0x3d0] ;  /* 0x0003d000019e7983 */ /* 0x002f280000300a00 */
[----:B------:R-:W4:Y:S04]  /*28e80*/  LDL.LU.64 R154, [R1+0x3c8] ;  /* 0x0003c800019a7983 */ /* 0x000f280000300a00 */
[----:B------:R1:W-:Y:S04]  /*28e90*/  LDGSTS.E [R251+-0x18e00], [R150.64], P3 ;  /* 0xe720000096fb7fae */ /* 0x0003e80009921844 */
[----:B------:R-:W4:Y:S04]  /*28ea0*/  LDL.LU.64 R152, [R1+0x3c0] ;  /* 0x0003c00001987983 */ /* 0x000f280000300a00 */
[----:B------:R1:W-:Y:S04]  /*28eb0*/  LDGSTS.E [R250+-0x17e00], [R148.64], P3 ;  /* 0xe820000094fa7fae */ /* 0x0003e80009921844 */
[----:B-1----:R-:W4:Y:S04]  /*28ec0*/  LDL.LU.64 R150, [R1+0x3b8] ;  /* 0x0003b80001967983 */ /* 0x002f280000300a00 */
[----:B------:R-:W4:Y:S01]  /*28ed0*/  LDL.LU.64 R148, [R1+0x3b0] ;  /* 0x0003b00001947983 */ /* 0x000f220000300a00 */
[----:B-----5:R-:W-:-:S04]  /*28ee0*/  IMAD.WIDE R164, R3, 0x4, R164 ;  /* 0x0000000403a47825 */ /* 0x020fc800078e02a4 */
[C---:B--2---:R-:W-:Y:S01]  /*28ef0*/  IMAD.WIDE R156, R3.reuse, 0x4, R156 ;  /* 0x00000004039c7825 */ /* 0x044fe200078e029c */
[----:B------:R1:W-:Y:S03]  /*28f00*/  STL.64 [R1+0x940], R164 ;  /* 0x000940a401007387 */ /* 0x0003e60000100a00 */
[C---:B---3--:R-:W-:Y:S01]  /*28f10*/  IMAD.WIDE R144, R3.reuse, 0x4, R144 ;  /* 0x0000000403907825 */ /* 0x048fe200078e0290 */
[----:B------:R2:W-:Y:S03]  /*28f20*/  STL.64 [R1+0x938], R156 ;  /* 0x0009389c01007387 */ /* 0x0005e60000100a00 */
[C---:B----4-:R-:W-:Y:S01]  /*28f30*/  IMAD.WIDE R142, R3.reuse, 0x4, R142 ;  /* 0x00000004038e7825 */ /* 0x050fe200078e028e */
        /* <DEDUP_REMOVED lines=11> */
[----:B------:R5:W-:Y:S04]  /*28ff0*/  LDGSTS.E [R250+-0x12e00], [R160.64], P3 ;  /* 0xed200000a0fa7fae */ /* 0x000be80009921844 */
[----:B-1----:R-:W3:Y:S04]  /*29000*/  LDL.LU.64 R142, [R1+0x390] ;  /* 0x00039000018e7983 */ /* 0x002ee80000300a00 */
[----:B-----5:R-:W5:Y:S01]  /*29010*/  LDL.LU.64 R160, [R1+0x388] ;  /* 0x0003880001a07983 */ /* 0x020f620000300a00 */
        /* <DEDUP_REMOVED lines=12> */
[----:B-1----:R-:W5:Y:S04]  /*290e0*/  LDL.LU.64 R158, [R1+0x380] ;  /* 0x00038000019e7983 */ /* 0x002f680000300a00 */
[----:B------:R1:W-:Y:S04]  /*290f0*/  LDGSTS.E [R252+-0xfe00], [R152.64], P3 ;  /* 0xf020000098fc7fae */ /* 0x0003e80009921844 */
[----:B------:R-:W5:Y:S04]  /*29100*/  LDL.LU.64 R154, [R1+0x378] ;  /* 0x00037800019a7983 */ /* 0x000f680000300a00 */
[----:B------:R1:W-:Y:S04]  /*29110*/  LDGSTS.E [R251+-0xee00], [R150.64], P3 ;  /* 0xf120000096fb7fae */ /* 0x0003e80009921844 */
[----:B-1----:R-:W5:Y:S04]  /*29120*/  LDL.LU.64 R152, [R1+0x370] ;  /* 0x0003700001987983 */ /* 0x002f680000300a00 */
[----:B------:R1:W-:Y:S04]  /*29130*/  LDGSTS.E [R250+-0xde00], [R148.64], P3 ;  /* 0xf220000094fa7fae */ /* 0x0003e80009921844 */
[----:B------:R-:W5:Y:S04]  /*29140*/  LDL.LU.64 R150, [R1+0x368] ;  /* 0x0003680001967983 */ /* 0x000f680000300a00 */
[----:B-1----:R-:W5:Y:S01]  /*29150*/  LDL.LU.64 R148, [R1+0x360] ;  /* 0x0003600001947983 */ /* 0x002f620000300a00 */
[----:B----4-:R-:W-:-:S04]  /*29160*/  IMAD.WIDE R164, R3, 0x4, R164 ;  /* 0x0000000403a47825 */ /* 0x010fc800078e02a4 */
[C---:B--2---:R-:W-:Y:S01]  /*29170*/  IMAD.WIDE R156, R3.reuse, 0x4, R156 ;  /* 0x00000004039c7825 */ /* 0x044fe200078e029c */
[----:B------:R1:W-:Y:S03]  /*29180*/  STL.64 [R1+0x8f0], R164 ;  /* 0x0008f0a401007387 */ /* 0x0003e60000100a00 */
[C---:B---3--:R-:W-:Y:S01]  /*29190*/  IMAD.WIDE R144, R3.reuse, 0x4, R144 ;  /* 0x0000000403907825 */ /* 0x048fe200078e0290 */
[----:B------:R2:W-:Y:S03]  /*291a0*/  STL.64 [R1+0x8e8], R156 ;  /* 0x0008e89c01007387 */ /* 0x0005e60000100a00 */
[C---:B------:R-:W-:Y:S01]  /*291b0*/  IMAD.WIDE R142, R3.reuse, 0x4, R142 ;  /* 0x00000004038e7825 */ /* 0x040fe200078e028e */
        /* <DEDUP_REMOVED lines=21> */
[----:B------:R-:W-:Y:S01]  /*29310*/  IMAD.WIDE R148, R3, 0x4, R148 ;  /* 0x0000000403947825 */ /* 0x000fe200078e0294 */
        /* <DEDUP_REMOVED lines=12> */
[----:B------:R-:W-:-:S02]  /*293e0*/  IADD3 R251, R146, 0x100000, RZ ;  /* 0x0010000092fb7810 */ /* 0x000fc40007ffe0ff */
[----:B------:R-:W-:Y:S01]  /*293f0*/  IADD3 R250, R146, 0x100000, RZ ;  /* 0x0010000092fa7810 */ /* 0x000fe20007ffe0ff */
        /* <DEDUP_REMOVED lines=20> */
[C---:B------:R-:W-:Y:S01]  /*29540*/  IADD3 R2, R146.reuse, 0x100000, RZ ;  /* 0x0010000092027810 */ /* 0x040fe20007ffe0ff */
[----:B------:R-:W-:Y:S01]  /*29550*/  IMAD.WIDE R158, R3, 0x4, R158 ;  /* 0x00000004039e7825 */ /* 0x000fe200078e029e */
[----:B------:R-:W-:-:S02]  /*29560*/  IADD3 R0, R146, 0x100000, RZ ;  /* 0x0010000092007810 */ /* 0x000fc40007ffe0ff */
[----:B------:R-:W-:Y:S01]  /*29570*/  IADD3 R252, R146, 0x100000, RZ ;  /* 0x0010000092fc7810 */ /* 0x000fe20007ffe0ff */
        /* <DEDUP_REMOVED lines=88> */
[----:B------:R-:W-:Y:S04]  /*29b00*/  STL.64 [R1+0x7c0], R150 ;  /* 0x0007c09601007387 */ /* 0x000fe80000100a00 */
[----:B------:R1:W-:Y:S04]  /*29b10*/  LDGSTS.E [R0+-0x8c00], [R154.64], P3 ;  /* 0xf74000009a007fae */ /* 0x0003e80009921844 */
[----:B------:R1:W-:Y:S04]  /*29b20*/  STL.64 [R1+0x7b8], R148 ;  /* 0x0007b89401007387 */ /* 0x0003e80000100a00 */
[----:B------:R1:W-:Y:S04]  /*29b30*/  LDGSTS.E [R252+-0x7c00], [R152.64], P3 ;  /* 0xf840000098fc7fae */ /* 0x0003e80009921844 */
[----:B-1----:R-:W5:Y:S04]  /*29b40*/  LDL.LU.64 R158, [R1+0x240] ;  /* 0x00024000019e7983 */ /* 0x002f680000300a00 */
[----:B------:R1:W-:Y:S04]  /*29b50*/  LDGSTS.E [R251+-0x6c00], [R150.64], P3 ;  /* 0xf940000096fb7fae */ /* 0x0003e80009921844 */
[----:B------:R-:W5:Y:S04]  /*29b60*/  LDL.LU.64 R154, [R1+0x238] ;  /* 0x00023800019a7983 */ /* 0x000f680000300a00 */
[----:B------:R1:W-:Y:S04]  /*29b70*/  LDGSTS.E [R250+-0x5c00], [R148.64], P3 ;  /* 0xfa40000094fa7fae */ /* 0x0003e80009921844 */
[----:B------:R-:W5:Y:S04]  /*29b80*/  LDL.LU.64 R152, [R1+0x230] ;  /* 0x0002300001987983 */ /* 0x000f680000300a00 */
[----:B-1----:R-:W5:Y:S04]  /*29b90*/  LDL.LU.64 R148, [R1+0x228] ;  /* 0x0002280001947983 */ /* 0x002f680000300a00 */
[----:B------:R-:W5:Y:S01]  /*29ba0*/  LDL.LU.64 R150, [R1+0x220] ;  /* 0x0002200001967983 */ /* 0x000f620000300a00 */
[----:B------:R-:W-:-:S02]  /*29bb0*/  IMAD.SHL.U32 R147, R147, 0x4, RZ ;  /* 0x0000000493937824 */ /* 0x000fc400078e00ff */
[----:B----4-:R-:W-:-:S04]  /*29bc0*/  IMAD.WIDE R164, R3, 0x4, R164 ;  /* 0x0000000403a47825 */ /* 0x010fc800078e02a4 */
[C---:B--2---:R-:W-:Y:S01]  /*29bd0*/  IMAD.WIDE R156, R3.reuse, 0x4, R156 ;  /* 0x00000004039c7825 */ /* 0x044fe200078e029c */
[----:B------:R1:W-:Y:S03]  /*29be0*/  STL.64 [R1+0x7b0], R164 ;  /* 0x0007b0a401007387 */ /* 0x0003e60000100a00 */
[C---:B---3--:R-:W-:Y:S01]  /*29bf0*/  IMAD.WIDE R144, R3.reuse, 0x4, R144 ;  /* 0x0000000403907825 */ /* 0x048fe200078e0290 */
[----:B------:R2:W-:Y:S03]  /*29c00*/  STL.64 [R1+0x7a8], R156 ;  /* 0x0007a89c01007387 */ /* 0x0005e60000100a00 */
[C---:B------:R-:W-:Y:S01]  /*29c10*/  IMAD.WIDE R142, R3.reuse, 0x4, R142 ;  /* 0x00000004038e7825 */ /* 0x040fe200078e028e */
[----:B------:R3:W-:Y:S04]  /*29c20*/  STL.64 [R1+0x7a0], R144 ;  /* 0x0007a09001007387 */ /* 0x0007e80000100a00 */
[----:B------:R1:W-:Y:S01]  /*29c30*/  LDGSTS.E [R2+-0x4c00], [R164.64], P3 ;  /* 0xfb400000a4027fae */ /* 0x0003e20009921844 */
[----:B-----5:R-:W-:-:S03]  /*29c40*/  IMAD.WIDE R160, R3, 0x4, R160 ;  /* 0x0000000403a07825 */ /* 0x020fc600078e02a0 */
[----:B------:R4:W-:Y:S04]  /*29c50*/  STL.64 [R1+0x798], R142 ;  /* 0x0007988e01007387 */ /* 0x0009e80000100a00 */
[----:B------:R2:W-:Y:S04]  /*29c60*/  LDGSTS.E [R0+-0x3c00], [R156.64], P3 ;  /* 0xfc4000009c007fae */ /* 0x0005e80009921844 */
[----:B------:R5:W-:Y:S01]  /*29c70*/  STL.64 [R1+0x790], R160 ;  /* 0x000790a001007387 */ /* 0x000be20000100a00 */
[----:B-1----:R-:W-:-:S03]  /*29c80*/  LOP3.LUT R165, R147, 0x30, RZ, 0x3c, !PT ;  /* 0x0000003093a57812 */ /* 0x002fc600078e3cff */
[----:B------:R3:W-:Y:S04]  /*29c90*/  LDGSTS.E [R252+-0x2c00], [R144.64], P3 ;  /* 0xfd40000090fc7fae */ /* 0x0007e80009921844 */
[----:B--2---:R-:W2:Y:S04]  /*29ca0*/  LDL.LU.64 R156, [R1+0x218] ;  /* 0x00021800019c7983 */ /* 0x004ea80000300a00 */
[----:B------:R-:W2:Y:S04]  /*29cb0*/  LDL.LU.64 R146, [R1+0x210] ;  /* 0x0002100001927983 */ /* 0x000ea80000300a00 */
[----:B------:R4:W-:Y:S04]  /*29cc0*/  LDGSTS.E [R251+-0x1c00], [R142.64], P3 ;  /* 0xfe4000008efb7fae */ /* 0x0009e80009921844 */
[----:B---3--:R-:W3:Y:S04]  /*29cd0*/  LDL.LU.64 R144, [R1+0x208] ;  /* 0x0002080001907983 */ /* 0x008ee80000300a00 */
[----:B------:R5:W-:Y:S04]  /*29ce0*/  LDGSTS.E [R250+-0xc00], [R160.64], P3 ;  /* 0xff400000a0fa7fae */ /* 0x000be80009921844 */
[----:B----4-:R-:W4:Y:S04]  /*29cf0*/  LDL.LU.64 R142, [R1+0x200] ;  /* 0x00020000018e7983 */ /* 0x010f280000300a00 */
[----:B-----5:R-:W5:Y:S01]  /*29d00*/  LDL.LU.64 R160, [R1+0x1f8] ;  /* 0x0001f80001a07983 */ /* 0x020f620000300a00 */
[----:B------:R-:W-:-:S02]  /*29d10*/  IADD3 R2, R165, 0x100000, RZ ;  /* 0x00100000a5027810 */ /* 0x000fc40007ffe0ff */
[C---:B------:R-:W-:Y:S02]  /*29d20*/  IADD3 R0, R165.reuse, 0x100000, RZ ;  /* 0x00100000a5007810 */ /* 0x040fe40007ffe0ff */
[----:B------:R-:W-:Y:S01]  /*29d30*/  IADD3 R252, R165, 0x100000, RZ ;  /* 0x00100000a5fc7810 */ /* 0x000fe20007ffe0ff */
[----:B------:R-:W-:Y:S01]  /*29d40*/  IMAD.WIDE R158, R3, 0x4, R158 ;  /* 0x00000004039e7825 */ /* 0x000fe200078e029e */
[----:B------:R-:W-:-:S03]  /*29d50*/  IADD3 R251, R165, 0x100000, RZ ;  /* 0x00100000a5fb7810 */ /* 0x000fc60007ffe0ff */
[----:B------:R-:W-:Y:S01]  /*29d60*/  IMAD.WIDE R154, R3, 0x4, R154 ;  /* 0x00000004039a7825 */ /* 0x000fe200078e029a */
[----:B------:R1:W-:Y:S01]  /*29d70*/  STL.64 [R1+0x788], R158 ;  /* 0x0007889e01007387 */ /* 0x0003e20000100a00 */
[----:B------:R-:W-:Y:S02]  /*29d80*/  IADD3 R250, R165, 0x100000, RZ ;  /* 0x00100000a5fa7810 */ /* 0x000fe40007ffe0ff */
        /* <DEDUP_REMOVED lines=17> */
[----:B--2---:R-:W-:-:S04]  /*29ea0*/  IMAD.WIDE R156, R3, 0x4, R156 ;  /* 0x00000004039c7825 */ /* 0x004fc800078e029c */
[C---:B------:R-:W-:Y:S01]  /*29eb0*/  IMAD.WIDE R146, R3.reuse, 0x4, R146 ;  /* 0x0000000403927825 */ /* 0x040fe200078e0292 */
[----:B------:R1:W-:Y:S03]  /*29ec0*/  STL.64 [R1+0x760], R156 ;  /* 0x0007609c01007387 */ /* 0x0003e60000100a00 */
[C---:B---3--:R-:W-:Y:S01]  /*29ed0*/  IMAD.WIDE R144, R3.reuse, 0x4, R144 ;  /* 0x0000000403907825 */ /* 0x048fe200078e0290 */
        /* <DEDUP_REMOVED lines=62> */
[----:B------:R-:W-:Y:S04]  /*2a2c0*/  STL.64 [R1+0x6d8], R152 ;  /* 0x0006d89801007387 */ /* 0x000fe80000100a00 */
[----:B------:R1:W-:Y:S01]  /*2a2d0*/  LDGSTS.E [R2+-0xba00], [R158.64], P3 ;  /* 0xf46000009e027fae */ /* 0x0003e20009921844 */
[----:B------:R-:W-:-:S03]  /*2a2e0*/  IMAD.WIDE R150, R3, 0x4, R150 ;  /* 0x0000000403967825 */ /* 0x000fc600078e0296 */
        /* <DEDUP_REMOVED lines=9> */
[----:B------:R-:W5:Y:S04]  /*2a380*/  LDL.LU.64 R152, [R1+0x138] ;  /* 0x0001380001987983 */ /* 0x000f680000300a00 */
[----:B------:R-:W5:Y:S01]  /*2a390*/  LDL.LU.64 R150, [R1+0x130] ;  /* 0x0001300001967983 */ /* 0x000f620000300a00 */
        /* <DEDUP_REMOVED lines=23> */
[----:B------:R-:W-:Y:S03]  /*2a510*/  STL.64 [R1+0x688], R158 ;  /* 0x0006889e01007387 */ /* 0x000fe60000100a00 */
[C---:B------:R-:W-:Y:S01]  /*2a520*/  IMAD.WIDE R148, R3.reuse, 0x4, R148 ;  /* 0x0000000403947825 */ /* 0x040fe200078e0294 */
[----:B------:R1:W-:Y:S03]  /*2a530*/  STL.64 [R1+0x678], R154 ;  /* 0x0006789a01007387 */ /* 0x0003e60000100a00 */
[C---:B------:R-:W-:Y:S01]  /*2a540*/  IMAD.WIDE R152, R3.reuse, 0x4, R152 ;  /* 0x0000000403987825 */ /* 0x040fe200078e0298 */
[----:B------:R1:W-:Y:S03]  /*2a550*/  STL.64 [R1+0x668], R148 ;  /* 0x0006689401007387 */ /* 0x0003e60000100a00 */
[----:B------:R-:W-:Y:S01]  /*2a560*/  IMAD.WIDE R150, R3, 0x4, R150 ;  /* 0x0000000403967825 */ /* 0x000fe200078e0296 */
[----:B------:R1:W-:Y:S04]  /*2a570*/  LDGSTS.E [R2+-0x1a00], [R158.64], P3 ;  /* 0xfe6000009e027fae */ /* 0x0003e80009921844 */
[----:B------:R1:W-:Y:S04]  /*2a580*/  STL.64 [R1+0x658], R152 ;  /* 0x0006589801007387 */ /* 0x0003e80000100a00 */
[----:B------:R1:W-:Y:S04]  /*2a590*/  LDGSTS.E [R0+-0xa00], [R154.64], P3 ;  /* 0xff6000009a007fae */ /* 0x0003e80009921844 */
[----:B------:R1:W-:Y:S04]  /*2a5a0*/  STL.64 [R1+0x648], R150 ;  /* 0x0006489601007387 */ /* 0x0003e80000100a00 */
[----:B------:R1:W-:Y:S04]  /*2a5b0*/  LDGSTS.E [R252+-0x1f800], [R148.64], P3 ;  /* 0xe080000094fc7fae */ /* 0x0003e80009921844 */
[----:B-1----:R-:W4:Y:S04]  /*2a5c0*/  LDL.LU.64 R154, [R1+0x100] ;  /* 0x00010000019a7983 */ /* 0x002f280000300a00 */
[----:B------:R-:W4:Y:S01]  /*2a5d0*/  LDL.LU.64 R148, [R1+0xf8] ;  /* 0x0000f80001947983 */ /* 0x000f220000300a00 */
[----:B------:R-:W-:-:S02]  /*2a5e0*/  IADD3 R251, R162, 0x100000, RZ ;  /* 0x00100000a2fb7810 */ /* 0x000fc40007ffe0ff */
[C---:B------:R-:W-:Y:S02]  /*2a5f0*/  IADD3 R250, R162.reuse, 0x100000, RZ ;  /* 0x00100000a2fa7810 */ /* 0x040fe40007ffe0ff */
[C---:B------:R-:W-:Y:S01]  /*2a600*/  IADD3 R2, R162.reuse, 0x100000, RZ ;  /* 0x00100000a2027810 */ /* 0x040fe20007ffe0ff */
[----:B------:R1:W-:Y:S01]  /*2a610*/  LDGSTS.E [R251+-0x1e800], [R152.64], P3 ;  /* 0xe180000098fb7fae */ /* 0x0003e20009921844 */
[----:B------:R-:W-:-:S03]  /*2a620*/  IADD3 R0, R162, 0x100000, RZ ;  /* 0x00100000a2007810 */ /* 0x000fc60007ffe0ff */
[----:B------:R1:W-:Y:S04]  /*2a630*/  LDGSTS.E [R250+-0x1d800], [R150.64], P3 ;  /* 0xe280000096fa7fae */ /* 0x0003e80009921844 */
[----:B-1----:R-:W4:Y:S04]  /*2a640*/  LDL.LU.64 R152, [R1+0xf0] ;  /* 0x0000f00001987983 */ /* 0x002f280000300a00 */
[----:B------:R-:W4:Y:S04]  /*2a650*/  LDL.LU.64 R150, [R1+0xe8] ;  /* 0x0000e80001967983 */ /* 0x000f280000300a00 */
[----:B------:R-:W4:Y:S01]  /*2a660*/  LDL.LU.64 R158, [R1+0xe0] ;  /* 0x0000e000019e7983 */ /* 0x000f220000300a00 */
[----:B-----5:R-:W-:-:S04]  /*2a670*/  IMAD.WIDE R156, R3, 0x4, R156 ;  /* 0x00000004039c7825 */ /* 0x020fc800078e029c */
[C---:B--2---:R-:W-:Y:S01]  /*2a680*/  IMAD.WIDE R146, R3.reuse, 0x4, R146 ;  /* 0x0000000403927825 */ /* 0x044fe200078e0292 */
[----:B------:R-:W-:Y:S03]  /*2a690*/  STL.64 [R1+0x638], R156 ;  /* 0x0006389c01007387 */ /* 0x000fe60000100a00 */
[C---:B---3--:R-:W-:Y:S01]  /*2a6a0*/  IMAD.WIDE R144, R3.reuse, 0x4, R144 ;  /* 0x0000000403907825 */ /* 0x048fe200078e0290 */
[----:B------:R-:W-:Y:S04]  /*2a6b0*/  STL.64 [R1+0x628], R146 ;  /* 0x0006289201007387 */ /* 0x000fe80000100a00 */
[----:B------:R1:W-:Y:S01]  /*2a6c0*/  LDGSTS.E [R2+-0x1c800], [R156.64], P3 ;  /* 0xe38000009c027fae */ /* 0x0003e20009921844 */
[----:B----4-:R-:W-:-:S03]  /*2a6d0*/  IMAD.WIDE R142, R3, 0x4, R142 ;  /* 0x00000004038e7825 */ /* 0x010fc600078e028e */
[----:B------:R-:W-:Y:S04]  /*2a6e0*/  STL.64 [R1+0x618], R144 ;  /* 0x0006189001007387 */ /* 0x000fe80000100a00 */
[----:B------:R2:W-:Y:S01]  /*2a6f0*/  LDGSTS.E [R0+-0x1b800], [R146.64], P3 ;  /* 0xe480000092007fae */ /* 0x0005e20009921844 */
[----:B------:R-:W-:-:S03]  /*2a700*/  IMAD.WIDE R160, R3, 0x4, R160 ;  /* 0x0000000403a07825 */ /* 0x000fc600078e02a0 */
[----:B------:R3:W-:Y:S04]  /*2a710*/  STL.64 [R1+0x608], R142 ;  /* 0x0006088e01007387 */ /* 0x0007e80000100a00 */
[----:B------:R4:W-:Y:S04]  /*2a720*/  LDGSTS.E [R252+-0x1a800], [R144.64], P3 ;  /* 0xe580000090fc7fae */ /* 0x0009e80009921844 */
[----:B------:R5:W-:Y:S04]  /*2a730*/  STL.64 [R1+0x5f8], R160 ;  /* 0x0005f8a001007387 */ /* 0x000be80000100a00 */
[----:B------:R3:W-:Y:S04]  /*2a740*/  LDGSTS.E [R251+-0x19800], [R142.64], P3 ;  /* 0xe68000008efb7fae */ /* 0x0007e80009921844 */
[----:B------:R5:W-:Y:S04]  /*2a750*/  LDGSTS.E [R250+-0x18800], [R160.64], P3 ;  /* 0xe7800000a0fa7fae */ /* 0x000be80009921844 */
[----:B---3--:R-:W3:Y:S04]  /*2a760*/  LDL.LU.64 R142, [R1+0xd8] ;  /* 0x0000d800018e7983 */ /* 0x008ee80000300a00 */
[----:B----4-:R-:W4:Y:S04]  /*2a770*/  LDL.LU.64 R144, [R1+0xd0] ;  /* 0x0000d00001907983 */ /* 0x010f280000300a00 */
[----:B--2---:R-:W2:Y:S04]  /*2a780*/  LDL.LU.64 R146, [R1+0xc8] ;  /* 0x0000c80001927983 */ /* 0x004ea80000300a00 */
[----:B-1----:R-:W2:Y:S01]  /*2a790*/  LDL.LU.64 R156, [R1+0xc0] ;  /* 0x0000c000019c7983 */ /* 0x002ea20000300a00 */
[----:B-----5:R-:W-:-:S05]  /*2a7a0*/  IMAD.WIDE R160, R3, 0x4, R154 ;  /* 0x0000000403a07825 */ /* 0x020fca00078e029a */
[----:B------:R1:W-:Y:S01]  /*2a7b0*/  LDGSTS.E [R2+-0x17800], [R160.64], P3 ;  /* 0xe8800000a0027fae */ /* 0x0003e20009921844 */
[----:B------:R-:W-:-:S03]  /*2a7c0*/  IMAD.WIDE R154, R3, 0x4, R148 ;  /* 0x00000004039a7825 */ /* 0x000fc600078e0294 */
[----:B------:R-:W5:Y:S04]  /*2a7d0*/  LDL.LU.64 R148, [R1+0xb8] ;  /* 0x0000b80001947983 */ /* 0x000f680000300a00 */
[----:B------:R-:W-:Y:S04]  /*2a7e0*/  STL.64 [R1+0x5e8], R160 ;  /* 0x0005e8a001007387 */ /* 0x000fe80000100a00 */
[----:B------:R-:W-:Y:S04]  /*2a7f0*/  STL.64 [R1+0x5d8], R154 ;  /* 0x0005d89a01007387 */ /* 0x000fe80000100a00 */
[----:B------:R1:W-:Y:S01]  /*2a800*/  LDGSTS.E [R0+-0x16800], [R154.64], P3 ;  /* 0xe98000009a007fae */ /* 0x0003e20009921844 */
[----:B------:R-:W-:-:S04]  /*2a810*/  IMAD.WIDE R152, R3, 0x4, R152 ;  /* 0x0000000403987825 */ /* 0x000fc800078e0298 */
[C---:B------:R-:W-:Y:S01]  /*2a820*/  IMAD.WIDE R150, R3.reuse, 0x4, R150 ;  /* 0x0000000403967825 */ /* 0x040fe200078e0296 */
[----:B------:R-:W-:Y:S03]  /*2a830*/  STL.64 [R1+0x5c8], R152 ;  /* 0x0005c89801007387 */ /* 0x000fe60000100a00 */
[C---:B------:R-:W-:Y:S01]  /*2a840*/  IMAD.WIDE R158, R3.reuse, 0x4, R158 ;  /* 0x00000004039e7825 */ /* 0x040fe200078e029e */
[----:B------:R1:W-:Y:S04]  /*2a850*/  STL.64 [R1+0x5b8], R150 ;  /* 0x0005b89601007387 */ /* 0x0003e80000100a00 */
[----:B------:R1:W-:Y:S04]  /*2a860*/  LDGSTS.E [R252+-0x15800], [R152.64], P3 ;  /* 0xea80000098fc7fae */ /* 0x0003e80009921844 */
[----:B------:R1:W-:Y:S04]  /*2a870*/  STL.64 [R1+0x5a8], R158 ;  /* 0x0005a89e01007387 */ /* 0x0003e80000100a00 */
[----:B------:R1:W-:Y:S04]  /*2a880*/  LDGSTS.E [R251+-0x14800], [R150.64], P3 ;  /* 0xeb80000096fb7fae */ /* 0x0003e80009921844 */
[----:B------:R2:W-:Y:S04]  /*2a890*/  LDGSTS.E [R250+-0x13800], [R158.64], P3 ;  /* 0xec8000009efa7fae */ /* 0x0005e80009921844 */
[----:B-1----:R-:W5:Y:S04]  /*2a8a0*/  LDL.LU.64 R150, [R1+0xb0] ;  /* 0x0000b00001967983 */ /* 0x002f680000300a00 */
[----:B------:R-:W5:Y:S04]  /*2a8b0*/  LDL.LU.64 R152, [R1+0xa8] ;  /* 0x0000a80001987983 */ /* 0x000f680000300a00 */
[----:B------:R-:W5:Y:S04]  /*2a8c0*/  LDL.LU.64 R154, [R1+0xa0] ;  /* 0x0000a000019a7983 */ /* 0x000f680000300a00 */
[----:B------:R-:W5:Y:S04]  /*2a8d0*/  LDL.LU.64 R170, [R1+0x98] ;  /* 0x0000980001aa7983 */ /* 0x000f680000300a00 */
[----:B------:R-:W5:Y:S01]  /*2a8e0*/  LDL.LU.64 R168, [R1+0x90] ;  /* 0x0000900001a87983 */ /* 0x000f620000300a00 */
[----:B---3--:R-:W-:-:S04]  /*2a8f0*/  IMAD.WIDE R142, R3, 0x4, R142 ;  /* 0x00000004038e7825 */ /* 0x008fc800078e028e */
[C---:B----4-:R-:W-:Y:S01]  /*2a900*/  IMAD.WIDE R144, R3.reuse, 0x4, R144 ;  /* 0x0000000403907825 */ /* 0x050fe200078e0290 */
[----:B------:R1:W-:Y:S03]  /*2a910*/  STL.64 [R1+0x598], R142 ;  /* 0x0005988e01007387 */ /* 0x0003e60000100a00 */
[C---:B--2---:R-:W-:Y:S01]  /*2a920*/  IMAD.WIDE R146, R3.reuse, 0x4, R146 ;  /* 0x0000000403927825 */ /* 0x044fe200078e0292 */
[----:B------:R1:W-:Y:S03]  /*2a930*/  LDGSTS.E [R2+-0x12800], [R142.64], P3 ;  /* 0xed8000008e027fae */ /* 0x0003e60009921844 */
[C---:B------:R-:W-:Y:S01]  /*2a940*/  IMAD.WIDE R164, R3.reuse, 0x4, R156 ;  /* 0x0000000403a47825 */ /* 0x040fe200078e029c */
[----:B------:R2:W-:Y:S04]  /*2a950*/  LDGSTS.E [R0+-0x11800], [R144.64], P3 ;  /* 0xee80000090007fae */ /* 0x0005e80009921844 */
[----:B------:R-:W3:Y:S04]  /*2a960*/  LDL.LU.64 R156, [R1+0x88] ;  /* 0x00008800019c7983 */ /* 0x000ee80000300a00 */
[----:B------:R2:W-:Y:S04]  /*2a970*/  STL.64 [R1+0x588], R144 ;  /* 0x0005889001007387 */ /* 0x0005e80000100a00 */
[----:B------:R-:W4:Y:S04]  /*2a980*/  LDL.LU.64 R158, [R1+0x80] ;  /* 0x00008000019e7983 */ /* 0x000f280000300a00 */
[----:B------:R1:W-:Y:S04]  /*2a990*/  STL.64 [R1+0x578], R146 ;  /* 0x0005789201007387 */ /* 0x0003e80000100a00 */
[----:B------:R-:W4:Y:S04]  /*2a9a0*/  LDL.LU.64 R160, [R1+0x78] ;  /* 0x0000780001a07983 */ /* 0x000f280000300a00 */
[----:B------:R2:W-:Y:S01]  /*2a9b0*/  STL.64 [R1+0x568], R164 ;  /* 0x000568a401007387 */ /* 0x0005e20000100a00 */
[----:B-----5:R-:W-:-:S03]  /*2a9c0*/  IMAD.WIDE R148, R3, 0x4, R148 ;  /* 0x0000000403947825 */ /* 0x020fc600078e0294 */
[----:B------:R-:W5:Y:S04]  /*2a9d0*/  LDL.LU.64 R166, [R1+0x70] ;  /* 0x0000700001a67983 */ /* 0x000f680000300a00 */
[----:B-1----:R-:W5:Y:S04]  /*2a9e0*/  LDL.LU.64 R142, [R1+0x20e0] ;  /* 0x0020e000018e7983 */ /* 0x002f680000300a00 */
[----:B--2---:R-:W2:Y:S04]  /*2a9f0*/  LDL.LU.64 R144, [R1+0x20d8] ;  /* 0x0020d80001907983 */ /* 0x004ea80000300a00 */
[----:B------:R1:W-:Y:S04]  /*2aa00*/  LDGSTS.E [R252+-0x10800], [R146.64], P3 ;  /* 0xef80000092fc7fae */ /* 0x0003e80009921844 */
[----:B------:R1:W-:Y:S04]  /*2aa10*/  LDGSTS.E [R251+-0xf800], [R164.64], P3 ;  /* 0xf0800000a4fb7fae */ /* 0x0003e80009921844 */
[----:B------:R1:W-:Y:S04]  /*2aa20*/  LDGSTS.E [R250+-0xe800], [R148.64], P3 ;  /* 0xf180000094fa7fae */ /* 0x0003e80009921844 */
[----:B-1----:R-:W2:Y:S04]  /*2aa30*/  LDL.LU.64 R146, [R1+0x20d0] ;  /* 0x0020d00001927983 */ /* 0x002ea80000300a00 */
[----:B------:R1:W-:Y:S04]  /*2aa40*/  STL.64 [R1+0x558], R148 ;  /* 0x0005589401007387 */ /* 0x0003e80000100a00 */
[----:B------:R-:W2:Y:S04]  /*2aa50*/  LDL.LU.64 R164, [R1+0x68] ;  /* 0x0000680001a47983 */ /* 0x000ea80000300a00 */
[----:B-1----:R-:W2:Y:S01]  /*2aa60*/  LDL.LU.64 R148, [R1+0x20c8] ;  /* 0x0020c80001947983 */ /* 0x002ea20000300a00 */
[----:B------:R-:W-:-:S04]  /*2aa70*/  IMAD.WIDE R150, R3, 0x4, R150 ;  /* 0x0000000403967825 */ /* 0x000fc800078e0296 */
[C---:B------:R-:W-:Y:S01]  /*2aa80*/  IMAD.WIDE R152, R3.reuse, 0x4, R152 ;  /* 0x0000000403987825 */ /* 0x040fe200078e0298 */
[----:B------:R1:W-:Y:S03]  /*2aa90*/  STL.64 [R1+0x548], R150 ;  /* 0x0005489601007387 */ /* 0x0003e60000100a00 */
[C---:B------:R-:W-:Y:S01]  /*2aaa0*/  IMAD.WIDE R154, R3.reuse, 0x4, R154 ;  /* 0x00000004039a7825 */ /* 0x040fe200078e029a */
[----:B------:R1:W-:Y:S03]  /*2aab0*/  STL.64 [R1+0x538], R152 ;  /* 0x0005389801007387 */ /* 0x0003e60000100a00 */
[C---:B------:R-:W-:Y:S01]  /*2aac0*/  IMAD.WIDE R170, R3.reuse, 0x4, R170 ;  /* 0x0000000403aa7825 */ /* 0x040fe200078e02aa */
[----:B------:R1:W-:Y:S03]  /*2aad0*/  LDGSTS.E [R2+-0xd800], [R150.64], P3 ;  /* 0xf280000096027fae */ /* 0x0003e60009921844 */
[----:B------:R-:W-:Y:S01]  /*2aae0*/  IMAD.WIDE R168, R3, 0x4, R168 ;  /* 0x0000000403a87825 */ /* 0x000fe200078e02a8 */
[----:B------:R1:W-:Y:S04]  /*2aaf0*/  LDGSTS.E [R0+-0xc800], [R152.64], P3 ;  /* 0xf380000098007fae */ /* 0x0003e80009921844 */
[----:B------:R1:W-:Y:S04]  /*2ab00*/  LDGSTS.E [R252+-0xb800], [R154.64], P3 ;  /* 0xf48000009afc7fae */ /* 0x0003e80009921844 */
[----:B-1----:R-:W2:Y:S04]  /*2ab10*/  LDL.LU.64 R150, [R1+0x20c0] ;  /* 0x0020c00001967983 */ /* 0x002ea80000300a00 */
[----:B------:R1:W-:Y:S04]  /*2ab20*/  STL.64 [R1+0x528], R154 ;  /* 0x0005289a01007387 */ /* 0x0003e80000100a00 */
[----:B------:R-:W2:Y:S04]  /*2ab30*/  LDL.LU.64 R152, [R1+0x20b8] ;  /* 0x0020b80001987983 */ /* 0x000ea80000300a00 */
[----:B------:R-:W-:Y:S04]  /*2ab40*/  STL.64 [R1+0x518], R170 ;  /* 0x000518aa01007387 */ /* 0x000fe80000100a00 */
[----:B-1----:R-:W2:Y:S04]  /*2ab50*/  LDL.LU.64 R154, [R1+0x20b0] ;  /* 0x0020b000019a7983 */ /* 0x002ea80000300a00 */
[----:B------:R1:W-:Y:S04]  /*2ab60*/  STL.64 [R1+0x508], R168 ;  /* 0x000508a801007387 */ /* 0x0003e80000100a00 */
[----:B------:R1:W-:Y:S04]  /*2ab70*/  LDGSTS.E [R251+-0xa800], [R170.64], P3 ;  /* 0xf5800000aafb7fae */ /* 0x0003e80009921844 */
[----:B------:R1:W-:Y:S01]  /*2ab80*/  LDGSTS.E [R250+-0x9800], [R168.64], P3 ;  /* 0xf6800000a8fa7fae */ /* 0x0003e20009921844 */
[----:B------:R-:W-:Y:S01]  /*2ab90*/  LOP3.LUT R163, R163, 0x50, RZ, 0x3c, !PT ;  /* 0x00000050a3a37812 */ /* 0x000fe200078e3cff */
[----:B---3--:R-:W-:-:S05]  /*2aba0*/  IMAD.WIDE R156, R3, 0x4, R156 ;  /* 0x00000004039c7825 */ /* 0x008fca00078e029c */
[----:B------:R3:W-:Y:S01]  /*2abb0*/  STL.64 [R1+0x4f8], R156 ;  /* 0x0004f89c01007387 */ /* 0x0007e20000100a00 */
[----:B----4-:R-:W-:-:S03]  /*2abc0*/  IMAD.WIDE R158, R3, 0x4, R158 ;  /* 0x00000004039e7825 */ /* 0x010fc600078e029e */
[----:B-1----:R-:W4:Y:S04]  /*2abd0*/  LDL.LU.64 R168, [R1+0x48] ;  /* 0x0000480001a87983 */ /* 0x002f280000300a00 */
[----:B------:R1:W-:Y:S01]  /*2abe0*/  STL.64 [R1+0x4e8], R158 ;  /* 0x0004e89e01007387 */ /* 0x0003e20000100a00 */
[----:B------:R-:W-:-:S03]  /*2abf0*/  IMAD.WIDE R160, R3, 0x4, R160 ;  /* 0x0000000403a07825 */ /* 0x000fc600078e02a0 */
[----:B------:R-:W4:Y:S04]  /*2ac00*/  LDL.LU.64 R170, [R1+0x30] ;  /* 0x0000300001aa7983 */ /* 0x000f280000300a00 */
[----:B------:R3:W-:Y:S01]  /*2ac10*/  LDGSTS.E [R2+-0x8800], [R156.64], P3 ;  /* 0xf78000009c027fae */ /* 0x0007e20009921844 */
[----:B-----5:R-:W-:-:S03]  /*2ac20*/  IMAD.WIDE R166, R3, 0x4, R166 ;  /* 0x0000000403a67825 */ /* 0x020fc600078e02a6 */
[----:B------:R5:W-:Y:S04]  /*2ac30*/  STL.64 [R1+0x4e0], R160 ;  /* 0x0004e0a001007387 */ /* 0x000be80000100a00 */
[----:B------:R1:W-:Y:S04]  /*2ac40*/  LDGSTS.E [R0+-0x7800], [R158.64], P3 ;  /* 0xf88000009e007fae */ /* 0x0003e80009921844 */
[----:B------:R-:W-:Y:S04]  /*2ac50*/  STL.64 [R1+0x4d8], R166 ;  /* 0x0004d8a601007387 */ /* 0x000fe80000100a00 */
[----:B------:R5:W-:Y:S04]  /*2ac60*/  LDGSTS.E [R252+-0x6800], [R160.64], P3 ;  /* 0xf9800000a0fc7fae */ /* 0x000be80009921844 */
[----:B---3--:R-:W3:Y:S04]  /*2ac70*/  LDL.LU.64 R156, [R1+0x20a8] ;  /* 0x0020a800019c7983 */ /* 0x008ee80000300a00 */
[----:B------:R2:W-:Y:S04]  /*2ac80*/  LDGSTS.E [R251+-0x5800], [R166.64], P3 ;  /* 0xfa800000a6fb7fae */ /* 0x0005e80009921844 */
[----:B-1----:R-:W3:Y:S04]  /*2ac90*/  LDL.LU.64 R158, [R1+0x20a0] ;  /* 0x0020a000019e7983 */ /* 0x002ee80000300a00 */
[----:B-----5:R-:W5:Y:S01]  /*2aca0*/  LDL.LU.64 R160, [R1+0x2098] ;  /* 0x0020980001a07983 */ /* 0x020f620000300a00 */
[----:B--2---:R-:W-:-:S05]  /*2acb0*/  IMAD.WIDE R164, R3, 0x4, R164 ;  /* 0x0000000403a47825 */ /* 0x004fca00078e02a4 */
[----:B------:R1:W-:Y:S04]  /*2acc0*/  LDGSTS.E [R250+-0x4800], [R164.64], P3 ;  /* 0xfb800000a4fa7fae */ /* 0x0003e80009921844 */
[----:B------:R2:W-:Y:S01]  /*2acd0*/  STL.64 [R1+0x4d0], R164 ;  /* 0x0004d0a401007387 */ /* 0x0005e20000100a00 */
[----:B-1----:R-:W-:Y:S01]  /*2ace0*/  IADD3 R250, R163, 0x100000, RZ ;  /* 0x00100000a3fa7810 */ /* 0x002fe20007ffe0ff */
[C---:B------:R-:W-:Y:S02]  /*2acf0*/  IMAD.WIDE R162, R3.reuse, 0x4, R220 ;  /* 0x0000000403a27825 */ /* 0x040fe400078e02dc */
[----:B------:R-:W3:Y:S02]  /*2ad00*/  LDL.LU.64 R220, [R1] ;  /* 0x0000000001dc7983 */ /* 0x000ee40000300a00 */
[----:B--2---:R-:W-:-:S02]  /*2ad10*/  IMAD.WIDE R164, R3, 0x4, R116 ;  /* 0x0000000403a47825 */ /* 0x004fc400078e0274 */
[----:B------:R-:W2:Y:S02]  /*2ad20*/  LDL.LU.64 R116, [R1+0x60] ;  /* 0x0000600001747983 */ /* 0x000ea40000300a00 */
[C---:B------:R-:W-:Y:S02]  /*2ad30*/  IMAD.WIDE R166, R3.reuse, 0x4, R114 ;  /* 0x0000000403a67825 */ /* 0x040fe400078e0272 */
[----:B------:R-:W1:Y:S02]  /*2ad40*/  S2R R115, SR_TID.X ;  /* 0x0000000000737919 */ /* 0x000e640000002100 */
[----:B------:R-:W-:Y:S02]  /*2ad50*/  IMAD.WIDE R112, R3, 0x4, R112 ;  /* 0x0000000403707825 */ /* 0x000fe400078e0270 */
[----:B------:R1:W-:Y:S04]  /*2ad60*/  STL.64 [R1+0x4c8], R162 ;  /* 0x0004c8a201007387 */ /* 0x0003e80000100a00 */
[----:B------:R1:W-:Y:S02]  /*2ad70*/  LDGSTS.E [R0+-0x3800], [R162.64], P3 ;  /* 0xfc800000a2007fae */ /* 0x0003e40009921844 */
[----:B-1----:R-:W-:-:S05]  /*2ad80*/  LOP3.LUT R115, R115, 0x7f, RZ, 0xc0, !PT ;  /* 0x0000007f73737812 */ /* 0x002fca00078ec0ff */
[----:B------:R-:W-:-:S05]  /*2ad90*/  IMAD.SHL.U32 R114, R115, 0x4, RZ ;  /* 0x0000000473727824 */ /* 0x000fca00078e00ff */
[----:B------:R-:W-:Y:S01]  /*2ada0*/  LOP3.LUT R114, R114, 0x40, RZ, 0x3c, !PT ;  /* 0x0000004072727812 */ /* 0x000fe200078e3cff */
[----:B------:R1:W-:Y:S03]  /*2adb0*/  STL.64 [R1+0x4c0], R164 ;  /* 0x0004c0a401007387 */ /* 0x0003e60000100a00 */
[----:B------:R-:W-:Y:S01]  /*2adc0*/  IADD3 R114, R114, 0x100000, RZ ;  /* 0x0010000072727810 */ /* 0x000fe20007ffe0ff */
[----:B------:R-:W3:Y:S04]  /*2add0*/  LDL.LU.64 R162, [R1+0x2090] ;  /* 0x0020900001a27983 */ /* 0x000ee80000300a00 */
[----:B------:R1:W-:Y:S04]  /*2ade0*/  STL.64 [R1+0x4b8], R166 ;  /* 0x0004b8a601007387 */ /* 0x0003e80000100a00 */
[----:B------:R1:W-:Y:S04]  /*2adf0*/  LDGSTS.E [R114+-0x2800], [R164.64], P3 ;  /* 0xfd800000a4727fae */ /* 0x0003e80009921844 */
[----:B------:R1:W-:Y:S04]  /*2ae00*/  LDGSTS.E [R252+-0x1800], [R166.64], P3 ;  /* 0xfe800000a6fc7fae */ /* 0x0003e80009921844 */
[----:B------:R2:W-:Y:S04]  /*2ae10*/  LDGSTS.E [R251+-0x800], [R112.64], P3 ;  /* 0xff80000070fb7fae */ /* 0x0005e80009921844 */
[----:B-1----:R-:W3:Y:S04]  /*2ae20*/  LDL.LU.64 R164, [R1+0x2088] ;  /* 0x0020880001a47983 */ /* 0x002ee80000300a00 */
[----:B------:R-:W-:Y:S04]  /*2ae30*/  STL.64 [R1+0x4b0], R112 ;  /* 0x0004b07001007387 */ /* 0x000fe80000100a00 */
[----:B------:R-:W5:Y:S01]  /*2ae40*/  LDL.LU.64 R166, [R1+0x2080] ;  /* 0x0020800001a67983 */ /* 0x000f620000300a00 */
[----:B--2---:R-:W-:-:S05]  /*2ae50*/  IMAD.WIDE R116, R3, 0x4, R116 ;  /* 0x0000000403747825 */ /* 0x004fca00078e0274 */
[----:B------:R1:W-:Y:S04]  /*2ae60*/  STL.64 [R1+0x4a8], R116 ;  /* 0x0004a87401007387 */ /* 0x0003e80000100a00 */
[----:B------:R2:W-:Y:S04]  /*2ae70*/  LDGSTS.E [R250+-0x1f600], [R116.64], P3 ;  /* 0xe0a0000074fa7fae */ /* 0x0005e80009921844 */
[----:B--2---:R-:W2:Y:S04]  /*2ae80*/  LDL.LU.64 R250, [R1+0x18] ;  /* 0x0000180001fa7983 */ /* 0x004ea80000300a00 */
[----:B------:R-:W1:Y:S01]  /*2ae90*/  S2R R115, SR_TID.X ;  /* 0x0000000000737919 */ /* 0x000e620000002100 */
[----:B----4-:R-:W-:-:S04]  /*2aea0*/  IMAD.WIDE R168, R3, 0x4, R168 ;  /* 0x0000000403a87825 */ /* 0x010fc800078e02a8 */
[----:B------:R-:W-:Y:S01]  /*2aeb0*/  IMAD.WIDE R170, R3, 0x4, R170 ;  /* 0x0000000403aa7825 */ /* 0x000fe200078e02aa */
[----:B------:R4:W-:Y:S01]  /*2aec0*/  STL.64 [R1+0x4a0], R168 ;  /* 0x0004a0a801007387 */ /* 0x0009e20000100a00 */
[----:B-1----:R-:W-:-:S05]  /*2aed0*/  LOP3.LUT R115, R115, 0x7f, RZ, 0xc0, !PT ;  /* 0x0000007f73737812 */ /* 0x002fca00078ec0ff */
[----:B------:R-:W-:-:S05]  /*2aee0*/  IMAD.SHL.U32 R115, R115, 0x4, RZ ;  /* 0x0000000473737824 */ /* 0x000fca00078e00ff */
[----:B------:R-:W-:-:S04]  /*2aef0*/  LOP3.LUT R252, R115, 0x50, RZ, 0x3c, !PT ;  /* 0x0000005073fc7812 */ /* 0x000fc800078e3cff */
[C---:B------:R-:W-:Y:S02]  /*2af00*/  IADD3 R116, R252.reuse, 0x100000, RZ ;  /* 0x00100000fc747810 */ /* 0x040fe40007ffe0ff */
[----:B------:R-:W-:Y:S01]  /*2af10*/  IADD3 R115, R252, 0x100000, RZ ;  /* 0x00100000fc737810 */ /* 0x000fe20007ffe0ff */
[C---:B---3--:R-:W-:Y:S01]  /*2af20*/  IMAD.WIDE R220, R3.reuse, 0x4, R220 ;  /* 0x0000000403dc7825 */ /* 0x048fe200078e02dc */
[----:B------:R1:W-:Y:S03]  /*2af30*/  STL.64 [R1+0x498], R170 ;  /* 0x000498aa01007387 */ /* 0x0003e60000100a00 */
[C---:B------:R-:W-:Y:S01]  /*2af40*/  IMAD.WIDE R110, R3.reuse, 0x4, R110 ;  /* 0x00000004036e7825 */ /* 0x040fe200078e026e */
[----:B------:R4:W-:Y:S03]  /*2af50*/  LDGSTS.E [R116+-0x1e600], [R168.64], P3 ;  /* 0xe1a00000a8747fae */ /* 0x0009e60009921844 */
[C---:B------:R-:W-:Y:S01]  /*2af60*/  IMAD.WIDE R108, R3.reuse, 0x4, R108 ;  /* 0x00000004036c7825 */ /* 0x040fe200078e026c */
[----:B------:R1:W-:Y:S03]  /*2af70*/  LDGSTS.E [R115+-0x1d600], [R170.64], P3 ;  /* 0xe2a00000aa737fae */ /* 0x0003e60009921844 */
[C---:B------:R-:W-:Y:S01]  /*2af80*/  IMAD.WIDE R106, R3.reuse, 0x4, R106 ;  /* 0x00000004036a7825 */ /* 0x040fe200078e026a */
[----:B----4-:R-:W3:Y:S03]  /*2af90*/  LDL.LU.64 R168, [R1+0x2078] ;  /* 0x0020780001a87983 */ /* 0x010ee60000300a00 */
[----:B------:R-:W-:-:S04]  /*2afa0*/  IMAD.WIDE R104, R3, 0x4, R104 ;  /* 0x0000000403687825 */ /* 0x000fc800078e0268 */
[----:B------:R-:W-:-:S04]  /*2afb0*/  IMAD.WIDE R102, R3, 0x4, R102 ;  /* 0x0000000403667825 */ /* 0x000fc800078e0266 */
[----:B------:R-:W-:-:S04]  /*2afc0*/  IMAD.WIDE R100, R3, 0x4, R100 ;  /* 0x0000000403647825 */ /* 0x000fc800078e0264 */
[----:B------:R-:W-:-:S04]  /*2afd0*/  IMAD.WIDE R98, R3, 0x4, R98 ;  /* 0x0000000403627825 */ /* 0x000fc800078e0262 */
[----:B------:R-:W-:-:S04]  /*2afe0*/  IMAD.WIDE R96, R3, 0x4, R96 ;  /* 0x0000000403607825 */ /* 0x000fc800078e0260 */
[----:B------:R-:W-:-:S04]  /*2aff0*/  IMAD.WIDE R94, R3, 0x4, R94 ;  /* 0x00000004035e7825 */ /* 0x000fc800078e025e */
[----:B------:R-:W-:-:S04]  /*2b000*/  IMAD.WIDE R92, R3, 0x4, R92 ;  /* 0x00000004035c7825 */ /* 0x000fc800078e025c */
[----:B------:R-:W-:Y:S01]  /*2b010*/  IMAD.WIDE R90, R3, 0x4, R90 ;  /* 0x00000004035a7825 */ /* 0x000fe200078e025a */
[----:B------:R-:W-:-:S03]  /*2b020*/  IADD3 R114, R252, 0x100000, RZ ;  /* 0x00100000fc727810 */ /* 0x000fc60007ffe0ff */
[----:B------:R-:W-:Y:S01]  /*2b030*/  IMAD.WIDE R88, R3, 0x4, R88 ;  /* 0x0000000403587825 */ /* 0x000fe200078e0258 */
[----:B------:R-:W-:-:S03]  /*2b040*/  IADD3 R113, R252, 0x100000, RZ ;  /* 0x00100000fc717810 */ /* 0x000fc60007ffe0ff */
[----:B------:R-:W-:Y:S01]  /*2b050*/  IMAD.WIDE R86, R3, 0x4, R86 ;  /* 0x0000000403567825 */ /* 0x000fe200078e0256 */
[----:B------:R-:W-:-:S03]  /*2b060*/  IADD3 R112, R252, 0x100000, RZ ;  /* 0x00100000fc707810 */ /* 0x000fc60007ffe0ff */
[----:B------:R-:W-:-:S04]  /*2b070*/  IMAD.WIDE R84, R3, 0x4, R84 ;  /* 0x0000000403547825 */ /* 0x000fc800078e0254 */
[----:B------:R-:W-:-:S04]  /*2b080*/  IMAD.WIDE R82, R3, 0x4, R82 ;  /* 0x0000000403527825 */ /* 0x000fc800078e0252 */
[----:B------:R-:W-:-:S04]  /*2b090*/  IMAD.WIDE R80, R3, 0x4, R80 ;  /* 0x0000000403507825 */ /* 0x000fc800078e0250 */
[----:B------:R-:W-:-:S04]  /*2b0a0*/  IMAD.WIDE R78, R3, 0x4, R78 ;  /* 0x00000004034e7825 */ /* 0x000fc800078e024e */
[----:B------:R-:W-:-:S04]  /*2b0b0*/  IMAD.WIDE R76, R3, 0x4, R76 ;  /* 0x00000004034c7825 */ /* 0x000fc800078e024c */
[----:B------:R-:W-:-:S04]  /*2b0c0*/  IMAD.WIDE R74, R3, 0x4, R74 ;  /* 0x00000004034a7825 */ /* 0x000fc800078e024a */
[----:B------:R-:W-:-:S04]  /*2b0d0*/  IMAD.WIDE R72, R3, 0x4, R72 ;  /* 0x0000000403487825 */ /* 0x000fc800078e0248 */
[----:B------:R-:W-:-:S04]  /*2b0e0*/  IMAD.WIDE R70, R3, 0x4, R70 ;  /* 0x0000000403467825 */ /* 0x000fc800078e0246 */
[----:B--2---:R-:W-:-:S05]  /*2b0f0*/  IMAD.WIDE R250, R3, 0x4, R250 ;  /* 0x0000000403fa7825 */ /* 0x004fca00078e02fa */
[----:B------:R-:W-:Y:S04]  /*2b100*/  STL.64 [R1+0x490], R250 ;  /* 0x000490fa01007387 */ /* 0x000fe80000100a00 */
[----:B-1----:R-:W2:Y:S04]  /*2b110*/  LDL.LU.64 R170, [R1+0x2070] ;  /* 0x0020700001aa7983 */ /* 0x002ea80000300a00 */
[----:B------:R-:W-:Y:S04]  /*2b120*/  STL.64 [R1+0x488], R220 ;  /* 0x000488dc01007387 */ /* 0x000fe80000100a00 */
[----:B------:R1:W-:Y:S04]  /*2b130*/  STL.64 [R1+0x480], R110 ;  /* 0x0004806e01007387 */ /* 0x0003e80000100a00 */
[----:B------:R-:W-:Y:S04]  /*2b140*/  STL.64 [R1+0x478], R108 ;  /* 0x0004786c01007387 */ /* 0x000fe80000100a00 */
[----:B------:R4:W-:Y:S04]  /*2b150*/  STL.64 [R1+0x470], R106 ;  /* 0x0004706a01007387 */ /* 0x0009e80000100a00 */
[----:B------:R1:W-:Y:S04]  /*2b160*/  STL.64 [R1+0x468], R104 ;  /* 0x0004686801007387 */ /* 0x0003e80000100a00 */
[----:B------:R1:W-:Y:S04]  /*2b170*/  STL.64 [R1+0x460], R102 ;  /* 0x0004606601007387 */ /* 0x0003e80000100a00 */
[----:B------:R1:W-:Y:S04]  /*2b180*/  STL.64 [R1+0x458], R100 ;  /* 0x0004586401007387 */ /* 0x0003e80000100a00 */
[----:B------:R-:W-:Y:S04]  /*2b190*/  STL.64 [R1+0x450], R98 ;  /* 0x0004506201007387 */ /* 0x000fe80000100a00 */
[----:B------:R-:W-:Y:S04]  /*2b1a0*/  STL.64 [R1+0x448], R96 ;  /* 0x0004486001007387 */ /* 0x000fe80000100a00 */
[----:B------:R1:W-:Y:S04]  /*2b1b0*/  STL.64 [R1+0x440], R94 ;  /* 0x0004405e01007387 */ /* 0x0003e80000100a00 */
[----:B------:R1:W-:Y:S04]  /*2b1c0*/  STL.64 [R1+0x438], R92 ;  /* 0x0004385c01007387 */ /* 0x0003e80000100a00 */
[----:B------:R1:W-:Y:S04]  /*2b1d0*/  STL.64 [R1+0x430], R90 ;  /* 0x0004305a01007387 */ /* 0x0003e80000100a00 */
[----:B------:R-:W-:Y:S04]  /*2b1e0*/  STL.64 [R1+0x428], R88 ;  /* 0x0004285801007387 */ /* 0x000fe80000100a00 */
[----:B------:R-:W-:Y:S04]  /*2b1f0*/  STL.64 [R1+0x420], R86 ;  /* 0x0004205601007387 */ /* 0x000fe80000100a00 */
[----:B------:R1:W-:Y:S04]  /*2b200*/  STL.64 [R1+0x418], R84 ;  /* 0x0004185401007387 */ /* 0x0003e80000100a00 */
[----:B------:R1:W-:Y:S04]  /*2b210*/  LDGSTS.E [R114+-0x1c600], [R250.64], P3 ;  /* 0xe3a00000fa727fae */ /* 0x0003e80009921844 */
[----:B------:R1:W-:Y:S04]  /*2b220*/  STL.64 [R1+0x410], R82 ;  /* 0x0004105201007387 */ /* 0x0003e80000100a00 */
[----:B------:R1:W-:Y:S04]  /*2b230*/  LDGSTS.E [R113+-0x1b600], [R220.64], P3 ;  /* 0xe4a00000dc717fae */ /* 0x0003e80009921844 */
[----:B------:R1:W-:Y:S04]  /*2b240*/  STL.64 [R1+0x408], R80 ;  /* 0x0004085001007387 */ /* 0x0003e80000100a00 */
[----:B------:R1:W-:Y:S04]  /*2b250*/  LDGSTS.E [R112+-0x1a600], [R110.64], P3 ;  /* 0xe5a000006e707fae */ /* 0x0003e80009921844 */
[----:B------:R-:W-:Y:S04]  /*2b260*/  STL.64 [R1+0x400], R78 ;  /* 0x0004004e01007387 */ /* 0x000fe80000100a00 */
[----:B------:R1:W-:Y:S04]  /*2b270*/  LDGSTS.E [R114+-0x19600], [R108.64], P3 ;  /* 0xe6a000006c727fae */ /* 0x0003e80009921844 */
[----:B------:R-:W-:Y:S04]  /*2b280*/  STL.64 [R1+0x3f8], R76 ;  /* 0x0003f84c01007387 */ /* 0x000fe80000100a00 */
[----:B------:R4:W-:Y:S04]  /*2b290*/  LDGSTS.E [R113+-0x18600], [R106.64], P3 ;  /* 0xe7a000006a717fae */ /* 0x0009e80009921844 */
[----:B------:R3:W-:Y:S01]  /*2b2a0*/  STL.64 [R1+0x3f0], R74 ;  /* 0x0003f04a01007387 */ /* 0x0007e20000100a00 */
[----:B-1----:R-:W-:-:S02]  /*2b2b0*/  IADD3 R111, R252, 0x100000, RZ ;  /* 0x00100000fc6f7810 */ /* 0x002fc40007ffe0ff */
[C---:B------:R-:W-:Y:S01]  /*2b2c0*/  IADD3 R110, R252.reuse, 0x100000, RZ ;  /* 0x00100000fc6e7810 */ /* 0x040fe20007ffe0ff */
[----:B------:R1:W-:Y:S04]  /*2b2d0*/  LDGSTS.E [R112+-0x17600], [R104.64], P3 ;  /* 0xe8a0000068707fae */ /* 0x0003e80009921844 */
[----:B----4-:R-:W4:Y:S04]  /*2b2e0*/  LDL.LU.64 R106, [R1+0x58] ;  /* 0x00005800016a7983 */ /* 0x010f280000300a00 */
[----:B------:R1:W-:Y:S04]  /*2b2f0*/  STL.64 [R1+0x3e8], R72 ;  /* 0x0003e84801007387 */ /* 0x0003e80000100a00 */
[----:B------:R-:W2:Y:S04]  /*2b300*/  LDL.LU.64 R108, [R1+0x40] ;  /* 0x00004000016c7983 */ /* 0x000ea80000300a00 */
[----:B------:R3:W-:Y:S04]  /*2b310*/  STL.64 [R1+0x3e0], R70 ;  /* 0x0003e04601007387 */ /* 0x0007e80000100a00 */
[----:B------:R-:W5:Y:S04]  /*2b320*/  LDL.LU.64 R116, [R1+0x28] ;  /* 0x0000280001747983 */ /* 0x000f680000300a00 */
[----:B------:R-:W5:Y:S01]  /*2b330*/  LDL.LU.64 R250, [R1+0x10] ;  /* 0x0000100001fa7983 */ /* 0x000f620000300a00 */
[----:B-1----:R-:W-:-:S03]  /*2b340*/  IADD3 R104, R252, 0x100000, RZ ;  /* 0x00100000fc687810 */ /* 0x002fc60007ffe0ff */
[----:B------:R1:W-:Y:S04]  /*2b350*/  LDGSTS.E [R111+-0x16600], [R102.64], P3 ;  /* 0xe9a00000666f7fae */ /* 0x0003e80009921844 */
[----:B------:R3:W-:Y:S04]  /*2b360*/  LDGSTS.E [R110+-0x15600], [R100.64], P3 ;  /* 0xeaa00000646e7fae */ /* 0x0007e80009921844 */
[----:B------:R2:W-:Y:S01]  /*2b370*/  LDGSTS.E [R104+-0x14600], [R98.64], P3 ;  /* 0xeba0000062687fae */ /* 0x0005e20009921844 */
[C---:B-1----:R-:W-:Y:S02]  /*2b380*/  IADD3 R103, R252.reuse, 0x100000, RZ ;  /* 0x00100000fc677810 */ /* 0x042fe40007ffe0ff */
[----:B------:R-:W-:-:S02]  /*2b390*/  IADD3 R102, R252, 0x100000, RZ ;  /* 0x00100000fc667810 */ /* 0x000fc40007ffe0ff */
[C---:B---3--:R-:W-:Y:S01]  /*2b3a0*/  IADD3 R101, R252.reuse, 0x100000, RZ ;  /* 0x00100000fc657810 */ /* 0x048fe20007ffe0ff */
[----:B------:R1:W-:Y:S01]  /*2b3b0*/  LDGSTS.E [R103+-0x13600], [R96.64], P3 ;  /* 0xeca0000060677fae */ /* 0x0003e20009921844 */
[----:B------:R-:W-:-:S03]  /*2b3c0*/  IADD3 R100, R252, 0x100000, RZ ;  /* 0x00100000fc647810 */ /* 0x000fc60007ffe0ff */
[----:B------:R3:W-:Y:S04]  /*2b3d0*/  LDGSTS.E [R102+-0x12600], [R94.64], P3 ;  /* 0xeda000005e667fae */ /* 0x0007e80009921844 */
[----:B------:R1:W-:Y:S04]  /*2b3e0*/  LDGSTS.E [R101+-0x11600], [R92.64], P3 ;  /* 0xeea000005c657fae */ /* 0x0003e80009921844 */
[----:B------:R1:W-:Y:S01]  /*2b3f0*/  LDGSTS.E [R100+-0x10600], [R90.64], P3 ;  /* 0xefa000005a647fae */ /* 0x0003e20009921844 */
[C---:B---3--:R-:W-:Y:S02]  /*2b400*/  IADD3 R94, R252.reuse, 0x100000, RZ ;  /* 0x00100000fc5e7810 */ /* 0x048fe40007ffe0ff */
[----:B-1----:R-:W-:-:S03]  /*2b410*/  IADD3 R93, R252, 0x100000, RZ ;  /* 0x00100000fc5d7810 */ /* 0x002fc60007ffe0ff */
[----:B------:R1:W-:Y:S01]  /*2b420*/  LDGSTS.E [R94+-0xf600], [R88.64], P3 ;  /* 0xf0a00000585e7fae */ /* 0x0003e20009921844 */
[C---:B------:R-:W-:Y:S02]  /*2b430*/  IADD3 R92, R252.reuse, 0x100000, RZ ;  /* 0x00100000fc5c7810 */ /* 0x040fe40007ffe0ff */
[C---:B------:R-:W-:Y:S01]  /*2b440*/  IADD3 R91, R252.reuse, 0x100000, RZ ;  /* 0x00100000fc5b7810 */ /* 0x040fe20007ffe0ff */
[----:B------:R3:W-:Y:S01]  /*2b450*/  LDGSTS.E [R93+-0xe600], [R86.64], P3 ;  /* 0xf1a00000565d7fae */ /* 0x0007e20009921844 */
[----:B------:R-:W-:-:S03]  /*2b460*/  IADD3 R90, R252, 0x100000, RZ ;  /* 0x00100000fc5a7810 */ /* 0x000fc60007ffe0ff */
[----:B------:R1:W-:Y:S04]  /*2b470*/  LDGSTS.E [R92+-0xd600], [R84.64], P3 ;  /* 0xf2a00000545c7fae */ /* 0x0003e80009921844 */
[----:B------:R3:W-:Y:S04]  /*2b480*/  LDGSTS.E [R91+-0xc600], [R82.64], P3 ;  /* 0xf3a00000525b7fae */ /* 0x0007e80009921844 */
[----:B------:R3:W-:Y:S01]  /*2b490*/  LDGSTS.E [R90+-0xb600], [R80.64], P3 ;  /* 0xf4a00000505a7fae */ /* 0x0007e20009921844 */
[C---:B-1----:R-:W-:Y:S02]  /*2b4a0*/  IADD3 R84, R252.reuse, 0x100000, RZ ;  /* 0x00100000fc547810 */ /* 0x042fe40007ffe0ff */
[----:B---3--:R-:W-:-:S03]  /*2b4b0*/  IADD3 R83, R252, 0x100000, RZ ;  /* 0x00100000fc537810 */ /* 0x008fc60007ffe0ff */
[----:B------:R1:W-:Y:S01]  /*2b4c0*/  LDGSTS.E [R84+-0xa600], [R78.64], P3 ;  /* 0xf5a000004e547fae */ /* 0x0003e20009921844 */
[C---:B------:R-:W-:Y:S02]  /*2b4d0*/  IADD3 R82, R252.reuse, 0x100000, RZ ;  /* 0x00100000fc527810 */ /* 0x040fe40007ffe0ff */
[C---:B------:R-:W-:Y:S01]  /*2b4e0*/  IADD3 R81, R252.reuse, 0x100000, RZ ;  /* 0x00100000fc517810 */ /* 0x040fe20007ffe0ff */
[----:B------:R3:W-:Y:S01]  /*2b4f0*/  LDGSTS.E [R83+-0x9600], [R76.64], P3 ;  /* 0xf6a000004c537fae */ /* 0x0007e20009921844 */
[----:B------:R-:W-:Y:S01]  /*2b500*/  IADD3 R80, R252, 0x100000, RZ ;  /* 0x00100000fc507810 */ /* 0x000fe20007ffe0ff */
[C---:B------:R-:W-:Y:S02]  /*2b510*/  IMAD.WIDE R68, R3.reuse, 0x4, R68 ;  /* 0x0000000403447825 */ /* 0x040fe400078e0244 */
[----:B------:R1:W-:Y:S02]  /*2b520*/  LDGSTS.E [R82+-0x8600], [R74.64], P3 ;  /* 0xf7a000004a527fae */ /* 0x0003e40009921844 */
[----:B------:R-:W-:-:S02]  /*2b530*/  IMAD.WIDE R66, R3, 0x4, R66 ;  /* 0x0000000403427825 */ /* 0x000fc400078e0242 */
[----:B------:R3:W-:Y:S02]  /*2b540*/  LDGSTS.E [R81+-0x7600], [R72.64], P3 ;  /* 0xf8a0000048517fae */ /* 0x0007e40009921844 */
[C---:B------:R-:W-:Y:S02]  /*2b550*/  IMAD.WIDE R64, R3.reuse, 0x4, R64 ;  /* 0x0000000403407825 */ /* 0x040fe400078e0240 */
[----:B------:R3:W-:Y:S01]  /*2b560*/  LDGSTS.E [R80+-0x6600], [R70.64], P3 ;  /* 0xf9a0000046507fae */ /* 0x0007e20009921844 */
[C---:B-1----:R-:W-:Y:S01]  /*2b570*/  IADD3 R74, R252.reuse, 0x100000, RZ ;  /* 0x00100000fc4a7810 */ /* 0x042fe20007ffe0ff */
[----:B------:R-:W-:Y:S01]  /*2b580*/  IMAD.WIDE R62, R3, 0x4, R62 ;  /* 0x00000004033e7825 */ /* 0x000fe200078e023e */
[----:B---3--:R-:W-:-:S03]  /*2b590*/  IADD3 R73, R252, 0x100000, RZ ;  /* 0x00100000fc497810 */ /* 0x008fc60007ffe0ff */
[C---:B------:R-:W-:Y:S01]  /*2b5a0*/  IMAD.WIDE R60, R3.reuse, 0x4, R60 ;  /* 0x00000004033c7825 */ /* 0x040fe200078e023c */
[C---:B------:R-:W-:Y:S01]  /*2b5b0*/  IADD3 R72, R252.reuse, 0x100000, RZ ;  /* 0x00100000fc487810 */ /* 0x040fe20007ffe0ff */
[----:B------:R-:W-:Y:S01]  /*2b5c0*/  STL.64 [R1+0x3d8], R68 ;  /* 0x0003d84401007387 */ /* 0x000fe20000100a00 */
[C---:B------:R-:W-:Y:S02]  /*2b5d0*/  IADD3 R71, R252.reuse, 0x100000, RZ ;  /* 0x00100000fc477810 */ /* 0x040fe40007ffe0ff */
[C---:B------:R-:W-:Y:S01]  /*2b5e0*/  IADD3 R70, R252.reuse, 0x100000, RZ ;  /* 0x00100000fc467810 */ /* 0x040fe20007ffe0ff */
[----:B------:R2:W-:Y:S04]  /*2b5f0*/  LDGSTS.E [R74+-0x5600], [R68.64], P3 ;  /* 0xfaa00000444a7fae */ /* 0x0005e80009921844 */
[----:B------:R-:W-:Y:S04]  /*2b600*/  STL.64 [R1+0x3d0], R66 ;  /* 0x0003d04201007387 */ /* 0x000fe80000100a00 */
[----:B------:R1:W-:Y:S04]  /*2b610*/  LDGSTS.E [R73+-0x4600], [R66.64], P3 ;  /* 0xfba0000042497fae */ /* 0x0003e80009921844 */
[----:B------:R3:W-:Y:S04]  /*2b620*/  STL.64 [R1+0x3c8], R64 ;  /* 0x0003c84001007387 */ /* 0x0007e80000100a00 */
[----:B------:R3:W-:Y:S04]  /*2b630*/  LDGSTS.E [R72+-0x3600], [R64.64], P3 ;  /* 0xfca0000040487fae */ /* 0x0007e80009921844 */
[----:B------:R4:W-:Y:S04]  /*2b640*/  LDGSTS.E [R71+-0x2600], [R62.64], P3 ;  /* 0xfda000003e477fae */ /* 0x0009e80009921844 */
[----:B------:R4:W-:Y:S01]  /*2b650*/  LDGSTS.E [R70+-0x1600], [R60.64], P3 ;  /* 0xfea000003c467fae */ /* 0x0009e20009921844 */
[----:B---3--:R-:W-:Y:S01]  /*2b660*/  IADD3 R64, R252, 0x100000, RZ ;  /* 0x00100000fc407810 */ /* 0x008fe20007ffe0ff */
[----:B-1----:R-:W-:-:S02]  /*2b670*/  IMAD.WIDE R72, R3, 0x4, R58 ;  /* 0x0000000403487825 */ /* 0x002fc400078e023a */
[----:B------:R1:W-:Y:S04]  /*2b680*/  STL.64 [R1+0x3c0], R62 ;  /* 0x0003c03e01007387 */ /* 0x0003e80000100a00 */
[----:B------:R3:W-:Y:S01]  /*2b690*/  STL.64 [R1+0x3b8], R60 ;  /* 0x0003b83c01007387 */ /* 0x0007e20000100a00 */
[----:B------:R-:W-:-:S03]  /*2b6a0*/  IMAD.WIDE R56, R3, 0x4, R56 ;  /* 0x0000000403387825 */ /* 0x000fc600078e0238 */
[----:B------:R1:W-:Y:S01]  /*2b6b0*/  LDGSTS.E [R64+-0x600], [R72.64], P3 ;  /* 0xffa0000048407fae */ /* 0x0003e20009921844 */
[----:B------:R-:W-:-:S03]  /*2b6c0*/  IMAD.WIDE R54, R3, 0x4, R54 ;  /* 0x0000000403367825 */ /* 0x000fc600078e0236 */
[----:B------:R-:W-:Y:S01]  /*2b6d0*/  STL.64 [R1+0x3b0], R72 ;  /* 0x0003b04801007387 */ /* 0x000fe20000100a00 */
[----:B------:R-:W-:-:S04]  /*2b6e0*/  IMAD.WIDE R52, R3, 0x4, R52 ;  /* 0x0000000403347825 */ /* 0x000fc800078e0234 */
[----:B-1----:R-:W-:-:S04]  /*2b6f0*/  IMAD.WIDE R64, R3, 0x4, R248 ;  /* 0x0000000403407825 */ /* 0x002fc800078e02f8 */
        /* <DEDUP_REMOVED lines=16> */
[----:B----4-:R-:W-:-:S04]  /*2b800*/  IMAD.WIDE R70, R3, 0x4, R106 ;  /* 0x0000000403467825 */ /* 0x010fc800078e026a */
[C---:B--2---:R-:W-:Y:S01]  /*2b810*/  IMAD.WIDE R68, R3.reuse, 0x4, R108 ;  /* 0x0000000403447825 */ /* 0x044fe200078e026c */
[----:B------:R-:W-:Y:S03]  /*2b820*/  STL.64 [R1+0x3a8], R70 ;  /* 0x0003a84601007387 */ /* 0x000fe60000100a00 */
[C---:B-----5:R-:W-:Y:S01]  /*2b830*/  IMAD.WIDE R66, R3.reuse, 0x4, R116 ;  /* 0x0000000403427825 */ /* 0x060fe200078e0274 */
[----:B------:R-:W-:Y:S03]  /*2b840*/  STL.64 [R1+0x3a0], R68 ;  /* 0x0003a04401007387 */ /* 0x000fe60000100a00 */
[----:B------:R-:W-:Y:S01]  /*2b850*/  IMAD.WIDE R58, R3, 0x4, R250 ;  /* 0x00000004033a7825 */ /* 0x000fe200078e02fa */
[----:B------:R-:W-:Y:S04]  /*2b860*/  STL.64 [R1+0x398], R66 ;  /* 0x0003984201007387 */ /* 0x000fe80000100a00 */
        /* <DEDUP_REMOVED lines=20> */
[----:B------:R-:W5:Y:S04]  /*2b9b0*/  LDL.LU.64 R106, [R1+0x50] ;  /* 0x00005000016a7983 */ /* 0x000f680000300a00 */
[----:B------:R1:W-:Y:S04]  /*2b9c0*/  STL.64 [R1+0x2f0], R20 ;  /* 0x0002f01401007387 */ /* 0x0003e80000100a00 */
[----:B------:R-:W5:Y:S04]  /*2b9d0*/  LDL.LU.64 R108, [R1+0x38] ;  /* 0x00003800016c7983 */ /* 0x000f680000300a00 */
[----:B------:R-:W5:Y:S04]  /*2b9e0*/  LDL.LU.64 R116, [R1+0x20] ;  /* 0x0000200001747983 */ /* 0x000f680000300a00 */
[----:B------:R-:W5:Y:S04]  /*2b9f0*/  LDL.LU.64 R250, [R1+0x8] ;  /* 0x0000080001fa7983 */ /* 0x000f680000300a00 */
[----:B------:R-:W1:Y:S02]  /*2ba00*/  S2R R221, SR_TID.X ;  /* 0x0000000000dd7919 */ /* 0x000e640000002100 */
[----:B-1----:R-:W-:-:S04]  /*2ba10*/  LOP3.LUT R221, R221, 0x7f, RZ, 0xc0, !PT ;  /* 0x0000007fdddd7812 */ /* 0x002fc800078ec0ff */
[----:B------:R-:W-:-:S04]  /*2ba20*/  SHF.L.U32 R221, R221, 0x2, RZ ;  /* 0x00000002dddd7819 */ /* 0x000fc800000006ff */
[----:B------:R-:W-:-:S04]  /*2ba30*/  LOP3.LUT R220, R221, 0x60, RZ, 0x3c, !PT ;  /* 0x00000060dddc7812 */ /* 0x000fc800078e3cff */
[C---:B------:R-:W-:Y:S02]  /*2ba40*/  IADD3 R63, R220.reuse, 0x100000, RZ ;  /* 0x00100000dc3f7810 */ /* 0x040fe40007ffe0ff */
[C---:B------:R-:W-:Y:S02]  /*2ba50*/  IADD3 R62, R220.reuse, 0x100000, RZ ;  /* 0x00100000dc3e7810 */ /* 0x040fe40007ffe0ff */
[C---:B---3--:R-:W-:Y:S01]  /*2ba60*/  IADD3 R61, R220.reuse, 0x100000, RZ ;  /* 0x00100000dc3d7810 */ /* 0x048fe20007ffe0ff */
[----:B------:R1:W-:Y:S01]  /*2ba70*/  LDGSTS.E [R63+-0x1f400], [R70.64], P3 ;  /* 0xe0c00000463f7fae */ /* 0x0003e20009921844 */
[----:B------:R-:W-:-:S03]  /*2ba80*/  IADD3 R60, R220, 0x100000, RZ ;  /* 0x00100000dc3c7810 */ /* 0x000fc60007ffe0ff */
[----:B------:R3:W-:Y:S04]  /*2ba90*/  LDGSTS.E [R62+-0x1e400], [R68.64], P3 ;  /* 0xe1c00000443e7fae */ /* 0x0007e80009921844 */
[----:B------:R1:W-:Y:S04]  /*2baa0*/  LDGSTS.E [R61+-0x1d400], [R66.64], P3 ;  /* 0xe2c00000423d7fae */ /* 0x0003e80009921844 */
[----:B------:R1:W-:Y:S04]  /*2bab0*/  LDGSTS.E [R60+-0x1c400], [R58.64], P3 ;  /* 0xe3c000003a3c7fae */ /* 0x0003e80009921844 */
[----:B------:R3:W-:Y:S04]  /*2bac0*/  LDGSTS.E [R62+-0x1b400], [R64.64], P3 ;  /* 0xe4c00000403e7fae */ /* 0x0007e80009921844 */
[----:B------:R2:W-:Y:S01]  /*2bad0*/  LDGSTS.E [R61+-0x1a400], [R56.64], P3 ;  /* 0xe5c00000383d7fae */ /* 0x0005e20009921844 */
[----:B-1----:R-:W-:-:S03]  /*2bae0*/  IADD3 R59, R220, 0x100000, RZ ;  /* 0x00100000dc3b7810 */ /* 0x002fc60007ffe0ff */
[----:B------:R2:W-:Y:S01]  /*2baf0*/  LDGSTS.E [R60+-0x19400], [R54.64], P3 ;  /* 0xe6c00000363c7fae */ /* 0x0005e20009921844 */
[----:B------:R-:W-:-:S03]  /*2bb00*/  IADD3 R58, R220, 0x100000, RZ ;  /* 0x00100000dc3a7810 */ /* 0x000fc60007ffe0ff */
[----:B------:R4:W-:Y:S04]  /*2bb10*/  LDGSTS.E [R59+-0x18400], [R52.64], P3 ;  /* 0xe7c00000343b7fae */ /* 0x0009e80009921844 */
[----:B------:R1:W-:Y:S01]  /*2bb20*/  LDGSTS.E [R58+-0x17400], [R50.64], P3 ;  /* 0xe8c00000323a7fae */ /* 0x0003e20009921844 */
[C---:B--2---:R-:W-:Y:S02]  /*2bb30*/  IADD3 R54, R220.reuse, 0x100000, RZ ;  /* 0x00100000dc367810 */ /* 0x044fe40007ffe0ff */
[----:B----4-:R-:W-:-:S03]  /*2bb40*/  IADD3 R53, R220, 0x100000, RZ ;  /* 0x00100000dc357810 */ /* 0x010fc60007ffe0ff */
[----:B------:R2:W-:Y:S01]  /*2bb50*/  LDGSTS.E [R54+-0x16400], [R48.64], P3 ;  /* 0xe9c0000030367fae */ /* 0x0005e20009921844 */
[C---:B------:R-:W-:Y:S02]  /*2bb60*/  IADD3 R52, R220.reuse, 0x100000, RZ ;  /* 0x00100000dc347810 */ /* 0x040fe40007ffe0ff */
[C---:B-1----:R-:W-:Y:S01]  /*2bb70*/  IADD3 R51, R220.reuse, 0x100000, RZ ;  /* 0x00100000dc337810 */ /* 0x042fe20007ffe0ff */
[----:B------:R1:W-:Y:S01]  /*2bb80*/  LDGSTS.E [R53+-0x15400], [R46.64], P3 ;  /* 0xeac000002e357fae */ /* 0x0003e20009921844 */
[----:B------:R-:W-:-:S03]  /*2bb90*/  IADD3 R50, R220, 0x100000, RZ ;  /* 0x00100000dc327810 */ /* 0x000fc60007ffe0ff */
[----:B------:R4:W-:Y:S04]  /*2bba0*/  LDGSTS.E [R52+-0x14400], [R44.64], P3 ;  /* 0xebc000002c347fae */ /* 0x0009e80009921844 */
[----:B------:R1:W-:Y:S04]  /*2bbb0*/  LDGSTS.E [R51+-0x13400], [R42.64], P3 ;  /* 0xecc000002a337fae */ /* 0x0003e80009921844 */
[----:B------:R2:W-:Y:S01]  /*2bbc0*/  LDGSTS.E [R50+-0x12400], [R40.64], P3 ;  /* 0xedc0000028327fae */ /* 0x0005e20009921844 */
[C---:B----4-:R-:W-:Y:S02]  /*2bbd0*/  IADD3 R44, R220.reuse, 0x100000, RZ ;  /* 0x00100000dc2c7810 */ /* 0x050fe40007ffe0ff */
[----:B-1----:R-:W-:-:S03]  /*2bbe0*/  IADD3 R43, R220, 0x100000, RZ ;  /* 0x00100000dc2b7810 */ /* 0x002fc60007ffe0ff */
[----:B------:R1:W-:Y:S01]  /*2bbf0*/  LDGSTS.E [R44+-0x11400], [R38.64], P3 ;  /* 0xeec00000262c7fae */ /* 0x0003e20009921844 */
[C---:B------:R-:W-:Y:S02]  /*2bc00*/  IADD3 R42, R220.reuse, 0x100000, RZ ;  /* 0x00100000dc2a7810 */ /* 0x040fe40007ffe0ff */
[C---:B--2---:R-:W-:Y:S01]  /*2bc10*/  IADD3 R41, R220.reuse, 0x100000, RZ ;  /* 0x00100000dc297810 */ /* 0x044fe20007ffe0ff */
        /* <DEDUP_REMOVED lines=18> */
[C---:B----4-:R-:W-:Y:S01]  /*2bd40*/  IADD3 R24, R220.reuse, 0x100000, RZ ;  /* 0x00100000dc187810 */ /* 0x050fe20007ffe0ff */
[C---:B------:R-:W-:Y:S01]  /*2bd50*/  IMAD.WIDE R12, R3.reuse, 0x4, R12 ;  /* 0x00000004030c7825 */ /* 0x040fe200078e020c */
[C---:B-1----:R-:W-:Y:S01]  /*2bd60*/  IADD3 R23, R220.reuse, 0x100000, RZ ;  /* 0x00100000dc177810 */ /* 0x042fe20007ffe0ff */
[----:B------:R1:W-:Y:S01]  /*2bd70*/  STL.64 [R1+0x2e8], R18 ;  /* 0x0002e81201007387 */ /* 0x0003e20000100a00 */
[C---:B------:R-:W-:Y:S02]  /*2bd80*/  IADD3 R22, R220.reuse, 0x100000, RZ ;  /* 0x00100000dc167810 */ /* 0x040fe40007ffe0ff */
[C---:B--2---:R-:W-:Y:S01]  /*2bd90*/  IADD3 R21, R220.reuse, 0x100000, RZ ;  /* 0x00100000dc157810 */ /* 0x044fe20007ffe0ff */
[----:B------:R-:W-:Y:S01]  /*2bda0*/  IMAD.WIDE R10, R3, 0x4, R10 ;  /* 0x00000004030a7825 */ /* 0x000fe200078e020a */
[----:B------:R-:W-:Y:S01]  /*2bdb0*/  IADD3 R20, R220, 0x100000, RZ ;  /* 0x00100000dc147810 */ /* 0x000fe20007ffe0ff */
[----:B------:R1:W-:Y:S01]  /*2bdc0*/  LDGSTS.E [R24+-0x7400], [R18.64], P3 ;  /* 0xf8c0000012187fae */ /* 0x0003e20009921844 */
[----:B------:R-:W-:Y:S01]  /*2bdd0*/  LOP3.LUT R221, R221, 0x70, RZ, 0x3c, !PT ;  /* 0x00000070dddd7812 */ /* 0x000fe200078e3cff */
[----:B------:R-:W-:-:S02]  /*2bde0*/  IMAD.WIDE R8, R3, 0x4, R8 ;  /* 0x0000000403087825 */ /* 0x000fc400078e0208 */
[----:B------:R-:W-:Y:S04]  /*2bdf0*/  STL.64 [R1+0x2e0], R16 ;  /* 0x0002e01001007387 */ /* 0x000fe80000100a00 */
[----:B------:R5:W-:Y:S01]  /*2be00*/  LDGSTS.E [R23+-0x6400], [R16.64], P3 ;  /* 0xf9c0000010177fae */ /* 0x000be20009921844 */
[----:B------:R-:W-:-:S03]  /*2be10*/  IMAD.WIDE R6, R3, 0x4, R6 ;  /* 0x0000000403067825 */ /* 0x000fc600078e0206 */
[----:B------:R2:W-:Y:S01]  /*2be20*/  STL.64 [R1+0x2d8], R14 ;  /* 0x0002d80e01007387 */ /* 0x0005e20000100a00 */
[----:B-1----:R-:W-:-:S03]  /*2be30*/  IMAD.WIDE R18, R3, 0x4, R4 ;  /* 0x0000000403127825 */ /* 0x002fc600078e0204 */
[----:B------:R2:W-:Y:S04]  /*2be40*/  LDGSTS.E [R22+-0x5400], [R14.64], P3 ;  /* 0xfac000000e167fae */ /* 0x0005e80009921844 */
[----:B------:R1:W-:Y:S04]  /*2be50*/  STL.64 [R1+0x2d0], R12 ;  /* 0x0002d00c01007387 */ /* 0x0003e80000100a00 */
[----:B------:R1:W-:Y:S01]  /*2be60*/  LDGSTS.E [R21+-0x4400], [R12.64], P3 ;  /* 0xfbc000000c157fae */ /* 0x0003e20009921844 */
[----:B--2---:R-:W-:-:S03]  /*2be70*/  IADD3 R14, R220, 0x100000, RZ ;  /* 0x00100000dc0e7810 */ /* 0x004fc60007ffe0ff */
[----:B------:R2:W-:Y:S04]  /*2be80*/  STL.64 [R1+0x2c8], R10 ;  /* 0x0002c80a01007387 */ /* 0x0005e80000100a00 */
[----:B------:R2:W-:Y:S01]  /*2be90*/  LDGSTS.E [R20+-0x3400], [R10.64], P3 ;  /* 0xfcc000000a147fae */ /* 0x0005e20009921844 */
[C---:B-1----:R-:W-:Y:S02]  /*2bea0*/  IADD3 R13, R220.reuse, 0x100000, RZ ;  /* 0x00100000dc0d7810 */ /* 0x042fe40007ffe0ff */
[----:B------:R-:W-:Y:S01]  /*2beb0*/  IADD3 R12, R220, 0x100000, RZ ;  /* 0x00100000dc0c7810 */ /* 0x000fe20007ffe0ff */
[----:B------:R1:W-:Y:S04]  /*2bec0*/  STL.64 [R1+0x2c0], R8 ;  /* 0x0002c00801007387 */ /* 0x0003e80000100a00 */
[----:B------:R1:W-:Y:S01]  /*2bed0*/  LDGSTS.E [R14+-0x2400], [R8.64], P3 ;  /* 0xfdc00000080e7fae */ /* 0x0003e20009921844 */
[----:B--2---:R-:W-:-:S02]  /*2bee0*/  IADD3 R11, R221, 0x100000, RZ ;  /* 0x00100000dd0b7810 */ /* 0x004fc40007ffe0ff */
[C---:B------:R-:W-:Y:S01]  /*2bef0*/  IADD3 R10, R221.reuse, 0x100000, RZ ;  /* 0x00100000dd0a7810 */ /* 0x040fe20007ffe0ff */
[----:B------:R2:W-:Y:S04]  /*2bf00*/  STL.64 [R1+0x2b8], R6 ;  /* 0x0002b80601007387 */ /* 0x0005e80000100a00 */
[----:B------:R2:W-:Y:S01]  /*2bf10*/  LDGSTS.E [R13+-0x1400], [R6.64], P3 ;  /* 0xfec00000060d7fae */ /* 0x0005e20009921844 */
[----:B-1----:R-:W-:-:S03]  /*2bf20*/  IADD3 R8, R221, 0x100000, RZ ;  /* 0x00100000dd087810 */ /* 0x002fc60007ffe0ff */
[----:B------:R1:W-:Y:S01]  /*2bf30*/  STL.64 [R1+0x2b0], R18 ;  /* 0x0002b01201007387 */ /* 0x0003e20000100a00 */
[----:B------:R-:W-:-:S03]  /*2bf40*/  IMAD.WIDE R14, R3, 0x4, R246 ;  /* 0x00000004030e7825 */ /* 0x000fc600078e02f6 */
[----:B------:R4:W-:Y:S01]  /*2bf50*/  LDGSTS.E [R12+-0x400], [R18.64], P3 ;  /* 0xffc00000120c7fae */ /* 0x0009e20009921844 */
[C---:B--2---:R-:W-:Y:S02]  /*2bf60*/  IADD3 R7, R221.reuse, 0x100000, RZ ;  /* 0x00100000dd077810 */ /* 0x044fe40007ffe0ff */
[----:B------:R-:W-:Y:S01]  /*2bf70*/  IADD3 R6, R221, 0x100000, RZ ;  /* 0x00100000dd067810 */ /* 0x000fe20007ffe0ff */
[----:B----4-:R-:W-:-:S04]  /*2bf80*/  IMAD.WIDE R12, R3, 0x4, R118 ;  /* 0x00000004030c7825 */ /* 0x010fc800078e0276 */
[----:B-----5:R-:W-:-:S05]  /*2bf90*/  IMAD.WIDE R16, R3, 0x4, R106 ;  /* 0x0000000403107825 */ /* 0x020fca00078e026a */
        /* <DEDUP_REMOVED lines=9> */
[----:B-1----:R-:W-:Y:S01]  /*2c030*/  IADD3 R5, R221, 0x100000, RZ ;  /* 0x00100000dd057810 */ /* 0x002fe20007ffe0ff */
[----:B------:R-:W-:Y:S01]  /*2c040*/  IMAD.WIDE R10, R3, 0x4, R120 ;  /* 0x00000004030a7825 */ /* 0x000fe200078e0278 */
[----:B------:R-:W-:Y:S01]  /*2c050*/  IADD3 R4, R221, 0x100000, RZ ;  /* 0x00100000dd047810 */ /* 0x000fe20007ffe0ff */
        /* <DEDUP_REMOVED lines=32> */
[----:B------:R-:W-:Y:S02]  /*2c260*/  IMAD.MOV.U32 R221, RZ, RZ, 0x7f ;  /* 0x0000007fffdd7424 */ /* 0x000fe400078e00ff */
[C---:B--2---:R-:W-:Y:S01]  /*2c270*/  IMAD.WIDE R18, R3.reuse, 0x4, R142 ;  /* 0x0000000403127825 */ /* 0x044fe200078e028e */
        /* <DEDUP_REMOVED lines=9> */
[----:B------:R1:W-:Y:S01]  /*2c310*/  STL.64 [R1+0x220], R18 ;  /* 0x0002201201007387 */ /* 0x0003e20000100a00 */
[----:B------:R-:W-:-:S03]  /*2c320*/  IADD3 R221, R221, c[0x0][0x180], RZ ;  /* 0x00006000dddd7a10 */ /* 0x000fc60007ffe0ff */
        /* <DEDUP_REMOVED lines=12> */
[----:B------:R-:W-:-:S03]  /*2c3f0*/  ISETP.GT.AND P0, PT, R221, 0x1ff, PT ;  /* 0x000001ffdd00780c */ /* 0x000fc60003f04270 */
        /* <DEDUP_REMOVED lines=11> */
[----:B------:R-:W1:Y:S04]  /*2c4b0*/  S2R R221, SR_TID.X ;  /* 0x0000000000dd7919 */ /* 0x000e680000002100 */
[----:B------:R4:W-:Y:S01]  /*2c4c0*/  STL.64 [R1+0x1e0], R12 ;  /* 0x0001e00c01007387 */ /* 0x0009e20000100a00 */
[----:B--2---:R-:W-:-:S03]  /*2c4d0*/  IMAD.WIDE R14, R3, 0x4, R166 ;  /* 0x00000004030e7825 */ /* 0x004fc600078e02a6 */
[----:B------:R4:W-:Y:S04]  /*2c4e0*/  LDGSTS.E [R5+-0x6200], [R12.64], P3 ;  /* 0xf9e000000c057fae */ /* 0x0009e80009921844 */
[----:B------:R2:W-:Y:S04]  /*2c4f0*/  STL.64 [R1+0x1d8], R10 ;  /* 0x0001d80a01007387 */ /* 0x0005e80000100a00 */
[----:B------:R2:W-:Y:S01]  /*2c500*/  LDGSTS.E [R4+-0x5200], [R10.64], P3 ;  /* 0xfae000000a047fae */ /* 0x0005e20009921844 */
[----:B----4-:R-:W-:-:S03]  /*2c510*/  IMAD.WIDE R12, R3, 0x4, R168 ;  /* 0x00000004030c7825 */ /* 0x010fc600078e02a8 */
[----:B------:R4:W-:Y:S04]  /*2c520*/  LDGSTS.E [R8+-0x4200], [R18.64], P3 ;  /* 0xfbe0000012087fae */ /* 0x0009e80009921844 */
[----:B------:R5:W-:Y:S01]  /*2c530*/  LDGSTS.E [R7+-0x3200], [R16.64], P3 ;  /* 0xfce0000010077fae */ /* 0x000be20009921844 */
[----:B--2---:R-:W-:-:S03]  /*2c540*/  IMAD.WIDE R10, R3, 0x4, R170 ;  /* 0x00000004030a7825 */ /* 0x004fc600078e02aa */
[----:B------:R2:W-:Y:S04]  /*2c550*/  LDGSTS.E [R6+-0x2200], [R14.64], P3 ;  /* 0xfde000000e067fae */ /* 0x0005e80009921844 */
[----:B------:R1:W-:Y:S04]  /*2c560*/  LDGSTS.E [R5+-0x1200], [R12.64], P3 ;  /* 0xfee000000c057fae */ /* 0x0003e80009921844 */
[----:B------:R2:W-:Y:S04]  /*2c570*/  LDGSTS.E [R4+-0x200], [R10.64], P3 ;  /* 0xffe000000a047fae */ /* 0x0005e80009921844 */
[----:B------:R-:W0:Y:S01]  /*2c580*/  LDGDEPBAR ;  /* 0x00000000000079af */ /* 0x000e220000000000 */
[----:B------:R-:W-:-:S02]  /*2c590*/  IMAD.MOV.U32 R2, RZ, RZ, c[0x0][0x188] ;  /* 0x00006200ff027624 */ /* 0x000fc400078e00ff */
[----:B------:R-:W-:Y:S01]  /*2c5a0*/  IMAD.MOV.U32 R0, RZ, RZ, c[0x0][0x180] ;  /* 0x00006000ff007624 */ /* 0x000fe200078e00ff */
[----:B-1----:R-:W-:Y:S01]  /*2c5b0*/  LOP3.LUT R221, R221, 0x7f, RZ, 0xc0, !PT ;  /* 0x0000007fdddd7812 */ /* 0x002fe200078ec0ff */
[----:B------:R-:W-:Y:S01]  /*2c5c0*/  STL.64 [R1+0x1d0], R18 ;  /* 0x0001d01201007387 */ /* 0x000fe20000100a00 */
[----:B------:R-:W-:Y:S02]  /*2c5d0*/  SHF.L.U32 R2, R2, 0x7, RZ ;  /* 0x0000000702027819 */ /* 0x000fe400000006ff */
[----:B--2---:R-:W-:Y:S01]  /*2c5e0*/  SEL R4, RZ, 0x4, P2 ;  /* 0x00000004ff047807 */ /* 0x004fe20001000000 */
[----:B------:R-:W-:Y:S01]  /*2c5f0*/  STL.64 [R1+0x1c8], R16 ;  /* 0x0001c81001007387 */ /* 0x000fe20000100a00 */
[C---:B------:R-:W-:Y:S02]  /*2c600*/  IADD3 R6, R0.reuse, -0x191, RZ ;  /* 0xfffffe6f00067810 */ /* 0x040fe40007ffe0ff */
[----:B-----5:R-:W-:Y:S01]  /*2c610*/  IADD3 R7, R0, -0x199, RZ ;  /* 0xfffffe6700077810 */ /* 0x020fe20007ffe0ff */
[----:B------:R-:W-:Y:S01]  /*2c620*/  STL.64 [R1+0x1c0], R14 ;  /* 0x0001c00e01007387 */ /* 0x000fe20000100a00 */
[----:B------:R-:W-:Y:S01]  /*2c630*/  IMAD.SHL.U32 R251, R221, 0x4, RZ ;  /* 0x00000004ddfb7824 */ /* 0x000fe200078e00ff */
[----:B------:R-:W-:-:S02]  /*2c640*/  SEL R252, R4, RZ, P0 ;  /* 0x000000ff04fc7207 */ /* 0x000fc40000000000 */
[----:B------:R1:W-:Y:S01]  /*2c650*/  STL.64 [R1+0x1b8], R12 ;  /* 0x0001b80c01007387 */ /* 0x0003e20000100a00 */
[----:B------:R-:W-:Y:S01]  /*2c660*/  IADD3 R5, R0, -0x195, RZ ;  /* 0xfffffe6b00057810 */ /* 0x000fe20007ffe0ff */
[----:B----4-:R-:W-:Y:S02]  /*2c670*/  IMAD.WIDE R8, R2, 0x4, R176 ;  /* 0x0000000402087825 */ /* 0x010fe400078e02b0 */
[----:B------:R2:W-:Y:S01]  /*2c680*/  STL.64 [R1+0x1b0], R10 ;  /* 0x0001b00a01007387 */ /* 0x0005e20000100a00 */
[----:B------:R-:W-:Y:S02]  /*2c690*/  ISETP.GE.U32.AND P3, PT, R6, 0x7ffffdf0, PT ;  /* 0x7ffffdf00600780c */ /* 0x000fe40003f66070 */
[----:B------:R-:W-:Y:S01]  /*2c6a0*/  ISETP.GE.U32.AND P0, PT, R7, 0x7ffffde8, PT ;  /* 0x7ffffde80700780c */ /* 0x000fe20003f06070 */
[----:B------:R-:W-:-:S04]  /*2c6b0*/  IMAD.WIDE R6, R2, 0x4, R178 ;  /* 0x0000000402067825 */ /* 0x000fc800078e02b2 */
[C---:B-1----:R-:W-:Y:S01]  /*2c6c0*/  IMAD.WIDE R12, R2.reuse, 0x4, R172 ;  /* 0x00000004020c7825 */ /* 0x042fe200078e02ac */
[----:B------:R-:W-:Y:S03]  /*2c6d0*/  BAR.SYNC.DEFER_BLOCKING 0x0 ;  /* 0x0000000000007b1d */ /* 0x000fe60000010000 */
[----:B--2---:R-:W-:Y:S01]  /*2c6e0*/  IMAD.WIDE R10, R2, 0x4, R174 ;  /* 0x00000004020a7825 */ /* 0x004fe200078e02ae */
[----:B------:R-:W-:Y:S02]  /*2c6f0*/  ISETP.GE.U32.AND P2, PT, R5, 0x7ffffdec, PT ;  /* 0x7ffffdec0500780c */ /* 0x000fe40003f46070 */
[----:B------:R1:W-:Y:S01]  /*2c700*/  STL.64 [R1+0x1a8], R12 ;  /* 0x0001a80c01007387 */ /* 0x0003e20000100a00 */
[----:B------:R-:W-:-:S03]  /*2c710*/  IADD3 R5, R0, -0x19d, RZ ;  /* 0xfffffe6300057810 */ /* 0x000fc60007ffe0ff */
[----:B------:R2:W-:Y:S04]  /*2c720*/  STL.64 [R1+0x1a0], R10 ;  /* 0x0001a00a01007387 */ /* 0x0005e80000100a00 */
[----:B------:R4:W-:Y:S04]  /*2c730*/  STL.64 [R1+0x198], R8 ;  /* 0x0001980801007387 */ /* 0x0009e80000100a00 */
[----:B------:R5:W-:Y:S04]  /*2c740*/  STL.64 [R1+0x190], R6 ;  /* 0x0001900601007387 */ /* 0x000be80000100a00 */
[----:B------:R-:W-:Y:S01]  /*2c750*/  @!PT LDS RZ, [RZ] ;  /* 0x00000000fffff984 */ /* 0x000fe20000000800 */
[----:B------:R-:W-:Y:S01]  /*2c760*/  @!PT LDS RZ, [RZ] ;  /* 0x00000000fffff984 */ /* 0x000fe20000000800 */
[----:B------:R-:W-:Y:S01]  /*2c770*/  @!PT LDS RZ, [RZ] ;  /* 0x00000000fffff984 */ /* 0x000fe20000000800 */
[----:B------:R1:W-:Y:S04]  /*2c780*/  LDGSTS.E [R251+0x60000], [R12.64], !P4 ;  /* 0x600000000cfb7fae */ /* 0x0003e8000e121844 */
[----:B------:R2:W-:Y:S04]  /*2c790*/  LDGSTS.E [R251+0x60200], [R10.64], !P4 ;  /* 0x602000000afb7fae */ /* 0x0005e8000e121844 */
[----:B------:R4:W-:Y:S01]  /*2c7a0*/  LDGSTS.E [R251+0x61000], [R8.64], !P6 ;  /* 0x6100000008fb7fae */ /* 0x0009e2000f121844 */
[----:B-1----:R-:W-:-:S03]  /*2c7b0*/  IMAD.WIDE R12, R2, 0x4, R180 ;  /* 0x00000004020c7825 */ /* 0x002fc600078e02b4 */
[----:B------:R5:W-:Y:S01]  /*2c7c0*/  LDGSTS.E [R251+0x61200], [R6.64], !P6 ;  /* 0x6120000006fb7fae */ /* 0x000be2000f121844 */
[----:B--2---:R-:W-:-:S03]  /*2c7d0*/  IMAD.WIDE R10, R2, 0x4, R182 ;  /* 0x00000004020a7825 */ /* 0x004fc600078e02b6 */
[----:B------:R1:W-:Y:S01]  /*2c7e0*/  STL.64 [R1+0x188], R12 ;  /* 0x0001880c01007387 */ /* 0x0003e20000100a00 */
[----:B----4-:R-:W-:-:S03]  /*2c7f0*/  IMAD.WIDE R8, R2, 0x4, R184 ;  /* 0x0000000402087825 */ /* 0x010fc600078e02b8 */
[----:B------:R1:W-:Y:S01]  /*2c800*/  LDGSTS.E [R251+0x62000], [R12.64], !P5 ;  /* 0x620000000cfb7fae */ /* 0x0003e2000e921844 */
[----:B------:R-:W-:Y:S01]  /*2c810*/  IADD3 R4, R0, -0x1a1, RZ ;  /* 0xfffffe5f00047810 */ /* 0x000fe20007ffe0ff */
[----:B-----5:R-:W-:Y:S01]  /*2c820*/  IMAD.WIDE R6, R2, 0x4, R186 ;  /* 0x0000000402067825 */ /* 0x020fe200078e02ba */
[----:B------:R-:W-:Y:S01]  /*2c830*/  ISETP.GE.U32.AND P4, PT, R5, 0x7ffffde4, PT ;  /* 0x7ffffde40500780c */ /* 0x000fe20003f86070 */
[----:B------:R2:W-:Y:S01]  /*2c840*/  STL.64 [R1+0x180], R10 ;  /* 0x0001800a01007387 */ /* 0x0005e20000100a00 */
[----:B------:R-:W-:-:S03]  /*2c850*/  IADD3 R5, R0, -0x1a5, RZ ;  /* 0xfffffe5b00057810 */ /* 0x000fc60007ffe0ff */
[----:B------:R2:W-:Y:S01]  /*2c860*/  LDGSTS.E [R251+0x62200], [R10.64], !P5 ;  /* 0x622000000afb7fae */ /* 0x0005e2000e921844 */
[----:B-1----:R-:W-:-:S03]  /*2c870*/  IMAD.WIDE R12, R2, 0x4, R188 ;  /* 0x00000004020c7825 */ /* 0x002fc600078e02bc */
[----:B------:R1:W-:Y:S01]  /*2c880*/  STL.64 [R1+0x178], R8 ;  /* 0x0001780801007387 */ /* 0x0003e20000100a00 */
[----:B------:R-:W-:-:S03]  /*2c890*/  ISETP.GE.U32.AND P6, PT, R4, 0x7ffffde0, PT ;  /* 0x7ffffde00400780c */ /* 0x000fc60003fc6070 */
[----:B------:R1:W-:Y:S01]  /*2c8a0*/  LDGSTS.E [R251+0x63000], [R8.64], !P1 ;  /* 0x6300000008fb7fae */ /* 0x0003e2000c921844 */
[----:B--2---:R-:W-:-:S03]  /*2c8b0*/  IMAD.WIDE R10, R2, 0x4, R190 ;  /* 0x00000004020a7825 */ /* 0x004fc600078e02be */
[----:B------:R2:W-:Y:S04]  /*2c8c0*/  STL.64 [R1+0x170], R6 ;  /* 0x0001700601007387 */ /* 0x0005e80000100a00 */
[----:B------:R2:W-:Y:S01]  /*2c8d0*/  LDGSTS.E [R251+0x63200], [R6.64], !P1 ;  /* 0x6320000006fb7fae */ /* 0x0005e2000c921844 */
[----:B-1----:R-:W-:-:S03]  /*2c8e0*/  IMAD.WIDE R8, R2, 0x4, R192 ;  /* 0x0000000402087825 */ /* 0x002fc600078e02c0 */
[----:B------:R1:W-:Y:S01]  /*2c8f0*/  STL.64 [R1+0x168], R12 ;  /* 0x0001680c01007387 */ /* 0x0003e20000100a00 */
[----:B------:R-:W-:Y:S02]  /*2c900*/  IADD3 R4, R0, -0x1a9, RZ ;  /* 0xfffffe5700047810 */ /* 0x000fe40007ffe0ff */
[----:B------:R-:W-:Y:S01]  /*2c910*/  ISETP.GE.U32.AND P5, PT, R5, 0x7ffffddc, PT ;  /* 0x7ffffddc0500780c */ /* 0x000fe20003fa6070 */
[----:B------:R1:W-:Y:S01]  /*2c920*/  LDGSTS.E [R251+0x64000], [R12.64], !P3 ;  /* 0x640000000cfb7fae */ /* 0x0003e2000d921844 */
[----:B--2---:R-:W-:-:S03]  /*2c930*/  IMAD.WIDE R6, R2, 0x4, R194 ;  /* 0x0000000402067825 */ /* 0x004fc600078e02c2 */
        /* <DEDUP_REMOVED lines=18> */
[----:B------:R1:W-:Y:S04]  /*2ca60*/  STL.64 [R1+0x138], R8 ;  /* 0x0001380801007387 */ /* 0x0003e80000100a00 */
        /* <DEDUP_REMOVED lines=30> */
[----:B------:R4:W-:Y:S01]  /*2cc50*/  STL.64 [R1+0xe0], R10 ;  /* 0x0000e00a01007387 */ /* 0x0009e20000100a00 */
[----:B--2---:R-:W-:-:S03]  /*2cc60*/  IMAD.WIDE R6, R2, 0x4, R228 ;  /* 0x0000000402067825 */ /* 0x004fc600078e02e4 */
[----:B------:R2:W-:Y:S04]  /*2cc70*/  STL.64 [R1+0xd8], R8 ;  /* 0x0000d80801007387 */ /* 0x0005e80000100a00 */
[----:B------:R5:W-:Y:S04]  /*2cc80*/  STL.64 [R1+0xd0], R6 ;  /* 0x0000d00601007387 */ /* 0x000be80000100a00 */
[----:B------:R-:W3:Y:S04]  /*2cc90*/  LDL.LU.64 R110, [R1+0x4f0] ;  /* 0x0004f000016e7983 */ /* 0x000ee80000300a00 */
[----:B------:R-:W3:Y:S04]  /*2cca0*/  LDL.LU.64 R114, [R1+0x500] ;  /* 0x0005000001727983 */ /* 0x000ee80000300a00 */
[----:B------:R-:W3:Y:S04]  /*2ccb0*/  LDL.LU.64 R116, [R1+0x510] ;  /* 0x0005100001747983 */ /* 0x000ee80000300a00 */
[----:B------:R-:W3:Y:S01]  /*2ccc0*/  LDL.LU.64 R220, [R1+0x520] ;  /* 0x0005200001dc7983 */ /* 0x000ee20000300a00 */
[----:B------:R-:W-:-:S02]  /*2ccd0*/  IADD3 R4, R0, -0x1b1, RZ ;  /* 0xfffffe4f00047810 */ /* 0x000fc40007ffe0ff */
[----:B------:R-:W-:Y:S02]  /*2cce0*/  IADD3 R5, R0, -0x1b5, RZ ;  /* 0xfffffe4b00057810 */ /* 0x000fe40007ffe0ff */
[----:B------:R-:W-:Y:S02]  /*2ccf0*/  ISETP.GE.U32.AND P2, PT, R4, 0x7ffffdd0, PT ;  /* 0x7ffffdd00400780c */ /* 0x000fe40003f46070 */
[C---:B------:R-:W-:Y:S02]  /*2cd00*/  IADD3 R4, R0.reuse, -0x1b9, RZ ;  /* 0xfffffe4700047810 */ /* 0x040fe40007ffe0ff */
[----:B------:R-:W-:Y:S02]  /*2cd10*/  ISETP.GE.U32.AND P0, PT, R5, 0x7ffffdcc, PT ;  /* 0x7ffffdcc0500780c */ /* 0x000fe40003f06070 */
[----:B------:R-:W-:Y:S02]  /*2cd20*/  IADD3 R5, R0, -0x1bd, RZ ;  /* 0xfffffe4300057810 */ /* 0x000fe40007ffe0ff */
[----:B------:R-:W-:-:S02]  /*2cd30*/  ISETP.GE.U32.AND P4, PT, R4, 0x7ffffdc8, PT ;  /* 0x7ffffdc80400780c */ /* 0x000fc40003f86070 */
[----:B------:R-:W-:-:S03]  /*2cd40*/  ISETP.GE.U32.AND P6, PT, R5, 0x7ffffdc4, PT ;  /* 0x7ffffdc40500780c */ /* 0x000fc60003fc6070 */
[----:B------:R1:W-:Y:S04]  /*2cd50*/  LDGSTS.E [R251+0x6c000], [R12.64], !P2 ;  /* 0x6c0000000cfb7fae */ /* 0x0003e8000d121844 */
[----:B------:R4:W-:Y:S04]  /*2cd60*/  LDGSTS.E [R251+0x6c200], [R10.64], !P2 ;  /* 0x6c2000000afb7fae */ /* 0x0009e8000d121844 */
[----:B------:R2:W-:Y:S01]  /*2cd70*/  LDGSTS.E [R251+0x6d000], [R8.64], !P0 ;  /* 0x6d00000008fb7fae */ /* 0x0005e2000c121844 */
[----:B-1----:R-:W-:-:S03]  /*2cd80*/  IMAD.WIDE R12, R2, 0x4, R230 ;  /* 0x00000004020c7825 */ /* 0x002fc600078e02e6 */
[----:B------:R5:W-:Y:S01]  /*2cd90*/  LDGSTS.E [R251+0x6d200], [R6.64], !P0 ;  /* 0x6d20000006fb7fae */ /* 0x000be2000c121844 */
[----:B----4-:R-:W-:-:S03]  /*2cda0*/  IMAD.WIDE R10, R2, 0x4, R232 ;  /* 0x00000004020a7825 */ /* 0x010fc600078e02e8 */
[----:B------:R1:W-:Y:S01]  /*2cdb0*/  LDGSTS.E [R251+0x6e000], [R12.64], !P4 ;  /* 0x6e0000000cfb7fae */ /* 0x0003e2000e121844 */
[----:B--2---:R-:W-:-:S03]  /*2cdc0*/  IMAD.WIDE R8, R2, 0x4, R234 ;  /* 0x0000000402087825 */ /* 0x004fc600078e02ea */
[----:B------:R2:W-:Y:S01]  /*2cdd0*/  LDGSTS.E [R251+0x6e200], [R10.64], !P4 ;  /* 0x6e2000000afb7fae */ /* 0x0005e2000e121844 */
[----:B-----5:R-:W-:-:S03]  /*2cde0*/  IMAD.WIDE R6, R2, 0x4, R236 ;  /* 0x0000000402067825 */ /* 0x020fc600078e02ec */
[----:B------:R1:W-:Y:S04]  /*2cdf0*/  STL.64 [R1+0xc8], R12 ;  /* 0x0000c80c01007387 */ /* 0x0003e80000100a00 */
[----:B------:R4:W-:Y:S04]  /*2ce00*/  LDGSTS.E [R251+0x6f000], [R8.64], !P6 ;  /* 0x6f00000008fb7fae */ /* 0x0009e8000f121844 */
[----:B------:R2:W-:Y:S04]  /*2ce10*/  STL.64 [R1+0xc0], R10 ;  /* 0x0000c00a01007387 */ /* 0x0005e80000100a00 */
[----:B------:R4:W-:Y:S01]  /*2ce20*/  LDGSTS.E [R251+0x6f200], [R6.64], !P6 ;  /* 0x6f20000006fb7fae */ /* 0x0009e2000f121844 */
[----:B-1----:R-:W-:-:S03]  /*2ce30*/  IMAD.WIDE R12, R2, 0x4, R238 ;  /* 0x00000004020c7825 */ /* 0x002fc600078e02ee */
[----:B------:R1:W-:Y:S01]  /*2ce40*/  STL.64 [R1+0xb8], R8 ;  /* 0x0000b80801007387 */ /* 0x0003e20000100a00 */
[----:B--2---:R-:W-:-:S03]  /*2ce50*/  IMAD.WIDE R10, R2, 0x4, R240 ;  /* 0x00000004020a7825 */ /* 0x004fc600078e02f0 */
[----:B------:R2:W-:Y:S04]  /*2ce60*/  STL.64 [R1+0xb0], R6 ;  /* 0x0000b00601007387 */ /* 0x0005e80000100a00 */
[----:B----4-:R-:W4:Y:S01]  /*2ce70*/  S2R R251, SR_TID.X ;  /* 0x0000000000fb7919 */ /* 0x010f220000002100 */
[----:B-1----:R-:W-:-:S03]  /*2ce80*/  IMAD.WIDE R8, R2, 0x4, R242 ;  /* 0x0000000402087825 */ /* 0x002fc600078e02f2 */
[----:B------:R1:W-:Y:S04]  /*2ce90*/  STL.64 [R1+0xa8], R12 ;  /* 0x0000a80c01007387 */ /* 0x0003e80000100a00 */
[----:B------:R-:W-:Y:S04]  /*2cea0*/  STL.64 [R1+0xa0], R10 ;  /* 0x0000a00a01007387 */ /* 0x000fe80000100a00 */
[----:B------:R5:W-:Y:S04]  /*2ceb0*/  STL.64 [R1+0x98], R8 ;  /* 0x0000980801007387 */ /* 0x000be80000100a00 */
[----:B------:R-:W3:Y:S01]  /*2cec0*/  LDL.LU.64 R108, [R1+0x530] ;  /* 0x00053000016c7983 */ /* 0x000ee20000300a00 */
[----:B------:R-:W-:-:S02]  /*2ced0*/  IADD3 R4, R0, -0x1c1, RZ ;  /* 0xfffffe3f00047810 */ /* 0x000fc40007ffe0ff */
[----:B------:R-:W-:Y:S01]  /*2cee0*/  IADD3 R5, R0, -0x1c5, RZ ;  /* 0xfffffe3b00057810 */ /* 0x000fe20007ffe0ff */
[----:B------:R-:W3:Y:S01]  /*2cef0*/  LDL.LU.64 R112, [R1+0x540] ;  /* 0x0005400001707983 */ /* 0x000ee20000300a00 */
[----:B------:R-:W-:Y:S02]  /*2cf00*/  ISETP.GE.U32.AND P5, PT, R4, 0x7ffffdc0, PT ;  /* 0x7ffffdc00400780c */ /* 0x000fe40003fa6070 */
[----:B------:R-:W-:Y:S01]  /*2cf10*/  IADD3 R4, R0, -0x1c9, RZ ;  /* 0xfffffe3700047810 */ /* 0x000fe20007ffe0ff */
[----:B------:R-:W3:Y:S01]  /*2cf20*/  LDL.LU.64 R106, [R1+0x550] ;  /* 0x00055000016a7983 */ /* 0x000ee20000300a00 */
[----:B------:R-:W-:Y:S02]  /*2cf30*/  ISETP.GE.U32.AND P1, PT, R5, 0x7ffffdbc, PT ;  /* 0x7ffffdbc0500780c */ /* 0x000fe40003f26070 */
[----:B------:R-:W-:Y:S02]  /*2cf40*/  ISETP.GE.U32.AND P3, PT, R4, 0x7ffffdb8, PT ;  /* 0x7ffffdb80400780c */ /* 0x000fe40003f66070 */
[----:B----4-:R-:W-:-:S02]  /*2cf50*/  LOP3.LUT R251, R251, 0x7f, RZ, 0xc0, !PT ;  /* 0x0000007ffbfb7812 */ /* 0x010fc400078ec0ff */
[C---:B------:R-:W-:Y:S02]  /*2cf60*/  IADD3 R5, R0.reuse, -0x1cd, RZ ;  /* 0xfffffe3300057810 */ /* 0x040fe40007ffe0ff */
[----:B------:R-:W-:Y:S01]  /*2cf70*/  IADD3 R4, R0, -0x1d1, RZ ;  /* 0xfffffe2f00047810 */ /* 0x000fe20007ffe0ff */
[----:B------:R-:W-:Y:S01]  /*2cf80*/  IMAD.SHL.U32 R243, R251, 0x4, RZ ;  /* 0x00000004fbf37824 */ /* 0x000fe200078e00ff */
[----:B------:R-:W-:Y:S01]  /*2cf90*/  ISETP.GE.U32.AND P2, PT, R5, 0x7ffffdb4, PT ;  /* 0x7ffffdb40500780c */ /* 0x000fe20003f46070 */
[----:B------:R-:W4:Y:S01]  /*2cfa0*/  LDL.LU.64 R250, [R1+0x560] ;  /* 0x0005600001fa7983 */ /* 0x000f220000300a00 */
[----:B------:R-:W-:Y:S02]  /*2cfb0*/  ISETP.GE.U32.AND P0, PT, R4, 0x7ffffdb0, PT ;  /* 0x7ffffdb00400780c */ /* 0x000fe40003f06070 */
[C---:B------:R-:W-:Y:S01]  /*2cfc0*/  IADD3 R5, R0.reuse, -0x1d5, RZ ;  /* 0xfffffe2b00057810 */ /* 0x040fe20007ffe0ff */
[----:B------:R1:W-:Y:S01]  /*2cfd0*/  LDGSTS.E [R243+0x70000], [R12.64], !P5 ;  /* 0x700000000cf37fae */ /* 0x0003e2000e921844 */
[----:B------:R-:W-:-:S02]  /*2cfe0*/  IADD3 R4, R0, -0x1d9, RZ ;  /* 0xfffffe2700047810 */ /* 0x000fc40007ffe0ff */
[----:B------:R-:W-:Y:S01]  /*2cff0*/  ISETP.GE.U32.AND P4, PT, R5, 0x7ffffdac, PT ;  /* 0x7ffffdac0500780c */ /* 0x000fe20003f86070 */
[----:B------:R1:W-:Y:S01]  /*2d000*/  LDGSTS.E [R243+0x70200], [R10.64], !P5 ;  /* 0x702000000af37fae */ /* 0x0003e2000e921844 */
[----:B------:R-:W-:Y:S01]  /*2d010*/  ISETP.GE.U32.AND P6, PT, R4, 0x7ffffda8, PT ;  /* 0x7ffffda80400780c */ /* 0x000fe20003fc6070 */
[----:B------:R-:W-:Y:S01]  /*2d020*/  IMAD.WIDE R4, R2, 0x4, R244 ;  /* 0x0000000402047825 */ /* 0x000fe200078e02f4 */
[C---:B--2---:R-:W-:Y:S01]  /*2d030*/  IADD3 R7, R0.reuse, -0x1dd, RZ ;  /* 0xfffffe2300077810 */ /* 0x044fe20007ffe0ff */
[----:B------:R5:W-:Y:S01]  /*2d040*/  LDGSTS.E [R243+0x71000], [R8.64], !P1 ;  /* 0x7100000008f37fae */ /* 0x000be2000c921844 */
[----:B------:R-:W-:Y:S02]  /*2d050*/  IADD3 R6, R0, -0x1e1, RZ ;  /* 0xfffffe1f00067810 */ /* 0x000fe40007ffe0ff */
[----:B------:R-:W-:Y:S01]  /*2d060*/  ISETP.GE.U32.AND P5, PT, R7, 0x7ffffda4, PT ;  /* 0x7ffffda40700780c */ /* 0x000fe20003fa6070 */
[----:B------:R2:W-:Y:S01]  /*2d070*/  LDGSTS.E [R243+0x71200], [R4.64], !P1 ;  /* 0x7120000004f37fae */ /* 0x0005e2000c921844 */
[----:B------:R-:W-:-:S03]  /*2d080*/  ISETP.GE.U32.AND P1, PT, R6, 0x7ffffda0, PT ;  /* 0x7ffffda00600780c */ /* 0x000fc60003f26070 */
[----:B------:R-:W-:Y:S01]  /*2d090*/  STL.64 [R1+0x2028], R4 ;  /* 0x0020280401007387 */ /* 0x000fe20000100a00 */
[----:B---3--:R-:W-:-:S03]  /*2d0a0*/  IMAD.WIDE R6, R2, 0x4, R110 ;  /* 0x0000000402067825 */ /* 0x008fc600078e026e */
[----:B------:R-:W3:Y:S01]  /*2d0b0*/  LDL.LU.64 R110, [R1+0x570] ;  /* 0x00057000016e7983 */ /* 0x000ee20000300a00 */
[----:B-1----:R-:W-:-:S03]  /*2d0c0*/  IMAD.WIDE R12, R2, 0x4, R114 ;  /* 0x00000004020c7825 */ /* 0x002fc600078e0272 */
[----:B------:R-:W2:Y:S01]  /*2d0d0*/  LDL.LU.64 R114, [R1+0x580] ;  /* 0x0005800001727983 */ /* 0x000ea20000300a00 */
[----:B-----5:R-:W-:-:S03]  /*2d0e0*/  IMAD.WIDE R8, R2, 0x4, R116 ;  /* 0x0000000402087825 */ /* 0x020fc600078e0274 */
[----:B------:R-:W5:Y:S01]  /*2d0f0*/  LDL.LU.64 R116, [R1+0x590] ;  /* 0x0005900001747983 */ /* 0x000f620000300a00 */
[----:B------:R-:W-:-:S03]  /*2d100*/  IMAD.WIDE R10, R2, 0x4, R220 ;  /* 0x00000004020a7825 */ /* 0x000fc600078e02dc */
[----:B------:R-:W3:Y:S01]  /*2d110*/  LDL.LU.64 R220, [R1+0x5a0] ;  /* 0x0005a00001dc7983 */ /* 0x000ee20000300a00 */
[C---:B------:R-:W-:Y:S02]  /*2d120*/  IADD3 R15, R0.reuse, -0x1e5, RZ ;  /* 0xfffffe1b000f7810 */ /* 0x040fe40007ffe0ff */
[----:B------:R-:W-:Y:S01]  /*2d130*/  IADD3 R14, R0, -0x1e9, RZ ;  /* 0xfffffe17000e7810 */ /* 0x000fe20007ffe0ff */
[----:B------:R-:W-:Y:S04]  /*2d140*/  STL.64 [R1+0x2030], R6 ;  /* 0x0020300601007387 */ /* 0x000fe80000100a00 */
[----:B------:R1:W-:Y:S04]  /*2d150*/  LDGSTS.E [R243+0x72000], [R6.64], !P3 ;  /* 0x7200000006f37fae */ /* 0x0003e8000d921844 */
[----:B------:R-:W-:Y:S04]  /*2d160*/  STL.64 [R1+0x2018], R12 ;  /* 0x0020180c01007387 */ /* 0x000fe80000100a00 */
[----:B------:R1:W-:Y:S01]  /*2d170*/  LDGSTS.E [R243+0x72200], [R12.64], !P3 ;  /* 0x722000000cf37fae */ /* 0x0003e2000d921844 */
[----:B------:R-:W-:-:S03]  /*2d180*/  ISETP.GE.U32.AND P3, PT, R15, 0x7ffffd9c, PT ;  /* 0x7ffffd9c0f00780c */ /* 0x000fc60003f66070 */
[----:B------:R-:W-:Y:S04]  /*2d190*/  STL.64 [R1+0x2020], R8 ;  /* 0x0020200801007387 */ /* 0x000fe80000100a00 */
[----:B------:R1:W-:Y:S04]  /*2d1a0*/  LDGSTS.E [R243+0x73000], [R8.64], !P2 ;  /* 0x7300000008f37fae */ /* 0x0003e8000d121844 */
[----:B------:R1:W-:Y:S04]  /*2d1b0*/  STL.64 [R1+0x2038], R10 ;  /* 0x0020380a01007387 */ /* 0x0003e80000100a00 */
[----:B------:R1:W-:Y:S01]  /*2d1c0*/  LDGSTS.E [R243+0x73200], [R10.64], !P2 ;  /* 0x732000000af37fae */ /* 0x0003e2000d121844 */
[----:B------:R-:W-:-:S02]  /*2d1d0*/  ISETP.GE.U32.AND P2, PT, R14, 0x7ffffd98, PT ;  /* 0x7ffffd980e00780c */ /* 0x000fc40003f46070 */
[C---:B------:R-:W-:Y:S02]  /*2d1e0*/  IADD3 R23, R0.reuse, -0x1ed, RZ ;  /* 0xfffffe1300177810 */ /* 0x040fe40007ffe0ff */
[----:B------:R-:W-:Y:S01]  /*2d1f0*/  IADD3 R22, R0, -0x1f1, RZ ;  /* 0xfffffe0f00167810 */ /* 0x000fe20007ffe0ff */
[C---:B------:R-:W-:Y:S02]  /*2d200*/  IMAD.WIDE R20, R2.reuse, 0x4, R108 ;  /* 0x0000000402147825 */ /* 0x040fe400078e026c */
[----:B------:R-:W1:Y:S02]  /*2d210*/  S2R R109, SR_TID.X ;  /* 0x00000000006d7919 */ /* 0x000e640000002100 */
[C---:B------:R-:W-:Y:S02]  /*2d220*/  IMAD.WIDE R14, R2.reuse, 0x4, R112 ;  /* 0x00000004020e7825 */ /* 0x040fe400078e0270 */
[----:B------:R1:W-:Y:S02]  /*2d230*/  LDGSTS.E [R243+0x74000], [R20.64], !P0 ;  /* 0x7400000014f37fae */ /* 0x0003e4000c121844 */
[----:B------:R-:W-:-:S04]  /*2d240*/  IMAD.WIDE R16, R2, 0x4, R106 ;  /* 0x0000000402107825 */ /* 0x000fc800078e026a */
[----:B----4-:R-:W-:Y:S02]  /*2d250*/  IMAD.WIDE R18, R2, 0x4, R250 ;  /* 0x0000000402127825 */ /* 0x010fe400078e02fa */
[----:B------:R-:W4:Y:S01]  /*2d260*/  LDL.LU.64 R250, [R1+0x5b0] ;  /* 0x0005b00001fa7983 */ /* 0x000f220000300a00 */
[----:B-1----:R-:W-:-:S03]  /*2d270*/  LOP3.LUT R11, R109, 0x7f, RZ, 0xc0, !PT ;  /* 0x0000007f6d0b7812 */ /* 0x002fc600078ec0ff */
[----:B------:R-:W4:Y:S04]  /*2d280*/  LDL.LU.64 R106, [R1+0x5c0] ;  /* 0x0005c000016a7983 */ /* 0x000f280000300a00 */
[----:B------:R-:W4:Y:S04]  /*2d290*/  LDL.LU.64 R108, [R1+0x5d0] ;  /* 0x0005d000016c7983 */ /* 0x000f280000300a00 */
[----:B------:R-:W4:Y:S04]  /*2d2a0*/  LDL.LU.64 R112, [R1+0x5e0] ;  /* 0x0005e00001707983 */ /* 0x000f280000300a00 */
[----:B------:R1:W-:Y:S04]  /*2d2b0*/  STL.64 [R1+0x2010], R20 ;  /* 0x0020101401007387 */ /* 0x0003e80000100a00 */
[----:B------:R-:W-:Y:S01]  /*2d2c0*/  STL.64 [R1+0x2040], R14 ;  /* 0x0020400e01007387 */ /* 0x000fe20000100a00 */
[----:B-1----:R-:W-:-:S03]  /*2d2d0*/  SHF.L.U32 R21, R11, 0x2, RZ ;  /* 0x000000020b157819 */ /* 0x002fc600000006ff */
[----:B------:R-:W-:Y:S04]  /*2d2e0*/  STL.64 [R1+0x2048], R16 ;  /* 0x0020481001007387 */ /* 0x000fe80000100a00 */
[----:B------:R1:W-:Y:S01]  /*2d2f0*/  LDGSTS.E [R21+0x74200], [R14.64], !P0 ;  /* 0x742000000e157fae */ /* 0x0003e2000c121844 */
[----:B------:R-:W-:-:S03]  /*2d300*/  ISETP.GE.U32.AND P0, PT, R23, 0x7ffffd94, PT ;  /* 0x7ffffd941700780c */ /* 0x000fc60003f06070 */
[----:B------:R1:W-:Y:S04]  /*2d310*/  LDGSTS.E [R21+0x75000], [R16.64], !P4 ;  /* 0x7500000010157fae */ /* 0x0003e8000e121844 */
[----:B------:R1:W-:Y:S01]  /*2d320*/  LDGSTS.E [R21+0x75200], [R18.64], !P4 ;  /* 0x7520000012157fae */ /* 0x0003e2000e121844 */
[----:B------:R-:W-:-:S03]  /*2d330*/  ISETP.GE.U32.AND P4, PT, R22, 0x7ffffd90, PT ;  /* 0x7ffffd901600780c */ /* 0x000fc60003f86070 */
[----:B------:R-:W-:Y:S01]  /*2d340*/  STL.64 [R1+0x2050], R18 ;  /* 0x0020501201007387 */ /* 0x000fe20000100a00 */
[----:B--2---:R-:W-:-:S03]  /*2d350*/  IMAD.WIDE R22, R2, 0x4, R114 ;  /* 0x0000000402167825 */ /* 0x004fc600078e0272 */
[----:B------:R-:W2:Y:S01]  /*2d360*/  LDL.LU.64 R114, [R1+0x5f0] ;  /* 0x0005f00001727983 */ /* 0x000ea20000300a00 */
[----:B---3--:R-:W-:-:S03]  /*2d370*/  IMAD.WIDE R32, R2, 0x4, R220 ;  /* 0x0000000402207825 */ /* 0x008fc600078e02dc */
[----:B------:R-:W3:Y:S01]  /*2d380*/  LDL.LU.64 R220, [R1+0x600] ;  /* 0x0006000001dc7983 */ /* 0x000ee20000300a00 */
[----:B------:R-:W-:-:S04]  /*2d390*/  IMAD.WIDE R24, R2, 0x4, R110 ;  /* 0x0000000402187825 */ /* 0x000fc800078e026e */
[----:B-----5:R-:W-:Y:S01]  /*2d3a0*/  IMAD.WIDE R26, R2, 0x4, R116 ;  /* 0x00000004021a7825 */ /* 0x020fe200078e0274 */
[C---:B------:R-:W-:Y:S01]  /*2d3b0*/  IADD3 R29, R0.reuse, -0x1f5, RZ ;  /* 0xfffffe0b001d7810 */ /* 0x040fe20007ffe0ff */
[----:B------:R-:W5:Y:S01]  /*2d3c0*/  LDL.LU.64 R116, [R1+0x610] ;  /* 0x0006100001747983 */ /* 0x000f620000300a00 */
[----:B------:R-:W-:-:S03]  /*2d3d0*/  IADD3 R28, R0, -0x1f9, RZ ;  /* 0xfffffe07001c7810 */ /* 0x000fc60007ffe0ff */
[----:B------:R-:W5:Y:S04]  /*2d3e0*/  LDL.LU.64 R98, [R1+0x620] ;  /* 0x0006200001627983 */ /* 0x000f680000300a00 */
[----:B------:R1:W-:Y:S04]  /*2d3f0*/  LDGSTS.E [R21+0x76000], [R24.64], !P6 ;  /* 0x7600000018157fae */ /* 0x0003e8000f121844 */
[----:B------:R1:W-:Y:S01]  /*2d400*/  LDGSTS.E [R21+0x76200], [R22.64], !P6 ;  /* 0x7620000016157fae */ /* 0x0003e2000f121844 */
[----:B------:R-:W-:-:S03]  /*2d410*/  ISETP.GE.U32.AND P6, PT, R29, 0x7ffffd8c, PT ;  /* 0x7ffffd8c1d00780c */ /* 0x000fc60003fc6070 */
[----:B------:R-:W-:Y:S04]  /*2d420*/  STL.64 [R1+0x2058], R24 ;  /* 0x0020581801007387 */ /* 0x000fe80000100a00 */
[----:B------:R1:W-:Y:S04]  /*2d430*/  LDGSTS.E [R21+0x77000], [R26.64], !P5 ;  /* 0x770000001a157fae */ /* 0x0003e8000e921844 */
[----:B------:R-:W-:Y:S04]  /*2d440*/  STL.64 [R1+0x2060], R22 ;  /* 0x0020601601007387 */ /* 0x000fe80000100a00 */
[----:B------:R1:W-:Y:S01]  /*2d450*/  LDGSTS.E [R21+0x77200], [R32.64], !P5 ;  /* 0x7720000020157fae */ /* 0x0003e2000e921844 */
[----:B------:R-:W-:-:S03]  /*2d460*/  ISETP.GE.U32.AND P5, PT, R28, 0x7ffffd88, PT ;  /* 0x7ffffd881c00780c */ /* 0x000fc60003fa6070 */
[----:B------:R-:W-:Y:S04]  /*2d470*/  STL.64 [R1+0x2068], R26 ;  /* 0x0020681a01007387 */ /* 0x000fe80000100a00 */
[----:B------:R-:W5:Y:S01]  /*2d480*/  LDL.LU.64 R110, [R1+0x630] ;  /* 0x00063000016e7983 */ /* 0x000f620000300a00 */
[C---:B------:R-:W-:Y:S02]  /*2d490*/  IADD3 R37, R0.reuse, -0x1fd, RZ ;  /* 0xfffffe0300257810 */ /* 0x040fe40007ffe0ff */
[----:B------:R-:W-:Y:S01]  /*2d4a0*/  IADD3 R36, R0, -0x182, RZ ;  /* 0xfffffe7e00247810 */ /* 0x000fe20007ffe0ff */
[C---:B----4-:R-:W-:Y:S02]  /*2d4b0*/  IMAD.WIDE R28, R2.reuse, 0x4, R250 ;  /* 0x00000004021c7825 */ /* 0x050fe400078e02fa */
[----:B------:R-:W4:Y:S02]  /*2d4c0*/  LDL.LU.64 R250, [R1+0x640] ;  /* 0x0006400001fa7983 */ /* 0x000f240000300a00 */
[----:B------:R-:W-:-:S02]  /*2d4d0*/  IMAD.WIDE R30, R2, 0x4, R106 ;  /* 0x00000004021e7825 */ /* 0x000fc400078e026a */
[----:B------:R1:W-:Y:S02]  /*2d4e0*/  LDGSTS.E [R21+0x78000], [R28.64], !P1 ;  /* 0x780000001c157fae */ /* 0x0003e4000c921844 */
[C---:B------:R-:W-:Y:S02]  /*2d4f0*/  IMAD.WIDE R40, R2.reuse, 0x4, R108 ;  /* 0x0000000402287825 */ /* 0x040fe400078e026c */
[----:B------:R-:W4:Y:S04]  /*2d500*/  LDL.LU.64 R106, [R1+0x650] ;  /* 0x00065000016a7983 */ /* 0x000f280000300a00 */
[----:B------:R-:W4:Y:S01]  /*2d510*/  LDL.LU.64 R108, [R1+0x660] ;  /* 0x00066000016c7983 */ /* 0x000f220000300a00 */
[----:B------:R-:W-:-:S03]  /*2d520*/  IMAD.WIDE R34, R2, 0x4, R112 ;  /* 0x0000000402227825 */ /* 0x000fc600078e0270 */
[----:B------:R1:W-:Y:S01]  /*2d530*/  LDGSTS.E [R21+0x78200], [R30.64], !P1 ;  /* 0x782000001e157fae */ /* 0x0003e2000c921844 */
[----:B------:R-:W-:-:S03]  /*2d540*/  ISETP.GE.U32.AND P1, PT, R37, 0x7ffffd84, PT ;  /* 0x7ffffd842500780c */ /* 0x000fc60003f26070 */
[----:B------:R1:W-:Y:S04]  /*2d550*/  LDGSTS.E [R21+0x79000], [R40.64], !P3 ;  /* 0x7900000028157fae */ /* 0x0003e8000d921844 */
[----:B------:R1:W-:Y:S01]  /*2d560*/  LDGSTS.E [R21+0x79200], [R34.64], !P3 ;  /* 0x7920000022157fae */ /* 0x0003e2000d921844 */
[----:B------:R-:W-:-:S03]  /*2d570*/  ISETP.GE.U32.AND P3, PT, R36, 0x7ffffdff, PT ;  /* 0x7ffffdff2400780c */ /* 0x000fc60003f66070 */
[----:B------:R-:W4:Y:S01]  /*2d580*/  LDL.LU.64 R112, [R1+0x670] ;  /* 0x0006700001707983 */ /* 0x000f220000300a00 */
[----:B--2---:R-:W-:-:S03]  /*2d590*/  IMAD.WIDE R36, R2, 0x4, R114 ;  /* 0x0000000402247825 */ /* 0x004fc600078e0272 */
[----:B------:R-:W2:Y:S01]  /*2d5a0*/  LDL.LU.64 R114, [R1+0x680] ;  /* 0x0006800001727983 */ /* 0x000ea20000300a00 */
[C---:B------:R-:W-:Y:S02]  /*2d5b0*/  IADD3 R47, R0.reuse, -0x186, RZ ;  /* 0xfffffe7a002f7810 */ /* 0x040fe40007ffe0ff */
[----:B------:R-:W-:Y:S01]  /*2d5c0*/  IADD3 R46, R0, -0x18a, RZ ;  /* 0xfffffe76002e7810 */ /* 0x000fe20007ffe0ff */
[----:B------:R1:W-:Y:S01]  /*2d5d0*/  LDGSTS.E [R21+0x7a000], [R36.64], !P2 ;  /* 0x7a00000024157fae */ /* 0x0003e2000d121844 */
[----:B---3--:R-:W-:-:S03]  /*2d5e0*/  IMAD.WIDE R38, R2, 0x4, R220 ;  /* 0x0000000402267825 */ /* 0x008fc600078e02dc */
[----:B------:R-:W3:Y:S04]  /*2d5f0*/  LDL.LU.64 R220, [R1+0x690] ;  /* 0x0006900001dc7983 */ /* 0x000ee80000300a00 */
[----:B------:R1:W-:Y:S01]  /*2d600*/  LDGSTS.E [R21+0x7a200], [R38.64], !P2 ;  /* 0x7a20000026157fae */ /* 0x0003e2000d121844 */
[----:B-----5:R-:W-:-:S03]  /*2d610*/  IMAD.WIDE R44, R2, 0x4, R116 ;  /* 0x00000004022c7825 */ /* 0x020fc600078e0274 */
[----:B------:R-:W5:Y:S01]  /*2d620*/  LDL.LU.64 R116, [R1+0x6a0] ;  /* 0x0006a00001747983 */ /* 0x000f620000300a00 */
[----:B------:R-:W-:-:S03]  /*2d630*/  IMAD.WIDE R42, R2, 0x4, R98 ;  /* 0x00000004022a7825 */ /* 0x000fc600078e0262 */
[----:B------:R1:W-:Y:S01]  /*2d640*/  LDGSTS.E [R21+0x7b000], [R44.64], !P0 ;  /* 0x7b0000002c157fae */ /* 0x0003e2000c121844 */
[----:B------:R-:W-:-:S03]  /*2d650*/  ISETP.GE.U32.AND P2, PT, R47, 0x7ffffdfb, PT ;  /* 0x7ffffdfb2f00780c */ /* 0x000fc60003f46070 */
[----:B------:R1:W-:Y:S01]  /*2d660*/  LDGSTS.E [R21+0x7b200], [R42.64], !P0 ;  /* 0x7b2000002a157fae */ /* 0x0003e2000c121844 */
[----:B------:R-:W-:Y:S01]  /*2d670*/  ISETP.GE.U32.AND P0, PT, R46, 0x7ffffdf7, PT ;  /* 0x7ffffdf72e00780c */ /* 0x000fe20003f06070 */
[----:B------:R-:W-:Y:S02]  /*2d680*/  IMAD.WIDE R46, R2, 0x4, R110 ;  /* 0x00000004022e7825 */ /* 0x000fe400078e026e */
[----:B------:R-:W5:Y:S01]  /*2d690*/  LDL.LU.64 R110, [R1+0x10a0] ;  /* 0x0010a000016e7983 */ /* 0x000f620000300a00 */
[C---:B------:R-:W-:Y:S02]  /*2d6a0*/  IADD3 R55, R0.reuse, -0x18e, RZ ;  /* 0xfffffe7200377810 */ /* 0x040fe40007ffe0ff */
[----:B------:R-:W-:Y:S01]  /*2d6b0*/  IADD3 R54, R0, -0x192, RZ ;  /* 0xfffffe6e00367810 */ /* 0x000fe20007ffe0ff */
[----:B------:R1:W-:Y:S01]  /*2d6c0*/  LDGSTS.E [R21+0x7c000], [R46.64], !P4 ;  /* 0x7c0000002e157fae */ /* 0x0003e2000e121844 */
[----:B----4-:R-:W-:-:S03]  /*2d6d0*/  IMAD.WIDE R52, R2, 0x4, R250 ;  /* 0x0000000402347825 */ /* 0x010fc600078e02fa */
[----:B------:R-:W4:Y:S04]  /*2d6e0*/  LDL.LU.64 R250, [R1+0x1098] ;  /* 0x0010980001fa7983 */ /* 0x000f280000300a00 */
[----:B------:R1:W-:Y:S01]  /*2d6f0*/  LDGSTS.E [R21+0x7c200], [R52.64], !P4 ;  /* 0x7c20000034157fae */ /* 0x0003e2000e121844 */
[----:B------:R-:W-:-:S03]  /*2d700*/  IMAD.WIDE R48, R2, 0x4, R106 ;  /* 0x0000000402307825 */ /* 0x000fc600078e026a */
[----:B------:R-:W4:Y:S01]  /*2d710*/  LDL.LU.64 R106, [R1+0x1070] ;  /* 0x00107000016a7983 */ /* 0x000f220000300a00 */
[----:B------:R-:W-:-:S03]  /*2d720*/  IMAD.WIDE R50, R2, 0x4, R108 ;  /* 0x0000000402327825 */ /* 0x000fc600078e026c */
[----:B------:R-:W4:Y:S01]  /*2d730*/  LDL.LU.64 R108, [R1+0x1068] ;  /* 0x00106800016c7983 */ /* 0x000f220000300a00 */
[----:B------:R-:W-:-:S03]  /*2d740*/  IMAD.WIDE R60, R2, 0x4, R112 ;  /* 0x00000004023c7825 */ /* 0x000fc600078e0270 */
[----:B------:R1:W-:Y:S04]  /*2d750*/  LDGSTS.E [R21+0x7d000], [R48.64], !P6 ;  /* 0x7d00000030157fae */ /* 0x0003e8000f121844 */
[----:B------:R-:W4:Y:S01]  /*2d760*/  LDL.LU.64 R112, [R1+0x1040] ;  /* 0x0010400001707983 */ /* 0x000f220000300a00 */
[----:B---3--:R-:W-:-:S03]  /*2d770*/  IMAD.WIDE R56, R2, 0x4, R220 ;  /* 0x0000000402387825 */ /* 0x008fc600078e02dc */
[----:B------:R3:W-:Y:S04]  /*2d780*/  LDGSTS.E [R21+0x7d200], [R50.64], !P6 ;  /* 0x7d20000032157fae */ /* 0x0007e8000f121844 */
[----:B------:R-:W3:Y:S01]  /*2d790*/  LDL.LU.64 R220, [R1+0x1038] ;  /* 0x0010380001dc7983 */ /* 0x000ee20000300a00 */
[----:B------:R-:W-:Y:S02]  /*2d7a0*/  ISETP.GE.U32.AND P4, PT, R55, 0x7ffffdf3, PT ;  /* 0x7ffffdf33700780c */ /* 0x000fe40003f86070 */
[----:B------:R-:W-:Y:S01]  /*2d7b0*/  ISETP.GE.U32.AND P6, PT, R54, 0x7ffffdef, PT ;  /* 0x7ffffdef3600780c */ /* 0x000fe20003fc6070 */
[C---:B--2---:R-:W-:Y:S01]  /*2d7c0*/  IMAD.WIDE R54, R2.reuse, 0x4, R114 ;  /* 0x0000000402367825 */ /* 0x044fe200078e0272 */
[----:B------:R2:W-:Y:S03]  /*2d7d0*/  LDGSTS.E [R21+0x7e000], [R60.64], !P5 ;  /* 0x7e0000003c157fae */ /* 0x0005e6000e921844 */
[----:B-----5:R-:W-:Y:S01]  /*2d7e0*/  IMAD.WIDE R58, R2, 0x4, R116 ;  /* 0x00000004023a7825 */ /* 0x020fe200078e0274 */
[----:B------:R-:W5:Y:S04]  /*2d7f0*/  LDL.LU.64 R114, [R1+0x1010] ;  /* 0x0010100001727983 */ /* 0x000f680000300a00 */
[----:B------:R-:W2:Y:S01]  /*2d800*/  LDL.LU.64 R116, [R1+0x1008] ;  /* 0x0010080001747983 */ /* 0x000ea20000300a00 */
[----:B------:R-:W-:-:S03]  /*2d810*/  IMAD.SHL.U32 R240, R11, 0x4, RZ ;  /* 0x000000040bf07824 */ /* 0x000fc600078e00ff */
[----:B------:R1:W-:Y:S02]  /*2d820*/  LDGSTS.E [R21+0x7e200], [R54.64], !P5 ;  /* 0x7e20000036157fae */ /* 0x0003e4000e921844 */
[----:B------:R-:W-:Y:S02]  /*2d830*/  LOP3.LUT R242, R240, 0x20, RZ, 0x3c, !PT ;  /* 0x00000020f0f27812 */ /* 0x000fe400078e3cff */
[----:B------:R1:W-:Y:S04]  /*2d840*/  LDGSTS.E [R21+0x7f000], [R56.64], !P1 ;  /* 0x7f00000038157fae */ /* 0x0003e8000c921844 */
[----:B------:R1:W-:Y:S01]  /*2d850*/  LDGSTS.E [R21+0x7f200], [R58.64], !P1 ;  /* 0x7f2000003a157fae */ /* 0x0003e2000c921844 */
[----:B------:R-:W-:-:S05]  /*2d860*/  IMAD.WIDE R12, R2, 0x4, R110 ;  /* 0x00000004020c7825 */ /* 0x000fca00078e026e */
[----:B------:R1:W-:Y:S01]  /*2d870*/  LDGSTS.E [R242+0x60400], [R12.64], !P3 ;  /* 0x604000000cf27fae */ /* 0x0003e2000d921844 */
[----:B----4-:R-:W-:-:S03]  /*2d880*/  IMAD.WIDE R8, R2, 0x4, R250 ;  /* 0x0000000402087825 */ /* 0x010fc600078e02fa */
[----:B------:R-:W4:Y:S04]  /*2d890*/  LDL.LU.64 R250, [R1+0xfe0] ;  /* 0x000fe00001fa7983 */ /* 0x000f280000300a00 */
[----:B------:R-:W4:Y:S01]  /*2d8a0*/  LDL.LU.64 R110, [R1+0xfd8] ;  /* 0x000fd800016e7983 */ /* 0x000f220000300a00 */
[----:B------:R-:W-:-:S03]  /*2d8b0*/  IMAD.WIDE R6, R2, 0x4, R106 ;  /* 0x0000000402067825 */ /* 0x000fc600078e026a */
[----:B------:R1:W-:Y:S01]  /*2d8c0*/  STL.64 [R1+0x90], R12 ;  /* 0x0000900c01007387 */ /* 0x0003e20000100a00 */
[----:B------:R-:W-:-:S03]  /*2d8d0*/  IMAD.WIDE R4, R2, 0x4, R108 ;  /* 0x0000000402047825 */ /* 0x000fc600078e026c */
[----:B------:R3:W-:Y:S04]  /*2d8e0*/  STL.64 [R1+0x88], R8 ;  /* 0x0000880801007387 */ /* 0x0007e80000100a00 */
[----:B------:R-:W4:Y:S04]  /*2d8f0*/  LDL.LU.64 R106, [R1+0xfb0] ;  /* 0x000fb000016a7983 */ /* 0x000f280000300a00 */
[----:B------:R5:W-:Y:S04]  /*2d900*/  STL.64 [R1+0x70], R6 ;  /* 0x0000700601007387 */ /* 0x000be80000100a00 */
[----:B------:R2:W-:Y:S04]  /*2d910*/  STL.64 [R1+0x68], R4 ;  /* 0x0000680401007387 */ /* 0x0005e80000100a00 */
[----:B------:R-:W4:Y:S01]  /*2d920*/  LDL.LU.64 R108, [R1+0xfa8] ;  /* 0x000fa800016c7983 */ /* 0x000f220000300a00 */
[----:B-1----:R-:W-:-:S03]  /*2d930*/  IMAD.WIDE R12, R2, 0x4, R112 ;  /* 0x00000004020c7825 */ /* 0x002fc600078e0270 */
[----:B------:R3:W-:Y:S04]  /*2d940*/  LDGSTS.E [R242+0x60600], [R8.64], !P3 ;  /* 0x6060000008f27fae */ /* 0x0007e8000d921844 */
[----:B------:R-:W4:Y:S01]  /*2d950*/  LDL.LU.64 R112, [R1+0xf80] ;  /* 0x000f800001707983 */ /* 0x000f220000300a00 */
[----:B------:R-:W-:-:S03]  /*2d960*/  IADD3 R63, R0, -0x196, RZ ;  /* 0xfffffe6a003f7810 */ /* 0x000fc60007ffe0ff */
[----:B------:R5:W-:Y:S01]  /*2d970*/  LDGSTS.E [R242+0x61400], [R6.64], !P2 ;  /* 0x6140000006f27fae */ /* 0x000be2000d121844 */
[----:B------:R-:W-:-:S03]  /*2d980*/  IADD3 R62, R0, -0x19a, RZ ;  /* 0xfffffe66003e7810 */ /* 0x000fc60007ffe0ff */
[----:B------:R2:W-:Y:S01]  /*2d990*/  LDGSTS.E [R242+0x61600], [R4.64], !P2 ;  /* 0x6160000004f27fae */ /* 0x0005e2000d121844 */
[----:B---3--:R-:W-:-:S03]  /*2d9a0*/  IMAD.WIDE R8, R2, 0x4, R220 ;  /* 0x0000000402087825 */ /* 0x008fc600078e02dc */
[----:B------:R1:W-:Y:S04]  /*2d9b0*/  LDGSTS.E [R242+0x62400], [R12.64], !P0 ;  /* 0x624000000cf27fae */ /* 0x0003e8000c121844 */
[----:B------:R-:W3:Y:S04]  /*2d9c0*/  LDL.LU.64 R220, [R1+0xf78] ;  /* 0x000f780001dc7983 */ /* 0x000ee80000300a00 */
[----:B------:R-:W-:Y:S01]  /*2d9d0*/  STL.64 [R1+0x50], R12 ;  /* 0x0000500c01007387 */ /* 0x000fe20000100a00 */
[----:B-----5:R-:W-:-:S03]  /*2d9e0*/  IMAD.WIDE R6, R2, 0x4, R114 ;  /* 0x0000000402067825 */ /* 0x020fc600078e0272 */
[----:B------:R-:W-:Y:S01]  /*2d9f0*/  STL.64 [R1+0x48], R8 ;  /* 0x0000480801007387 */ /* 0x000fe20000100a00 */
[----:B--2---:R-:W-:-:S03]  /*2da00*/  IMAD.WIDE R4, R2, 0x4, R116 ;  /* 0x0000000402047825 */ /* 0x004fc600078e0274 */
[----:B------:R-:W2:Y:S04]  /*2da10*/  LDL.LU.64 R114, [R1+0xf50] ;  /* 0x000f500001727983 */ /* 0x000ea80000300a00 */
[----:B------:R-:W5:Y:S01]  /*2da20*/  LDL.LU.64 R116, [R1+0xf48] ;  /* 0x000f480001747983 */ /* 0x000f620000300a00 */
[----:B------:R-:W-:Y:S02]  /*2da30*/  ISETP.GE.U32.AND P5, PT, R63, 0x7ffffdeb, PT ;  /* 0x7ffffdeb3f00780c */ /* 0x000fe40003fa6070 */
[----:B------:R-:W-:Y:S01]  /*2da40*/  ISETP.GE.U32.AND P1, PT, R62, 0x7ffffde7, PT ;  /* 0x7ffffde73e00780c */ /* 0x000fe20003f26070 */
[----:B------:R1:W-:Y:S01]  /*2da50*/  LDGSTS.E [R242+0x62600], [R8.64], !P0 ;  /* 0x6260000008f27fae */ /* 0x0003e2000c121844 */
[C---:B------:R-:W-:Y:S02]  /*2da60*/  IADD3 R63, R0.reuse, -0x19e, RZ ;  /* 0xfffffe62003f7810 */ /* 0x040fe40007ffe0ff */
[----:B------:R-:W-:Y:S01]  /*2da70*/  IADD3 R62, R0, -0x1a2, RZ ;  /* 0xfffffe5e003e7810 */ /* 0x000fe20007ffe0ff */
[----:B------:R4:W-:Y:S04]  /*2da80*/  STL.64 [R1+0x30], R6 ;  /* 0x0000300601007387 */ /* 0x0009e80000100a00 */
[----:B------:R4:W-:Y:S01]  /*2da90*/  LDGSTS.E [R242+0x63400], [R6.64], !P4 ;  /* 0x6340000006f27fae */ /* 0x0009e2000e121844 */
[----:B------:R-:W-:-:S03]  /*2daa0*/  ISETP.GE.U32.AND P3, PT, R63, 0x7ffffde3, PT ;  /* 0x7ffffde33f00780c */ /* 0x000fc60003f66070 */
[----:B------:R1:W-:Y:S01]  /*2dab0*/  STL.64 [R1+0x28], R4 ;  /* 0x0000280401007387 */ /* 0x0003e20000100a00 */
[----:B------:R-:W-:-:S03]  /*2dac0*/  ISETP.GE.U32.AND P2, PT, R62, 0x7ffffddf, PT ;  /* 0x7ffffddf3e00780c */ /* 0x000fc60003f46070 */
[----:B------:R1:W-:Y:S01]  /*2dad0*/  LDGSTS.E [R242+0x63600], [R4.64], !P4 ;  /* 0x6360000004f27fae */ /* 0x0003e2000e121844 */
[C---:B------:R-:W-:Y:S02]  /*2dae0*/  IADD3 R63, R0.reuse, -0x1a6, RZ ;  /* 0xfffffe5a003f7810 */ /* 0x040fe40007ffe0ff */
[----:B------:R-:W-:Y:S02]  /*2daf0*/  IADD3 R62, R0, -0x1aa, RZ ;  /* 0xfffffe56003e7810 */ /* 0x000fe40007ffe0ff */
[----:B------:R-:W-:Y:S02]  /*2db00*/  ISETP.GE.U32.AND P0, PT, R63, 0x7ffffddb, PT ;  /* 0x7ffffddb3f00780c */ /* 0x000fe40003f06070 */
[----:B------:R-:W-:Y:S02]  /*2db10*/  ISETP.GE.U32.AND P4, PT, R62, 0x7ffffdd7, PT ;  /* 0x7ffffdd73e00780c */ /* 0x000fe40003f86070 */
[C---:B------:R-:W-:Y:S02]  /*2db20*/  IADD3 R63, R0.reuse, -0x1ae, RZ ;  /* 0xfffffe52003f7810 */ /* 0x040fe40007ffe0ff */
[----:B------:R-:W-:Y:S01]  /*2db30*/  IADD3 R62, R0, -0x1b2, RZ ;  /* 0xfffffe4e003e7810 */ /* 0x000fe20007ffe0ff */
[----:B----4-:R-:W-:-:S02]  /*2db40*/  IMAD.WIDE R6, R2, 0x4, R250 ;  /* 0x0000000402067825 */ /* 0x010fc400078e02fa */
[----:B------:R-:W4:Y:S02]  /*2db50*/  LDL.LU.64 R250, [R1+0xf30] ;  /* 0x000f300001fa7983 */ /* 0x000f240000300a00 */
[C---:B-1----:R-:W-:Y:S02]  /*2db60*/  IMAD.WIDE R4, R2.reuse, 0x4, R110 ;  /* 0x0000000402047825 */ /* 0x042fe400078e026e */
[----:B------:R-:W4:Y:S04]  /*2db70*/  LDL.LU.64 R110, [R1+0xf28] ;  /* 0x000f2800016e7983 */ /* 0x000f280000300a00 */
[----:B------:R1:W-:Y:S04]  /*2db80*/  STL.64 [R1+0x10], R6 ;  /* 0x0000100601007387 */ /* 0x0003e80000100a00 */
[----:B------:R1:W-:Y:S01]  /*2db90*/  STL.64 [R1+0x8], R4 ;  /* 0x0000080401007387 */ /* 0x0003e20000100a00 */
[----:B------:R-:W-:-:S03]  /*2dba0*/  IMAD.WIDE R248, R2, 0x4, R106 ;  /* 0x0000000402f87825 */ /* 0x000fc600078e026a */
[----:B------:R-:W4:Y:S04]  /*2dbb0*/  LDL.LU.64 R106, [R1+0xf20] ;  /* 0x000f2000016a7983 */ /* 0x000f280000300a00 */
[----:B------:R1:W-:Y:S04]  /*2dbc0*/  LDGSTS.E [R242+0x64400], [R6.64], !P6 ;  /* 0x6440000006f27fae */ /* 0x0003e8000f121844 */
[----:B------:R1:W-:Y:S01]  /*2dbd0*/  LDGSTS.E [R242+0x64600], [R4.64], !P6 ;  /* 0x6460000004f27fae */ /* 0x0003e2000f121844 */
[----:B------:R-:W-:-:S03]  /*2dbe0*/  IMAD.WIDE R246, R2, 0x4, R108 ;  /* 0x0000000402f67825 */ /* 0x000fc600078e026c */
[----:B------:R-:W4:Y:S01]  /*2dbf0*/  LDL.LU.64 R108, [R1+0xf18] ;  /* 0x000f1800016c7983 */ /* 0x000f220000300a00 */
[----:B------:R-:W-:-:S03]  /*2dc00*/  ISETP.GE.U32.AND P6, PT, R63, 0x7ffffdd3, PT ;  /* 0x7ffffdd33f00780c */ /* 0x000fc60003fc6070 */
[----:B------:R1:W-:Y:S04]  /*2dc10*/  LDGSTS.E [R242+0x65400], [R248.64], !P5 ;  /* 0x65400000f8f27fae */ /* 0x0003e8000e921844 */
[----:B------:R1:W-:Y:S01]  /*2dc20*/  LDGSTS.E [R242+0x65600], [R246.64], !P5 ;  /* 0x65600000f6f27fae */ /* 0x0003e2000e921844 */
[----:B------:R-:W-:Y:S01]  /*2dc30*/  ISETP.GE.U32.AND P5, PT, R62, 0x7ffffdcf, PT ;  /* 0x7ffffdcf3e00780c */ /* 0x000fe20003fa6070 */
[----:B------:R-:W-:Y:S02]  /*2dc40*/  IMAD.WIDE R62, R2, 0x4, R112 ;  /* 0x00000004023e7825 */ /* 0x000fe400078e0270 */
[----:B------:R-:W4:Y:S01]  /*2dc50*/  LDL.LU.64 R112, [R1+0xf10] ;  /* 0x000f100001707983 */ /* 0x000f220000300a00 */
[C---:B------:R-:W-:Y:S02]  /*2dc60*/  IADD3 R71, R0.reuse, -0x1b6, RZ ;  /* 0xfffffe4a00477810 */ /* 0x040fe40007ffe0ff */
[----:B------:R-:W-:Y:S01]  /*2dc70*/  IADD3 R70, R0, -0x1ba, RZ ;  /* 0xfffffe4600467810 */ /* 0x000fe20007ffe0ff */
[----:B------:R1:W-:Y:S01]  /*2dc80*/  LDGSTS.E [R242+0x66400], [R62.64], !P1 ;  /* 0x664000003ef27fae */ /* 0x0003e2000c921844 */
[----:B---3--:R-:W-:-:S03]  /*2dc90*/  IMAD.WIDE R64, R2, 0x4, R220 ;  /* 0x0000000402407825 */ /* 0x008fc600078e02dc */
[----:B------:R-:W3:Y:S04]  /*2dca0*/  LDL.LU.64 R220, [R1+0xf08] ;  /* 0x000f080001dc7983 */ /* 0x000ee80000300a00 */
[----:B------:R1:W-:Y:S01]  /*2dcb0*/  LDGSTS.E [R242+0x66600], [R64.64], !P1 ;  /* 0x6660000040f27fae */ /* 0x0003e2000c921844 */
[----:B--2---:R-:W-:-:S03]  /*2dcc0*/  IMAD.WIDE R66, R2, 0x4, R114 ;  /* 0x0000000402427825 */ /* 0x004fc600078e0272 */
[----:B------:R-:W2:Y:S01]  /*2dcd0*/  LDL.LU.64 R114, [R1+0xf00] ;  /* 0x000f000001727983 */ /* 0x000ea20000300a00 */
[----:B-----5:R-:W-:-:S03]  /*2dce0*/  IMAD.WIDE R68, R2, 0x4, R116 ;  /* 0x0000000402447825 */ /* 0x020fc600078e0274 */
[----:B------:R-:W5:Y:S01]  /*2dcf0*/  LDL.LU.64 R116, [R1+0xef8] ;  /* 0x000ef80001747983 */ /* 0x000f620000300a00 */
[----:B------:R-:W-:-:S03]  /*2dd00*/  ISETP.GE.U32.AND P1, PT, R71, 0x7ffffdcb, PT ;  /* 0x7ffffdcb4700780c */ /* 0x000fc60003f26070 */
[----:B------:R1:W-:Y:S04]  /*2dd10*/  LDGSTS.E [R242+0x67400], [R66.64], !P3 ;  /* 0x6740000042f27fae */ /* 0x0003e8000d921844 */
[----:B------:R1:W-:Y:S01]  /*2dd20*/  LDGSTS.E [R242+0x67600], [R68.64], !P3 ;  /* 0x6760000044f27fae */ /* 0x0003e2000d921844 */
[----:B------:R-:W-:Y:S02]  /*2dd30*/  ISETP.GE.U32.AND P3, PT, R70, 0x7ffffdc7, PT ;  /* 0x7ffffdc74600780c */ /* 0x000fe40003f66070 */
[C---:B------:R-:W-:Y:S02]  /*2dd40*/  IADD3 R79, R0.reuse, -0x1be, RZ ;  /* 0xfffffe42004f7810 */ /* 0x040fe40007ffe0ff */
[----:B------:R-:W-:Y:S01]  /*2dd50*/  IADD3 R78, R0, -0x1c2, RZ ;  /* 0xfffffe3e004e7810 */ /* 0x000fe20007ffe0ff */
[----:B----4-:R-:W-:-:S02]  /*2dd60*/  IMAD.WIDE R70, R2, 0x4, R250 ;  /* 0x0000000402467825 */ /* 0x010fc400078e02fa */
[----:B------:R-:W4:Y:S02]  /*2dd70*/  LDL.LU.64 R250, [R1+0xef0] ;  /* 0x000ef00001fa7983 */ /* 0x000f240000300a00 */
[C---:B------:R-:W-:Y:S02]  /*2dd80*/  IMAD.WIDE R72, R2.reuse, 0x4, R110 ;  /* 0x0000000402487825 */ /* 0x040fe400078e026e */
[----:B------:R-:W4:Y:S04]  /*2dd90*/  LDL.LU.64 R110, [R1+0xee8] ;  /* 0x000ee800016e7983 */ /* 0x000f280000300a00 */
[----:B------:R1:W-:Y:S04]  /*2dda0*/  LDGSTS.E [R242+0x68400], [R70.64], !P2 ;  /* 0x6840000046f27fae */ /* 0x0003e8000d121844 */
[----:B------:R1:W-:Y:S01]  /*2ddb0*/  LDGSTS.E [R242+0x68600], [R72.64], !P2 ;  /* 0x6860000048f27fae */ /* 0x0003e2000d121844 */
[----:B------:R-:W-:-:S03]  /*2ddc0*/  IMAD.WIDE R74, R2, 0x4, R106 ;  /* 0x00000004024a7825 */ /* 0x000fc600078e026a */
[----:B------:R-:W4:Y:S01]  /*2ddd0*/  LDL.LU.64 R106, [R1+0xee0] ;  /* 0x000ee000016a7983 */ /* 0x000f220000300a00 */
[----:B------:R-:W-:-:S03]  /*2dde0*/  ISETP.GE.U32.AND P2, PT, R79, 0x7ffffdc3, PT ;  /* 0x7ffffdc34f00780c */ /* 0x000fc60003f46070 */
[----:B------:R1:W-:Y:S01]  /*2ddf0*/  LDGSTS.E [R242+0x69400], [R74.64], !P0 ;  /* 0x694000004af27fae */ /* 0x0003e2000c121844 */
[----:B------:R-:W-:-:S03]  /*2de00*/  IMAD.WIDE R76, R2, 0x4, R108 ;  /* 0x00000004024c7825 */ /* 0x000fc600078e026c */
[----:B------:R-:W4:Y:S04]  /*2de10*/  LDL.LU.64 R108, [R1+0xed8] ;  /* 0x000ed800016c7983 */ /* 0x000f280000300a00 */
        /* <DEDUP_REMOVED lines=56> */
[----:B------:R-:W4:Y:S04]  /*2e1a0*/  LDL.LU.64 R122, [R1+0xe60] ;  /* 0x000e6000017a7983 */ /* 0x000f280000300a00 */
[----:B------:R-:W4:Y:S01]  /*2e1b0*/  LDL.LU.64 R124, [R1+0xe58] ;  /* 0x000e5800017c7983 */ /* 0x000f220000300a00 */
[----:B------:R-:W-:-:S03]  /*2e1c0*/  IMAD.WIDE R106, R2, 0x4, R106 ;  /* 0x00000004026a7825 */ /* 0x000fc600078e026a */
[----:B------:R1:W-:Y:S04]  /*2e1d0*/  LDGSTS.E [R242+0x70400], [R102.64], !P0 ;  /* 0x7040000066f27fae */ /* 0x0003e8000c121844 */
[----:B------:R1:W-:Y:S01]  /*2e1e0*/  LDGSTS.E [R242+0x70600], [R104.64], !P0 ;  /* 0x7060000068f27fae */ /* 0x0003e2000c121844 */
[----:B------:R-:W-:-:S03]  /*2e1f0*/  IMAD.WIDE R108, R2, 0x4, R108 ;  /* 0x00000004026c7825 */ /* 0x000fc600078e026c */
[----:B------:R1:W-:Y:S01]  /*2e200*/  LDGSTS.E [R242+0x71400], [R106.64], !P4 ;  /* 0x714000006af27fae */ /* 0x0003e2000e121844 */
[----:B------:R-:W-:-:S03]  /*2e210*/  ISETP.GE.U32.AND P0, PT, R111, 0x7ffffda3, PT ;  /* 0x7ffffda36f00780c */ /* 0x000fc60003f06070 */
[----:B------:R1:W-:Y:S01]  /*2e220*/  LDGSTS.E [R242+0x71600], [R108.64], !P4 ;  /* 0x716000006cf27fae */ /* 0x0003e2000e121844 */
[----:B------:R-:W-:-:S03]  /*2e230*/  ISETP.GE.U32.AND P4, PT, R110, 0x7ffffd9f, PT ;  /* 0x7ffffd9f6e00780c */ /* 0x000fc60003f86070 */
[----:B------:R-:W4:Y:S01]  /*2e240*/  LDL.LU.64 R128, [R1+0xe50] ;  /* 0x000e500001807983 */ /* 0x000f220000300a00 */
[----:B------:R-:W-:Y:S01]  /*2e250*/  IMAD.WIDE R110, R2, 0x4, R112 ;  /* 0x00000004026e7825 */ /* 0x000fe200078e0270 */
[C---:B------:R-:W-:Y:S02]  /*2e260*/  IADD3 R119, R0.reuse, -0x1e6, RZ ;  /* 0xfffffe1a00777810 */ /* 0x040fe40007ffe0ff */
[----:B------:R-:W-:Y:S02]  /*2e270*/  IADD3 R118, R0, -0x1ea, RZ ;  /* 0xfffffe1600767810 */ /* 0x000fe40007ffe0ff */
[----:B------:R1:W-:Y:S01]  /*2e280*/  LDGSTS.E [R242+0x72400], [R110.64], !P6 ;  /* 0x724000006ef27fae */ /* 0x0003e2000f121844 */
[----:B---3--:R-:W-:-:S03]  /*2e290*/  IMAD.WIDE R112, R2, 0x4, R220 ;  /* 0x0000000402707825 */ /* 0x008fc600078e02dc */
[----:B------:R-:W3:Y:S04]  /*2e2a0*/  LDL.LU.64 R220, [R1+0xe48] ;  /* 0x000e480001dc7983 */ /* 0x000ee80000300a00 */
[----:B------:R-:W3:Y:S04]  /*2e2b0*/  LDL.LU.64 R130, [R1+0xe40] ;  /* 0x000e400001827983 */ /* 0x000ee80000300a00 */
[----:B------:R-:W3:Y:S01]  /*2e2c0*/  LDL.LU.64 R132, [R1+0xe38] ;  /* 0x000e380001847983 */ /* 0x000ee20000300a00 */
[----:B--2---:R-:W-:-:S03]  /*2e2d0*/  IMAD.WIDE R114, R2, 0x4, R114 ;  /* 0x0000000402727825 */ /* 0x004fc600078e0272 */
[----:B------:R2:W-:Y:S01]  /*2e2e0*/  LDGSTS.E [R242+0x72600], [R112.64], !P6 ;  /* 0x7260000070f27fae */ /* 0x0005e2000f121844 */
[----:B-----5:R-:W-:-:S03]  /*2e2f0*/  IMAD.WIDE R116, R2, 0x4, R116 ;  /* 0x0000000402747825 */ /* 0x020fc600078e0274 */
[----:B------:R2:W-:Y:S01]  /*2e300*/  LDGSTS.E [R242+0x73400], [R114.64], !P5 ;  /* 0x7340000072f27fae */ /* 0x0005e2000e921844 */
[----:B------:R-:W-:-:S03]  /*2e310*/  ISETP.GE.U32.AND P6, PT, R119, 0x7ffffd9b, PT ;  /* 0x7ffffd9b7700780c */ /* 0x000fc60003fc6070 */
[----:B------:R2:W-:Y:S01]  /*2e320*/  LDGSTS.E [R242+0x73600], [R116.64], !P5 ;  /* 0x7360000074f27fae */ /* 0x0005e2000e921844 */
[----:B------:R-:W-:Y:S02]  /*2e330*/  ISETP.GE.U32.AND P5, PT, R118, 0x7ffffd97, PT ;  /* 0x7ffffd977600780c */ /* 0x000fe40003fa6070 */
[C---:B------:R-:W-:Y:S02]  /*2e340*/  IADD3 R127, R0.reuse, -0x1ee, RZ ;  /* 0xfffffe12007f7810 */ /* 0x040fe40007ffe0ff */
[----:B------:R-:W-:Y:S01]  /*2e350*/  IADD3 R126, R0, -0x1f2, RZ ;  /* 0xfffffe0e007e7810 */ /* 0x000fe20007ffe0ff */
[C---:B----4-:R-:W-:Y:S02]  /*2e360*/  IMAD.WIDE R118, R2.reuse, 0x4, R250 ;  /* 0x0000000402767825 */ /* 0x050fe400078e02fa */
[----:B------:R-:W4:Y:S02]  /*2e370*/  LDL.LU.64 R250, [R1+0xe30] ;  /* 0x000e300001fa7983 */ /* 0x000f240000300a00 */
[----:B------:R-:W-:-:S02]  /*2e380*/  IMAD.WIDE R120, R2, 0x4, R120 ;  /* 0x0000000402787825 */ /* 0x000fc400078e0278 */
[----:B------:R-:W5:Y:S02]  /*2e390*/  LDL.LU.64 R136, [R1+0xe28] ;  /* 0x000e280001887983 */ /* 0x000f640000300a00 */
[C---:B------:R-:W-:Y:S02]  /*2e3a0*/  IMAD.WIDE R122, R2.reuse, 0x4, R122 ;  /* 0x00000004027a7825 */ /* 0x040fe400078e027a */
[----:B------:R-:W2:Y:S02]  /*2e3b0*/  LDL.LU.64 R138, [R1+0xe20] ;  /* 0x000e2000018a7983 */ /* 0x000ea40000300a00 */
[----:B------:R-:W-:Y:S02]  /*2e3c0*/  IMAD.WIDE R124, R2, 0x4, R124 ;  /* 0x00000004027c7825 */ /* 0x000fe400078e027c */
[----:B------:R-:W2:Y:S04]  /*2e3d0*/  LDL.LU.64 R140, [R1+0xe18] ;  /* 0x000e1800018c7983 */ /* 0x000ea80000300a00 */
[----:B------:R1:W-:Y:S04]  /*2e3e0*/  LDGSTS.E [R242+0x74400], [R118.64], !P1 ;  /* 0x7440000076f27fae */ /* 0x0003e8000c921844 */
[----:B------:R1:W-:Y:S01]  /*2e3f0*/  LDGSTS.E [R242+0x74600], [R120.64], !P1 ;  /* 0x7460000078f27fae */ /* 0x0003e2000c921844 */
[----:B------:R-:W-:-:S03]  /*2e400*/  ISETP.GE.U32.AND P1, PT, R127, 0x7ffffd93, PT ;  /* 0x7ffffd937f00780c */ /* 0x000fc60003f26070 */
[----:B------:R1:W-:Y:S04]  /*2e410*/  LDGSTS.E [R242+0x75400], [R122.64], !P3 ;  /* 0x754000007af27fae */ /* 0x0003e8000d921844 */
[----:B------:R1:W-:Y:S01]  /*2e420*/  LDGSTS.E [R242+0x75600], [R124.64], !P3 ;  /* 0x756000007cf27fae */ /* 0x0003e2000d921844 */
[----:B------:R-:W-:-:S03]  /*2e430*/  ISETP.GE.U32.AND P3, PT, R126, 0x7ffffd8f, PT ;  /* 0x7ffffd8f7e00780c */ /* 0x000fc60003f66070 */
[----:B------:R-:W2:Y:S01]  /*2e440*/  LDL.LU.64 R144, [R1+0xe10] ;  /* 0x000e100001907983 */ /* 0x000ea20000300a00 */
[----:B------:R-:W-:Y:S01]  /*2e450*/  IMAD.WIDE R126, R2, 0x4, R128 ;  /* 0x00000004027e7825 */ /* 0x000fe200078e0280 */
[C---:B------:R-:W-:Y:S02]  /*2e460*/  IADD3 R135, R0.reuse, -0x1f6, RZ ;  /* 0xfffffe0a00877810 */ /* 0x040fe40007ffe0ff */
[----:B------:R-:W-:Y:S02]  /*2e470*/  IADD3 R134, R0, -0x1fa, RZ ;  /* 0xfffffe0600867810 */ /* 0x000fe40007ffe0ff */
[----:B------:R1:W-:Y:S01]  /*2e480*/  LDGSTS.E [R242+0x76400], [R126.64], !P2 ;  /* 0x764000007ef27fae */ /* 0x0003e2000d121844 */
[----:B---3--:R-:W-:-:S03]  /*2e490*/  IMAD.WIDE R128, R2, 0x4, R220 ;  /* 0x0000000402807825 */ /* 0x008fc600078e02dc */
[----:B------:R-:W3:Y:S01]  /*2e4a0*/  LDL.LU.64 R220, [R1+0xe08] ;  /* 0x000e080001dc7983 */ /* 0x000ee20000300a00 */
[----:B------:R-:W-:-:S03]  /*2e4b0*/  IMAD.WIDE R130, R2, 0x4, R130 ;  /* 0x0000000402827825 */ /* 0x000fc600078e0282 */
[----:B------:R-:W3:Y:S01]  /*2e4c0*/  LDL.LU.64 R146, [R1+0xe00] ;  /* 0x000e000001927983 */ /* 0x000ee20000300a00 */
[----:B------:R-:W-:-:S03]  /*2e4d0*/  IMAD.WIDE R132, R2, 0x4, R132 ;  /* 0x0000000402847825 */ /* 0x000fc600078e0284 */
[----:B------:R-:W3:Y:S04]  /*2e4e0*/  LDL.LU.64 R148, [R1+0xdf8] ;  /* 0x000df80001947983 */ /* 0x000ee80000300a00 */
[----:B------:R1:W-:Y:S01]  /*2e4f0*/  LDGSTS.E [R242+0x76600], [R128.64], !P2 ;  /* 0x7660000080f27fae */ /* 0x0003e2000d121844 */
[----:B------:R-:W-:-:S03]  /*2e500*/  ISETP.GE.U32.AND P2, PT, R135, 0x7ffffd8b, PT ;  /* 0x7ffffd8b8700780c */ /* 0x000fc60003f46070 */
[----:B------:R1:W-:Y:S04]  /*2e510*/  LDGSTS.E [R242+0x77400], [R130.64], !P0 ;  /* 0x7740000082f27fae */ /* 0x0003e8000c121844 */
[----:B------:R1:W-:Y:S01]  /*2e520*/  LDGSTS.E [R242+0x77600], [R132.64], !P0 ;  /* 0x7760000084f27fae */ /* 0x0003e2000c121844 */
[----:B------:R-:W-:-:S03]  /*2e530*/  ISETP.GE.U32.AND P0, PT, R134, 0x7ffffd87, PT ;  /* 0x7ffffd878600780c */ /* 0x000fc60003f06070 */
[----:B------:R-:W3:Y:S01]  /*2e540*/  LDL.LU.64 R152, [R1+0xdf0] ;  /* 0x000df00001987983 */ /* 0x000ee20000300a00 */
[C---:B------:R-:W-:Y:S02]  /*2e550*/  IADD3 R143, R0.reuse, -0x1fe, RZ ;  /* 0xfffffe02008f7810 */ /* 0x040fe40007ffe0ff */
[----:B------:R-:W-:Y:S01]  /*2e560*/  IADD3 R142, R0, -0x183, RZ ;  /* 0xfffffe7d008e7810 */ /* 0x000fe20007ffe0ff */
[C---:B----4-:R-:W-:Y:S02]  /*2e570*/  IMAD.WIDE R134, R2.reuse, 0x4, R250 ;  /* 0x0000000402867825 */ /* 0x050fe400078e02fa */
[----:B------:R-:W4:Y:S02]  /*2e580*/  LDL.LU.64 R250, [R1+0xde8] ;  /* 0x000de80001fa7983 */ /* 0x000f240000300a00 */
[C---:B-----5:R-:W-:Y:S02]  /*2e590*/  IMAD.WIDE R136, R2.reuse, 0x4, R136 ;  /* 0x0000000402887825 */ /* 0x060fe400078e0288 */
[----:B------:R-:W5:Y:S02]  /*2e5a0*/  LDL.LU.64 R154, [R1+0xde0] ;  /* 0x000de000019a7983 */ /* 0x000f640000300a00 */
[----:B--2---:R-:W-:-:S02]  /*2e5b0*/  IMAD.WIDE R138, R2, 0x4, R138 ;  /* 0x00000004028a7825 */ /* 0x004fc400078e028a */
[----:B------:R-:W2:Y:S02]  /*2e5c0*/  LDL.LU.64 R156, [R1+0xdd8] ;  /* 0x000dd800019c7983 */ /* 0x000ea40000300a00 */
[----:B------:R-:W-:Y:S02]  /*2e5d0*/  IMAD.WIDE R140, R2, 0x4, R140 ;  /* 0x00000004028c7825 */ /* 0x000fe400078e028c */
[----:B------:R1:W-:Y:S04]  /*2e5e0*/  LDGSTS.E [R242+0x78400], [R134.64], !P4 ;  /* 0x7840000086f27fae */ /* 0x0003e8000e121844 */
[----:B------:R1:W-:Y:S01]  /*2e5f0*/  LDGSTS.E [R242+0x78600], [R136.64], !P4 ;  /* 0x7860000088f27fae */ /* 0x0003e2000e121844 */
[----:B------:R-:W-:-:S03]  /*2e600*/  ISETP.GE.U32.AND P4, PT, R143, 0x7ffffd83, PT ;  /* 0x7ffffd838f00780c */ /* 0x000fc60003f86070 */
[----:B------:R1:W-:Y:S04]  /*2e610*/  LDGSTS.E [R242+0x79400], [R138.64], !P6 ;  /* 0x794000008af27fae */ /* 0x0003e8000f121844 */
[----:B------:R1:W-:Y:S01]  /*2e620*/  LDGSTS.E [R242+0x79600], [R140.64], !P6 ;  /* 0x796000008cf27fae */ /* 0x0003e2000f121844 */
[----:B------:R-:W-:-:S03]  /*2e630*/  ISETP.GE.U32.AND P6, PT, R142, 0x7ffffdfe, PT ;  /* 0x7ffffdfe8e00780c */ /* 0x000fc60003fc6070 */
[----:B------:R-:W2:Y:S01]  /*2e640*/  LDL.LU.64 R162, [R1+0xdd0] ;  /* 0x000dd00001a27983 */ /* 0x000ea20000300a00 */
[----:B------:R-:W-:-:S03]  /*2e650*/  IMAD.WIDE R142, R2, 0x4, R144 ;  /* 0x00000004028e7825 */ /* 0x000fc600078e0290 */
[----:B------:R-:W2:Y:S01]  /*2e660*/  LDL.LU.64 R160, [R1+0xc88] ;  /* 0x000c880001a07983 */ /* 0x000ea20000300a00 */
[C---:B------:R-:W-:Y:S02]  /*2e670*/  IADD3 R151, R0.reuse, -0x187, RZ ;  /* 0xfffffe7900977810 */ /* 0x040fe40007ffe0ff */
[----:B------:R-:W-:Y:S01]  /*2e680*/  IADD3 R150, R0, -0x18b, RZ ;  /* 0xfffffe7500967810 */ /* 0x000fe20007ffe0ff */
[----:B------:R1:W-:Y:S01]  /*2e690*/  LDGSTS.E [R242+0x7a400], [R142.64], !P5 ;  /* 0x7a4000008ef27fae */ /* 0x0003e2000e921844 */
[----:B---3--:R-:W-:-:S03]  /*2e6a0*/  IMAD.WIDE R144, R2, 0x4, R220 ;  /* 0x0000000402907825 */ /* 0x008fc600078e02dc */
[----:B------:R-:W3:Y:S01]  /*2e6b0*/  LDL.LU.64 R220, [R1+0xc28] ;  /* 0x000c280001dc7983 */ /* 0x000ee20000300a00 */
[----:B------:R-:W-:-:S03]  /*2e6c0*/  IMAD.WIDE R146, R2, 0x4, R146 ;  /* 0x0000000402927825 */ /* 0x000fc600078e0292 */
[----:B------:R1:W-:Y:S01]  /*2e6d0*/  LDGSTS.E [R242+0x7a600], [R144.64], !P5 ;  /* 0x7a60000090f27fae */ /* 0x0003e2000e921844 */
[----:B------:R-:W-:-:S03]  /*2e6e0*/  IMAD.WIDE R148, R2, 0x4, R148 ;  /* 0x0000000402947825 */ /* 0x000fc600078e0294 */
[----:B------:R1:W-:Y:S01]  /*2e6f0*/  LDGSTS.E [R242+0x7b400], [R146.64], !P1 ;  /* 0x7b40000092f27fae */ /* 0x0003e2000c921844 */
[----:B------:R-:W-:-:S03]  /*2e700*/  ISETP.GE.U32.AND P5, PT, R151, 0x7ffffdfa, PT ;  /* 0x7ffffdfa9700780c */ /* 0x000fc60003fa6070 */
[----:B------:R1:W-:Y:S01]  /*2e710*/  LDGSTS.E [R242+0x7b600], [R148.64], !P1 ;  /* 0x7b60000094f27fae */ /* 0x0003e2000c921844 */
[----:B------:R-:W-:-:S03]  /*2e720*/  ISETP.GE.U32.AND P1, PT, R150, 0x7ffffdf6, PT ;  /* 0x7ffffdf69600780c */ /* 0x000fc60003f26070 */
[----:B------:R-:W3:Y:S04]  /*2e730*/  LDL.LU.64 R164, [R1+0xc20] ;  /* 0x000c200001a47983 */ /* 0x000ee80000300a00 */
[----:B------:R-:W3:Y:S01]  /*2e740*/  LDL.LU.64 R178, [R1+0x1090] ;  /* 0x0010900001b27983 */ /* 0x000ee20000300a00 */
[----:B------:R-:W-:Y:S01]  /*2e750*/  IMAD.WIDE R150, R2, 0x4, R152 ;  /* 0x0000000402967825 */ /* 0x000fe200078e0298 */
[C---:B------:R-:W-:Y:S02]  /*2e760*/  IADD3 R159, R0.reuse, -0x18f, RZ ;  /* 0xfffffe71009f7810 */ /* 0x040fe40007ffe0ff */
[----:B------:R-:W-:Y:S02]  /*2e770*/  IADD3 R158, R0, -0x193, RZ ;  /* 0xfffffe6d009e7810 */ /* 0x000fe40007ffe0ff */
[----:B------:R1:W-:Y:S01]  /*2e780*/  LDGSTS.E [R242+0x7c400], [R150.64], !P3 ;  /* 0x7c40000096f27fae */ /* 0x0003e2000d921844 */
[----:B----4-:R-:W-:-:S03]  /*2e790*/  IMAD.WIDE R152, R2, 0x4, R250 ;  /* 0x0000000402987825 */ /* 0x010fc600078e02fa */
[----:B------:R-:W4:Y:S04]  /*2e7a0*/  LDL.LU.64 R250, [R1+0x1088] ;  /* 0x0010880001fa7983 */ /* 0x000f280000300a00 */
[----:B------:R-:W1:Y:S01]  /*2e7b0*/  LDL.LU.64 R176, [R1+0x1060] ;  /* 0x0010600001b07983 */ /* 0x000e620000300a00 */
[----:B-----5:R-:W-:-:S03]  /*2e7c0*/  IMAD.WIDE R154, R2, 0x4, R154 ;  /* 0x00000004029a7825 */ /* 0x020fc600078e029a */
[----:B------:R-:W5:Y:S01]  /*2e7d0*/  LDL.LU.64 R168, [R1+0x1058] ;  /* 0x0010580001a87983 */ /* 0x000f620000300a00 */
[----:B--2---:R-:W-:-:S03]  /*2e7e0*/  IMAD.WIDE R156, R2, 0x4, R156 ;  /* 0x00000004029c7825 */ /* 0x004fc600078e029c */
[----:B------:R2:W-:Y:S01]  /*2e7f0*/  LDGSTS.E [R242+0x7c600], [R152.64], !P3 ;  /* 0x7c60000098f27fae */ /* 0x0005e2000d921844 */
[----:B------:R-:W-:-:S03]  /*2e800*/  ISETP.GE.U32.AND P3, PT, R159, 0x7ffffdf2, PT ;  /* 0x7ffffdf29f00780c */ /* 0x000fc60003f66070 */
[----:B------:R2:W-:Y:S04]  /*2e810*/  LDGSTS.E [R242+0x7d400], [R154.64], !P2 ;  /* 0x7d4000009af27fae */ /* 0x0005e8000d121844 */
[----:B------:R2:W-:Y:S01]  /*2e820*/  LDGSTS.E [R242+0x7d600], [R156.64], !P2 ;  /* 0x7d6000009cf27fae */ /* 0x0005e2000d121844 */
[----:B------:R-:W-:-:S03]  /*2e830*/  ISETP.GE.U32.AND P2, PT, R158, 0x7ffffdee, PT ;  /* 0x7ffffdee9e00780c */ /* 0x000fc60003f46070 */
[----:B------:R-:W2:Y:S01]  /*2e840*/  LDL.LU.64 R172, [R1+0x1030] ;  /* 0x0010300001ac7983 */ /* 0x000ea20000300a00 */
[----:B------:R-:W-:-:S04]  /*2e850*/  IMAD.WIDE R158, R2, 0x4, R162 ;  /* 0x00000004029e7825 */ /* 0x000fc800078e02a2 */
[----:B------:R-:W-:Y:S01]  /*2e860*/  IMAD.SHL.U32 R241, R11, 0x4, RZ ;  /* 0x000000040bf17824 */ /* 0x000fe200078e00ff */
[----:B------:R1:W-:Y:S01]  /*2e870*/  LDGSTS.E [R242+0x7e400], [R158.64], !P0 ;  /* 0x7e4000009ef27fae */ /* 0x0003e2000c121844 */
[----:B---3--:R-:W-:-:S03]  /*2e880*/  IMAD.WIDE R162, R2, 0x4, R220 ;  /* 0x0000000402a27825 */ /* 0x008fc600078e02dc */
[----:B------:R-:W3:Y:S04]  /*2e890*/  LDL.LU.64 R220, [R1+0x1028] ;  /* 0x0010280001dc7983 */ /* 0x000ee80000300a00 */
[----:B------:R-:W3:Y:S04]  /*2e8a0*/  LDL.LU.64 R174, [R1+0x1000] ;  /* 0x0010000001ae7983 */ /* 0x000ee80000300a00 */
[----:B------:R-:W3:Y:S01]  /*2e8b0*/  LDL.LU.64 R170, [R1+0xff8] ;  /* 0x000ff80001aa7983 */ /* 0x000ee20000300a00 */
[----:B------:R-:W-:-:S03]  /*2e8c0*/  IMAD.WIDE R160, R2, 0x4, R160 ;  /* 0x0000000402a07825 */ /* 0x000fc600078e02a0 */
[----:B------:R-:W3:Y:S01]  /*2e8d0*/  LDL.LU.64 R180, [R1+0xfd0] ;  /* 0x000fd00001b47983 */ /* 0x000ee20000300a00 */
[C---:B------:R-:W-:Y:S01]  /*2e8e0*/  IMAD.WIDE R12, R2.reuse, 0x4, R178 ;  /* 0x00000004020c7825 */ /* 0x040fe200078e02b2 */
[----:B------:R-:W-:Y:S02]  /*2e8f0*/  LOP3.LUT R20, R241, 0x40, RZ, 0x3c, !PT ;  /* 0x00000040f1147812 */ /* 0x000fe400078e3cff */
[----:B------:R1:W-:Y:S01]  /*2e900*/  LDGSTS.E [R242+0x7e600], [R160.64], !P0 ;  /* 0x7e600000a0f27fae */ /* 0x0003e2000c121844 */
[----:B------:R-:W-:-:S03]  /*2e910*/  IMAD.WIDE R164, R2, 0x4, R164 ;  /* 0x0000000402a47825 */ /* 0x000fc600078e02a4 */
[----:B------:R1:W-:Y:S04]  /*2e920*/  LDGSTS.E [R242+0x7f400], [R162.64], !P4 ;  /* 0x7f400000a2f27fae */ /* 0x0003e8000e121844 */
[----:B------:R1:W-:Y:S04]  /*2e930*/  LDGSTS.E [R242+0x7f600], [R164.64], !P4 ;  /* 0x7f600000a4f27fae */ /* 0x0003e8000e121844 */
[----:B------:R2:W-:Y:S01]  /*2e940*/  LDGSTS.E [R20+0x60800], [R12.64], !P6 ;  /* 0x608000000c147fae */ /* 0x0005e2000f121844 */
[----:B----4-:R-:W-:-:S03]  /*2e950*/  IMAD.WIDE R8, R2, 0x4, R250 ;  /* 0x0000000402087825 */ /* 0x010fc600078e02fa */
[----:B------:R-:W4:Y:S01]  /*2e960*/  LDL.LU.64 R250, [R1+0xfc8] ;  /* 0x000fc80001fa7983 */ /* 0x000f220000300a00 */
[----:B-1----:R-:W-:-:S03]  /*2e970*/  IMAD.WIDE R6, R2, 0x4, R176 ;  /* 0x0000000402067825 */ /* 0x002fc600078e02b0 */
[----:B------:R2:W-:Y:S01]  /*2e980*/  STL.64 [R1+0x80], R12 ;  /* 0x0000800c01007387 */ /* 0x0005e20000100a00 */
[----:B-----5:R-:W-:-:S03]  /*2e990*/  IMAD.WIDE R4, R2, 0x4, R168 ;  /* 0x0000000402047825 */ /* 0x020fc600078e02a8 */
[----:B------:R3:W-:Y:S04]  /*2e9a0*/  STL.64 [R1+0x78], R8 ;  /* 0x0000780801007387 */ /* 0x0007e80000100a00 */
[----:B------:R-:W5:Y:S04]  /*2e9b0*/  LDL.LU.64 R178, [R1+0xfa0] ;  /* 0x000fa00001b27983 */ /* 0x000f680000300a00 */
[----:B------:R1:W-:Y:S04]  /*2e9c0*/  STL.64 [R1+0x60], R6 ;  /* 0x0000600601007387 */ /* 0x0003e80000100a00 */
[----:B------:R-:W5:Y:S01]  /*2e9d0*/  LDL.LU.64 R168, [R1+0xf98] ;  /* 0x000f980001a87983 */ /* 0x000f620000300a00 */
[----:B--2---:R-:W-:-:S03]  /*2e9e0*/  IMAD.WIDE R12, R2, 0x4, R172 ;  /* 0x00000004020c7825 */ /* 0x004fc600078e02ac */
[----:B------:R2:W-:Y:S04]  /*2e9f0*/  STL.64 [R1+0x58], R4 ;  /* 0x0000580401007387 */ /* 0x0005e80000100a00 */
[----:B------:R3:W-:Y:S04]  /*2ea00*/  LDGSTS.E [R20+0x60a00], [R8.64], !P6 ;  /* 0x60a0000008147fae */ /* 0x0007e8000f121844 */
[----:B------:R-:W5:Y:S01]  /*2ea10*/  LDL.LU.64 R172, [R1+0xf70] ;  /* 0x000f700001ac7983 */ /* 0x000f620000300a00 */
[C---:B------:R-:W-:Y:S02]  /*2ea20*/  IADD3 R167, R0.reuse, -0x197, RZ ;  /* 0xfffffe6900a77810 */ /* 0x040fe40007ffe0ff */
[----:B------:R-:W-:Y:S01]  /*2ea30*/  IADD3 R166, R0, -0x19b, RZ ;  /* 0xfffffe6500a67810 */ /* 0x000fe20007ffe0ff */
[----:B------:R1:W-:Y:S01]  /*2ea40*/  LDGSTS.E [R20+0x61800], [R6.64], !P5 ;  /* 0x6180000006147fae */ /* 0x0003e2000e921844 */
[----:B---3--:R-:W-:-:S03]  /*2ea50*/  IMAD.WIDE R8, R2, 0x4, R220 ;  /* 0x0000000402087825 */ /* 0x008fc600078e02dc */
[----:B------:R2:W-:Y:S04]  /*2ea60*/  LDGSTS.E [R20+0x61a00], [R4.64], !P5 ;  /* 0x61a0000004147fae */ /* 0x0005e8000e921844 */
[----:B------:R-:W3:Y:S01]  /*2ea70*/  LDL.LU.64 R220, [R1+0xf68] ;  /* 0x000f680001dc7983 */ /* 0x000ee20000300a00 */
[----:B-1----:R-:W-:Y:S01]  /*2ea80*/  IMAD.WIDE R6, R2, 0x4, R174 ;  /* 0x0000000402067825 */ /* 0x002fe200078e02ae */
[----:B------:R-:W-:Y:S02]  /*2ea90*/  ISETP.GE.U32.AND P0, PT, R167, 0x7ffffdea, PT ;  /* 0x7ffffdeaa700780c */ /* 0x000fe40003f06070 */
[----:B------:R-:W-:Y:S01]  /*2eaa0*/  ISETP.GE.U32.AND P4, PT, R166, 0x7ffffde6, PT ;  /* 0x7ffffde6a600780c */ /* 0x000fe20003f86070 */
[----:B------:R-:W-:Y:S01]  /*2eab0*/  STL.64 [R1+0x40], R12 ;  /* 0x0000400c01007387 */ /* 0x000fe20000100a00 */
[----:B------:R-:W-:Y:S01]  /*2eac0*/  IADD3 R167, R0, -0x19f, RZ ;  /* 0xfffffe6100a77810 */ /* 0x000fe20007ffe0ff */
[----:B--2---:R-:W-:Y:S01]  /*2ead0*/  IMAD.WIDE R4, R2, 0x4, R170 ;  /* 0x0000000402047825 */ /* 0x004fe200078e02aa */
[----:B------:R-:W-:Y:S01]  /*2eae0*/  IADD3 R166, R0, -0x1a3, RZ ;  /* 0xfffffe5d00a67810 */ /* 0x000fe20007ffe0ff */
[----:B------:R-:W-:Y:S01]  /*2eaf0*/  STL.64 [R1+0x38], R8 ;  /* 0x0000380801007387 */ /* 0x000fe20000100a00 */
[----:B------:R-:W-:-:S03]  /*2eb00*/  ISETP.GE.U32.AND P6, PT, R167, 0x7ffffde2, PT ;  /* 0x7ffffde2a700780c */ /* 0x000fc60003fc6070 */
[----:B------:R-:W2:Y:S01]  /*2eb10*/  LDL.LU.64 R174, [R1+0xf40] ;  /* 0x000f400001ae7983 */ /* 0x000ea20000300a00 */
[----:B------:R-:W-:-:S03]  /*2eb20*/  ISETP.GE.U32.AND P5, PT, R166, 0x7ffffdde, PT ;  /* 0x7ffffddea600780c */ /* 0x000fc60003fa6070 */
[----:B------:R1:W-:Y:S01]  /*2eb30*/  LDGSTS.E [R20+0x62800], [R12.64], !P1 ;  /* 0x628000000c147fae */ /* 0x0003e2000c921844 */
[----:B------:R-:W-:-:S03]  /*2eb40*/  IADD3 R167, R0, -0x1a7, RZ ;  /* 0xfffffe5900a77810 */ /* 0x000fc60007ffe0ff */
[----:B------:R-:W2:Y:S01]  /*2eb50*/  LDL.LU.64 R176, [R1+0xdc0] ;  /* 0x000dc00001b07983 */ /* 0x000ea20000300a00 */
[----:B------:R-:W-:-:S03]  /*2eb60*/  IADD3 R166, R0, -0x1ab, RZ ;  /* 0xfffffe5500a67810 */ /* 0x000fc60007ffe0ff */
[----:B------:R1:W-:Y:S04]  /*2eb70*/  LDGSTS.E [R20+0x62a00], [R8.64], !P1 ;  /* 0x62a0000008147fae */ /* 0x0003e8000c921844 */
[----:B------:R-:W-:Y:S04]  /*2eb80*/  STL.64 [R1+0x20], R6 ;  /* 0x0000200601007387 */ /* 0x000fe80000100a00 */
[----:B------:R1:W-:Y:S04]  /*2eb90*/  LDGSTS.E [R20+0x63800], [R6.64], !P3 ;  /* 0x6380000006147fae */ /* 0x0003e8000d921844 */
[----:B------:R1:W-:Y:S04]  /*2eba0*/  STL.64 [R1+0x18], R4 ;  /* 0x0000180401007387 */ /* 0x0003e80000100a00 */
[----:B------:R1:W-:Y:S01]  /*2ebb0*/  LDGSTS.E [R20+0x63a00], [R4.64], !P3 ;  /* 0x63a0000004147fae */ /* 0x0003e2000d921844 */
[----:B------:R-:W-:-:S02]  /*2ebc0*/  ISETP.GE.U32.AND P1, PT, R167, 0x7ffffdda, PT ;  /* 0x7ffffddaa700780c */ /* 0x000fc40003f26070 */
[----:B------:R-:W-:Y:S01]  /*2ebd0*/  ISETP.GE.U32.AND P3, PT, R166, 0x7ffffdd6, PT ;  /* 0x7ffffdd6a600780c */ /* 0x000fe20003f66070 */
[----:B------:R-:W2:Y:S01]  /*2ebe0*/  LDL.LU.64 R194, [R1+0xdb0] ;  /* 0x000db00001c27983 */ /* 0x000ea20000300a00 */
[----:B-1----:R-:W-:-:S03]  /*2ebf0*/  IMAD.WIDE R4, R2, 0x4, R180 ;  /* 0x0000000402047825 */ /* 0x002fc600078e02b4 */
[----:B------:R-:W2:Y:S01]  /*2ec00*/  LDL.LU.64 R180, [R1+0xda0] ;  /* 0x000da00001b47983 */ /* 0x000ea20000300a00 */
[----:B------:R-:W-:-:S03]  /*2ec10*/  IADD3 R171, R0, -0x1af, RZ ;  /* 0xfffffe5100ab7810 */ /* 0x000fc60007ffe0ff */
[----:B------:R1:W-:Y:S01]  /*2ec20*/  STL.64 [R1], R4 ;  /* 0x0000000401007387 */ /* 0x0003e20000100a00 */
[----:B------:R-:W-:-:S03]  /*2ec30*/  IADD3 R170, R0, -0x1b3, RZ ;  /* 0xfffffe4d00aa7810 */ /* 0x000fc60007ffe0ff */
[----:B------:R-:W2:Y:S04]  /*2ec40*/  LDL.LU.64 R182, [R1+0xd98] ;  /* 0x000d980001b67983 */ /* 0x000ea80000300a00 */
[----:B------:R-:W2:Y:S04]  /*2ec50*/  LDL.LU.64 R184, [R1+0xd90] ;  /* 0x000d900001b87983 */ /* 0x000ea80000300a00 */
[----:B------:R1:W-:Y:S04]  /*2ec60*/  LDGSTS.E [R20+0x64800], [R4.64], !P2 ;  /* 0x6480000004147fae */ /* 0x0003e8000d121844 */
[----:B------:R-:W2:Y:S01]  /*2ec70*/  LDL.LU.64 R188, [R1+0xd88] ;  /* 0x000d880001bc7983 */ /* 0x000ea20000300a00 */
[----:B----4-:R-:W-:-:S05]  /*2ec80*/  IMAD.WIDE R250, R2, 0x4, R250 ;  /* 0x0000000402fa7825 */ /* 0x010fca00078e02fa */
[----:B------:R4:W-:Y:S01]  /*2ec90*/  LDGSTS.E [R20+0x64a00], [R250.64], !P2 ;  /* 0x64a00000fa147fae */ /* 0x0009e2000d121844 */
[----:B-----5:R-:W-:Y:S01]  /*2eca0*/  IMAD.WIDE R166, R2, 0x4, R178 ;  /* 0x0000000402a67825 */ /* 0x020fe200078e02b2 */
[----:B------:R-:W-:-:S04]  /*2ecb0*/  ISETP.GE.U32.AND P2, PT, R171, 0x7ffffdd2, PT ;  /* 0x7ffffdd2ab00780c */ /* 0x000fc80003f46070 */
[----:B------:R4:W-:Y:S01]  /*2ecc0*/  LDGSTS.E [R20+0x65800], [R166.64], !P0 ;  /* 0x65800000a6147fae */ /* 0x0009e2000c121844 */
[----:B------:R-:W-:-:S05]  /*2ecd0*/  IMAD.WIDE R168, R2, 0x4, R168 ;  /* 0x0000000402a87825 */ /* 0x000fca00078e02a8 */
[----:B------:R4:W-:Y:S01]  /*2ece0*/  LDGSTS.E [R20+0x65a00], [R168.64], !P0 ;  /* 0x65a00000a8147fae */ /* 0x0009e2000c121844 */
[----:B------:R-:W-:Y:S01]  /*2ecf0*/  ISETP.GE.U32.AND P0, PT, R170, 0x7ffffdce, PT ;  /* 0x7ffffdceaa00780c */ /* 0x000fe20003f06070 */
[----:B------:R-:W-:Y:S01]  /*2ed00*/  IMAD.WIDE R170, R2, 0x4, R172 ;  /* 0x0000000402aa7825 */ /* 0x000fe200078e02ac */
[C---:B------:R-:W-:Y:S02]  /*2ed10*/  IADD3 R179, R0.reuse, -0x1b7, RZ ;  /* 0xfffffe4900b37810 */ /* 0x040fe40007ffe0ff */
[----:B------:R-:W-:Y:S02]  /*2ed20*/  IADD3 R178, R0, -0x1bb, RZ ;  /* 0xfffffe4500b27810 */ /* 0x000fe40007ffe0ff */
[----:B------:R4:W-:Y:S01]  /*2ed30*/  LDGSTS.E [R20+0x66800], [R170.64], !P4 ;  /* 0x66800000aa147fae */ /* 0x0009e2000e121844 */
[----:B---3--:R-:W-:-:S03]  /*2ed40*/  IMAD.WIDE R172, R2, 0x4, R220 ;  /* 0x0000000402ac7825 */ /* 0x008fc600078e02dc */
[----:B------:R-:W3:Y:S04]  /*2ed50*/  LDL.LU.64 R220, [R1+0xd80] ;  /* 0x000d800001dc7983 */ /* 0x000ee80000300a00 */
[----:B------:R-:W5:Y:S04]  /*2ed60*/  LDL.LU.64 R190, [R1+0xd78] ;  /* 0x000d780001be7983 */ /* 0x000f680000300a00 */
[----:B------:R-:W4:Y:S01]  /*2ed70*/  LDL.LU.64 R192, [R1+0xd70] ;  /* 0x000d700001c07983 */ /* 0x000f220000300a00 */
[----:B--2---:R-:W-:-:S03]  /*2ed80*/  IMAD.WIDE R174, R2, 0x4, R174 ;  /* 0x0000000402ae7825 */ /* 0x004fc600078e02ae */
[----:B------:R2:W-:Y:S01]  /*2ed90*/  LDGSTS.E [R20+0x66a00], [R172.64], !P4 ;  /* 0x66a00000ac147fae */ /* 0x0005e2000e121844 */
[----:B------:R-:W-:-:S03]  /*2eda0*/  ISETP.GE.U32.AND P4, PT, R179, 0x7ffffdca, PT ;  /* 0x7ffffdcab300780c */ /* 0x000fc60003f86070 */
[----:B------:R2:W-:Y:S01]  /*2edb0*/  LDGSTS.E [R20+0x67800], [R174.64], !P6 ;  /* 0x67800000ae147fae */ /* 0x0005e2000f121844 */
[----:B------:R-:W-:-:S03]  /*2edc0*/  IMAD.WIDE R176, R2, 0x4, R176 ;  /* 0x0000000402b07825 */ /* 0x000fc600078e02b0 */
[----:B------:R-:W2:Y:S04]  /*2edd0*/  LDL.LU.64 R210, [R1+0xd68] ;  /* 0x000d680001d27983 */ /* 0x000ea80000300a00 */
[----:B------:R1:W-:Y:S01]  /*2ede0*/  LDGSTS.E [R20+0x67a00], [R176.64], !P6 ;  /* 0x67a00000b0147fae */ /* 0x0003e2000f121844 */
[----:B------:R-:W-:-:S03]  /*2edf0*/  ISETP.GE.U32.AND P6, PT, R178, 0x7ffffdc6, PT ;  /* 0x7ffffdc6b200780c */ /* 0x000fc60003fc6070 */
[----:B------:R-:W2:Y:S01]  /*2ee00*/  LDL.LU.64 R196, [R1+0xd60] ;  /* 0x000d600001c47983 */ /* 0x000ea20000300a00 */
[----:B------:R-:W-:-:S03]  /*2ee10*/  IADD3 R187, R0, -0x1bf, RZ ;  /* 0xfffffe4100bb7810 */ /* 0x000fc60007ffe0ff */
[----:B------:R-:W2:Y:S01]  /*2ee20*/  LDL.LU.64 R198, [R1+0xd58] ;  /* 0x000d580001c67983 */ /* 0x000ea20000300a00 */
[----:B------:R-:W-:-:S03]  /*2ee30*/  IADD3 R186, R0, -0x1c3, RZ ;  /* 0xfffffe3d00ba7810 */ /* 0x000fc60007ffe0ff */
[----:B------:R-:W2:Y:S04]  /*2ee40*/  LDL.LU.64 R200, [R1+0xd50] ;  /* 0x000d500001c87983 */ /* 0x000ea80000300a00 */
[----:B------:R-:W2:Y:S01]  /*2ee50*/  LDL.LU.64 R204, [R1+0xd48] ;  /* 0x000d480001cc7983 */ /* 0x000ea20000300a00 */
[----:B------:R-:W-:-:S05]  /*2ee60*/  IMAD.WIDE R178, R2, 0x4, R194 ;  /* 0x0000000402b27825 */ /* 0x000fca00078e02c2 */
[----:B------:R1:W-:Y:S01]  /*2ee70*/  LDGSTS.E [R20+0x68800], [R178.64], !P5 ;  /* 0x68800000b2147fae */ /* 0x0003e2000e921844 */
[----:B------:R-:W-:-:S05]  /*2ee80*/  IMAD.WIDE R180, R2, 0x4, R180 ;  /* 0x0000000402b47825 */ /* 0x000fca00078e02b4 */
[----:B------:R1:W-:Y:S01]  /*2ee90*/  LDGSTS.E [R20+0x68a00], [R180.64], !P5 ;  /* 0x68a00000b4147fae */ /* 0x0003e2000e921844 */
[----:B------:R-:W-:-:S04]  /*2eea0*/  IMAD.WIDE R182, R2, 0x4, R182 ;  /* 0x0000000402b67825 */ /* 0x000fc800078e02b6 */
[----:B------:R-:W-:Y:S01]  /*2eeb0*/  IMAD.WIDE R184, R2, 0x4, R184 ;  /* 0x0000000402b87825 */ /* 0x000fe200078e02b8 */
[----:B------:R1:W-:Y:S01]  /*2eec0*/  LDGSTS.E [R20+0x69800], [R182.64], !P1 ;  /* 0x69800000b6147fae */ /* 0x0003e2000c921844 */
[----:B------:R-:W-:-:S03]  /*2eed0*/  ISETP.GE.U32.AND P5, PT, R187, 0x7ffffdc2, PT ;  /* 0x7ffffdc2bb00780c */ /* 0x000fc60003fa6070 */
[----:B------:R1:W-:Y:S01]  /*2eee0*/  LDGSTS.E [R20+0x69a00], [R184.64], !P1 ;  /* 0x69a00000b8147fae */ /* 0x0003e2000c921844 */
[----:B------:R-:W-:Y:S01]  /*2eef0*/  ISETP.GE.U32.AND P1, PT, R186, 0x7ffffdbe, PT ;  /* 0x7ffffdbeba00780c */ /* 0x000fe20003f26070 */
[----:B------:R-:W-:Y:S01]  /*2ef00*/  IMAD.WIDE R186, R2, 0x4, R188 ;  /* 0x0000000402ba7825 */ /* 0x000fe200078e02bc */
[C---:B------:R-:W-:Y:S02]  /*2ef10*/  IADD3 R195, R0.reuse, -0x1c7, RZ ;  /* 0xfffffe3900c37810 */ /* 0x040fe40007ffe0ff */
[----:B------:R-:W-:Y:S02]  /*2ef20*/  IADD3 R194, R0, -0x1cb, RZ ;  /* 0xfffffe3500c27810 */ /* 0x000fe40007ffe0ff */
[----:B------:R1:W-:Y:S01]  /*2ef30*/  LDGSTS.E [R20+0x6a800], [R186.64], !P3 ;  /* 0x6a800000ba147fae */ /* 0x0003e2000d921844 */
[----:B---3--:R-:W-:-:S03]  /*2ef40*/  IMAD.WIDE R188, R2, 0x4, R220 ;  /* 0x0000000402bc7825 */ /* 0x008fc600078e02dc */
[----:B------:R-:W3:Y:S01]  /*2ef50*/  LDL.LU.64 R220, [R1+0xd40] ;  /* 0x000d400001dc7983 */ /* 0x000ee20000300a00 */
[----:B-----5:R-:W-:-:S03]  /*2ef60*/  IMAD.WIDE R190, R2, 0x4, R190 ;  /* 0x0000000402be7825 */ /* 0x020fc600078e02be */
[----:B------:R-:W5:Y:S01]  /*2ef70*/  LDL.LU.64 R206, [R1+0xd38] ;  /* 0x000d380001ce7983 */ /* 0x000f620000300a00 */
[----:B----4-:R-:W-:-:S03]  /*2ef80*/  IMAD.WIDE R192, R2, 0x4, R192 ;  /* 0x0000000402c07825 */ /* 0x010fc600078e02c0 */
[----:B------:R-:W4:Y:S04]  /*2ef90*/  LDL.LU.64 R208, [R1+0xd30] ;  /* 0x000d300001d07983 */ /* 0x000f280000300a00 */
[----:B------:R1:W-:Y:S01]  /*2efa0*/  LDGSTS.E [R20+0x6aa00], [R188.64], !P3 ;  /* 0x6aa00000bc147fae */ /* 0x0003e2000d921844 */
[----:B------:R-:W-:-:S03]  /*2efb0*/  ISETP.GE.U32.AND P3, PT, R195, 0x7ffffdba, PT ;  /* 0x7ffffdbac300780c */ /* 0x000fc60003f66070 */
[----:B------:R1:W-:Y:S04]  /*2efc0*/  LDGSTS.E [R20+0x6b800], [R190.64], !P2 ;  /* 0x6b800000be147fae */ /* 0x0003e8000d121844 */
[----:B------:R1:W-:Y:S01]  /*2efd0*/  LDGSTS.E [R20+0x6ba00], [R192.64], !P2 ;  /* 0x6ba00000c0147fae */ /* 0x0003e2000d121844 */
[----:B------:R-:W-:Y:S01]  /*2efe0*/  ISETP.GE.U32.AND P2, PT, R194, 0x7ffffdb6, PT ;  /* 0x7ffffdb6c200780c */ /* 0x000fe20003f46070 */
[C---:B--2---:R-:W-:Y:S02]  /*2eff0*/  IMAD.WIDE R194, R2.reuse, 0x4, R210 ;  /* 0x0000000402c27825 */ /* 0x044fe400078e02d2 */
[----:B------:R-:W2:Y:S02]  /*2f000*/  LDL.LU.64 R226, [R1+0xd28] ;  /* 0x000d280001e27983 */ /* 0x000ea40000300a00 */
[----:B------:R-:W-:-:S02]  /*2f010*/  IMAD.WIDE R196, R2, 0x4, R196 ;  /* 0x0000000402c47825 */ /* 0x000fc400078e02c4 */
[----:B------:R-:W2:Y:S02]  /*2f020*/  LDL.LU.64 R212, [R1+0xd20] ;  /* 0x000d200001d47983 */ /* 0x000ea40000300a00 */
[----:B------:R-:W-:Y:S02]  /*2f030*/  IMAD.WIDE R198, R2, 0x4, R198 ;  /* 0x0000000402c67825 */ /* 0x000fe400078e02c6 */
[----:B------:R-:W2:Y:S01]  /*2f040*/  LDL.LU.64 R214, [R1+0xd18] ;  /* 0x000d180001d67983 */ /* 0x000ea20000300a00 */
[----:B------:R-:W-:Y:S01]  /*2f050*/  IADD3 R203, R0, -0x1cf, RZ ;  /* 0xfffffe3100cb7810 */ /* 0x000fe20007ffe0ff */
[----:B------:R-:W-:Y:S02]  /*2f060*/  IMAD.WIDE R200, R2, 0x4, R200 ;  /* 0x0000000402c87825 */ /* 0x000fe400078e02c8 */
[----:B------:R-:W2:Y:S01]  /*2f070*/  LDL.LU.64 R216, [R1+0xd10] ;  /* 0x000d100001d87983 */ /* 0x000ea20000300a00 */
[----:B------:R-:W-:-:S03]  /*2f080*/  IADD3 R202, R0, -0x1d3, RZ ;  /* 0xfffffe2d00ca7810 */ /* 0x000fc60007ffe0ff */
[----:B------:R1:W-:Y:S04]  /*2f090*/  LDGSTS.E [R20+0x6c800], [R194.64], !P0 ;  /* 0x6c800000c2147fae */ /* 0x0003e8000c121844 */
[----:B------:R1:W-:Y:S01]  /*2f0a0*/  LDGSTS.E [R20+0x6ca00], [R196.64], !P0 ;  /* 0x6ca00000c4147fae */ /* 0x0003e2000c121844 */
[----:B------:R-:W-:-:S03]  /*2f0b0*/  ISETP.GE.U32.AND P0, PT, R203, 0x7ffffdb2, PT ;  /* 0x7ffffdb2cb00780c */ /* 0x000fc60003f06070 */
[----:B------:R1:W-:Y:S04]  /*2f0c0*/  LDGSTS.E [R20+0x6d800], [R198.64], !P4 ;  /* 0x6d800000c6147fae */ /* 0x0003e8000e121844 */
[----:B------:R1:W-:Y:S01]  /*2f0d0*/  LDGSTS.E [R20+0x6da00], [R200.64], !P4 ;  /* 0x6da00000c8147fae */ /* 0x0003e2000e121844 */
[----:B------:R-:W-:Y:S01]  /*2f0e0*/  ISETP.GE.U32.AND P4, PT, R202, 0x7ffffdae, PT ;  /* 0x7ffffdaeca00780c */ /* 0x000fe20003f86070 */
[----:B------:R-:W-:Y:S02]  /*2f0f0*/  IMAD.WIDE R202, R2, 0x4, R204 ;  /* 0x0000000402ca7825 */ /* 0x000fe400078e02cc */
[----:B------:R-:W2:Y:S01]  /*2f100*/  LDL.LU.64 R234, [R1+0xd08] ;  /* 0x000d080001ea7983 */ /* 0x000ea20000300a00 */
[C---:B------:R-:W-:Y:S02]  /*2f110*/  IADD3 R211, R0.reuse, -0x1d7, RZ ;  /* 0xfffffe2900d37810 */ /* 0x040fe40007ffe0ff */
[----:B------:R-:W-:Y:S01]  /*2f120*/  IADD3 R210, R0, -0x1db, RZ ;  /* 0xfffffe2500d27810 */ /* 0x000fe20007ffe0ff */
[----:B------:R1:W-:Y:S01]  /*2f130*/  LDGSTS.E [R20+0x6e800], [R202.64], !P6 ;  /* 0x6e800000ca147fae */ /* 0x0003e2000f121844 */
[----:B---3--:R-:W-:-:S03]  /*2f140*/  IMAD.WIDE R204, R2, 0x4, R220 ;  /* 0x0000000402cc7825 */ /* 0x008fc600078e02dc */
[----:B------:R-:W3:Y:S04]  /*2f150*/  LDL.LU.64 R220, [R1+0xd00] ;  /* 0x000d000001dc7983 */ /* 0x000ee80000300a00 */
[----:B------:R-:W3:Y:S04]  /*2f160*/  LDL.LU.64 R222, [R1+0xcf8] ;  /* 0x000cf80001de7983 */ /* 0x000ee80000300a00 */
[----:B------:R-:W3:Y:S04]  /*2f170*/  LDL.LU.64 R224, [R1+0xcf0] ;  /* 0x000cf00001e07983 */ /* 0x000ee80000300a00 */
[----:B------:R-:W3:Y:S01]  /*2f180*/  LDL.LU.64 R236, [R1+0xce8] ;  /* 0x000ce80001ec7983 */ /* 0x000ee20000300a00 */
[----:B-----5:R-:W-:-:S03]  /*2f190*/  IMAD.WIDE R206, R2, 0x4, R206 ;  /* 0x0000000402ce7825 */ /* 0x020fc600078e02ce */
[----:B------:R-:W5:Y:S01]  /*2f1a0*/  LDL.LU.64 R228, [R1+0xce0] ;  /* 0x000ce00001e47983 */ /* 0x000f620000300a00 */
[----:B----4-:R-:W-:-:S03]  /*2f1b0*/  IMAD.WIDE R208, R2, 0x4, R208 ;  /* 0x0000000402d07825 */ /* 0x010fc600078e02d0 */
[----:B------:R-:W4:Y:S04]  /*2f1c0*/  LDL.LU.64 R230, [R1+0xcd8] ;  /* 0x000cd80001e67983 */ /* 0x000f280000300a00 */
[----:B------:R-:W4:Y:S04]  /*2f1d0*/  LDL.LU.64 R232, [R1+0xcd0] ;  /* 0x000cd00001e87983 */ /* 0x000f280000300a00 */
[----:B------:R2:W-:Y:S01]  /*2f1e0*/  LDGSTS.E [R20+0x6ea00], [R204.64], !P6 ;  /* 0x6ea00000cc147fae */ /* 0x0005e2000f121844 */
[----:B------:R-:W-:-:S03]  /*2f1f0*/  ISETP.GE.U32.AND P6, PT, R211, 0x7ffffdaa, PT ;  /* 0x7ffffdaad300780c */ /* 0x000fc60003fc6070 */
[----:B-1----:R-:W4:Y:S04]  /*2f200*/  LDL.LU.64 R4, [R1+0xcc8] ;  /* 0x000cc80001047983 */ /* 0x002f280000300a00 */
[----:B------:R1:W-:Y:S04]  /*2f210*/  LDGSTS.E [R20+0x6f800], [R206.64], !P5 ;  /* 0x6f800000ce147fae */ /* 0x0003e8000e921844 */
[----:B------:R-:W5:Y:S01]  /*2f220*/  LDL.LU.64 R14, [R1+0xcc0] ;  /* 0x000cc000010e7983 */ /* 0x000f620000300a00 */
[----:B--2---:R-:W-:-:S03]  /*2f230*/  IMAD.WIDE R212, R2, 0x4, R212 ;  /* 0x0000000402d47825 */ /* 0x004fc600078e02d4 */
[----:B------:R1:W-:Y:S01]  /*2f240*/  LDGSTS.E [R20+0x6fa00], [R208.64], !P5 ;  /* 0x6fa00000d0147fae */ /* 0x0003e2000e921844 */
[----:B------:R-:W-:Y:S01]  /*2f250*/  ISETP.GE.U32.AND P5, PT, R210, 0x7ffffda6, PT ;  /* 0x7ffffda6d200780c */ /* 0x000fe20003fa6070 */
[C---:B------:R-:W-:Y:S02]  /*2f260*/  IMAD.WIDE R210, R2.reuse, 0x4, R226 ;  /* 0x0000000402d27825 */ /* 0x040fe400078e02e2 */
[----:B------:R-:W2:Y:S02]  /*2f270*/  LDL.LU.64 R244, [R1+0xcb8] ;  /* 0x000cb80001f47983 */ /* 0x000ea40000300a00 */
[----:B------:R-:W-:Y:S01]  /*2f280*/  IMAD.WIDE R214, R2, 0x4, R214 ;  /* 0x0000000402d67825 */ /* 0x000fe200078e02d6 */
[----:B------:R-:W-:Y:S01]  /*2f290*/  IADD3 R219, R0, -0x1df, RZ ;  /* 0xfffffe2100db7810 */ /* 0x000fe20007ffe0ff */
[----:B------:R1:W-:Y:S02]  /*2f2a0*/  LDGSTS.E [R20+0x70800], [R210.64], !P1 ;  /* 0x70800000d2147fae */ /* 0x0003e4000c921844 */
[----:B------:R-:W-:Y:S01]  /*2f2b0*/  IMAD.WIDE R216, R2, 0x4, R216 ;  /* 0x0000000402d87825 */ /* 0x000fe200078e02d8 */
[----:B------:R-:W-:Y:S01]  /*2f2c0*/  IADD3 R218, R0, -0x1e3, RZ ;  /* 0xfffffe1d00da7810 */ /* 0x000fe20007ffe0ff */
[----:B------:R1:W-:Y:S01]  /*2f2d0*/  LDGSTS.E [R20+0x70a00], [R212.64], !P1 ;  /* 0x70a00000d4147fae */ /* 0x0003e2000c921844 */
[----:B------:R-:W-:-:S03]  /*2f2e0*/  ISETP.GE.U32.AND P1, PT, R219, 0x7ffffda2, PT ;  /* 0x7ffffda2db00780c */ /* 0x000fc60003f26070 */
[----:B------:R1:W-:Y:S04]  /*2f2f0*/  LDGSTS.E [R20+0x71800], [R214.64], !P3 ;  /* 0x71800000d6147fae */ /* 0x0003e8000d921844 */
[----:B------:R1:W-:Y:S01]  /*2f300*/  LDGSTS.E [R20+0x71a00], [R216.64], !P3 ;  /* 0x71a00000d8147fae */ /* 0x0003e2000d921844 */
[----:B------:R-:W-:Y:S01]  /*2f310*/  ISETP.GE.U32.AND P3, PT, R218, 0x7ffffd9e, PT ;  /* 0x7ffffd9eda00780c */ /* 0x000fe20003f66070 */
[----:B------:R-:W-:Y:S01]  /*2f320*/  IMAD.WIDE R218, R2, 0x4, R234 ;  /* 0x0000000402da7825 */ /* 0x000fe200078e02ea */
[C---:B------:R-:W-:Y:S01]  /*2f330*/  IADD3 R227, R0.reuse, -0x1e7, RZ ;  /* 0xfffffe1900e37810 */ /* 0x040fe20007ffe0ff */
[----:B------:R-:W2:Y:S01]  /*2f340*/  LDL.LU.64 R238, [R1+0xc38] ;  /* 0x000c380001ee7983 */ /* 0x000ea20000300a00 */
[----:B------:R-:W-:-:S03]  /*2f350*/  IADD3 R226, R0, -0x1eb, RZ ;  /* 0xfffffe1500e27810 */ /* 0x000fc60007ffe0ff */
[----:B------:R1:W-:Y:S01]  /*2f360*/  LDGSTS.E [R20+0x72800], [R218.64], !P2 ;  /* 0x72800000da147fae */ /* 0x0003e2000d121844 */
[----:B---3--:R-:W-:-:S04]  /*2f370*/  IMAD.WIDE R220, R2, 0x4, R220 ;  /* 0x0000000402dc7825 */ /* 0x008fc800078e02dc */
[C---:B------:R-:W-:Y:S01]  /*2f380*/  IMAD.WIDE R222, R2.reuse, 0x4, R222 ;  /* 0x0000000402de7825 */ /* 0x040fe200078e02de */
[----:B------:R1:W-:Y:S03]  /*2f390*/  LDGSTS.E [R20+0x72a00], [R220.64], !P2 ;  /* 0x72a00000dc147fae */ /* 0x0003e6000d121844 */
[----:B------:R-:W-:Y:S01]  /*2f3a0*/  IMAD.WIDE R224, R2, 0x4, R224 ;  /* 0x0000000402e07825 */ /* 0x000fe200078e02e0 */
[----:B------:R1:W-:Y:S01]  /*2f3b0*/  LDGSTS.E [R20+0x73800], [R222.64], !P0 ;  /* 0x73800000de147fae */ /* 0x0003e2000c121844 */
[----:B------:R-:W-:-:S03]  /*2f3c0*/  ISETP.GE.U32.AND P2, PT, R227, 0x7ffffd9a, PT ;  /* 0x7ffffd9ae300780c */ /* 0x000fc60003f46070 */
[----:B------:R1:W-:Y:S01]  /*2f3d0*/  LDGSTS.E [R20+0x73a00], [R224.64], !P0 ;  /* 0x73a00000e0147fae */ /* 0x0003e2000c121844 */
[----:B------:R-:W-:Y:S01]  /*2f3e0*/  ISETP.GE.U32.AND P0, PT, R226, 0x7ffffd96, PT ;  /* 0x7ffffd96e200780c */ /* 0x000fe20003f06070 */
[C---:B------:R-:W-:Y:S02]  /*2f3f0*/  IMAD.WIDE R226, R2.reuse, 0x4, R236 ;  /* 0x0000000402e27825 */ /* 0x040fe400078e02ec */
[----:B------:R-:W3:Y:S04]  /*2f400*/  LDL.LU.64 R236, [R1+0xc58] ;  /* 0x000c580001ec7983 */ /* 0x000ee80000300a00 */
[----:B------:R-:W3:Y:S04]  /*2f410*/  LDL.LU.64 R8, [R1+0xcb0] ;  /* 0x000cb00001087983 */ /* 0x000ee80000300a00 */
[----:B------:R-:W3:Y:S04]  /*2f420*/  LDL.LU.64 R12, [R1+0xca8] ;  /* 0x000ca800010c7983 */ /* 0x000ee80000300a00 */
[----:B------:R-:W3:Y:S01]  /*2f430*/  LDL.LU.64 R6, [R1+0xca0] ;  /* 0x000ca00001067983 */ /* 0x000ee20000300a00 */
[----:B----4-:R-:W-:-:S03]  /*2f440*/  IMAD.WIDE R24, R2, 0x4, R4 ;  /* 0x0000000402187825 */ /* 0x010fc600078e0204 */
[----:B------:R1:W-:Y:S04]  /*2f450*/  LDGSTS.E [R20+0x74800], [R226.64], !P4 ;  /* 0x74800000e2147fae */ /* 0x0003e8000e121844 */
[----:B------:R-:W4:Y:S01]  /*2f460*/  LDL.LU.64 R4, [R1+0xc98] ;  /* 0x000c980001047983 */ /* 0x000f220000300a00 */
[----:B-----5:R-:W-:-:S03]  /*2f470*/  IMAD.WIDE R22, R2, 0x4, R14 ;  /* 0x0000000402167825 */ /* 0x020fc600078e020e */
[----:B------:R-:W5:Y:S04]  /*2f480*/  LDL.LU.64 R18, [R1+0xc90] ;  /* 0x000c900001127983 */ /* 0x000f680000300a00 */
[----:B------:R3:W-:Y:S01]  /*2f490*/  STL.64 [R1+0xc20], R24 ;  /* 0x000c201801007387 */ /* 0x0007e20000100a00 */
[----:B--2---:R-:W-:-:S03]  /*2f4a0*/  IMAD.WIDE R16, R2, 0x4, R244 ;  /* 0x0000000402107825 */ /* 0x004fc600078e02f4 */
[----:B------:R2:W-:Y:S04]  /*2f4b0*/  STL.64 [R1+0xc28], R22 ;  /* 0x000c281601007387 */ /* 0x0005e80000100a00 */
[----:B------:R-:W4:Y:S01]  /*2f4c0*/  LDL.LU.64 R244, [R1+0xc80] ;  /* 0x000c800001f47983 */ /* 0x000f220000300a00 */
[----:B------:R-:W-:-:S04]  /*2f4d0*/  IMAD.WIDE R228, R2, 0x4, R228 ;  /* 0x0000000402e47825 */ /* 0x000fc800078e02e4 */
[C---:B------:R-:W-:Y:S01]  /*2f4e0*/  IMAD.WIDE R230, R2.reuse, 0x4, R230 ;  /* 0x0000000402e67825 */ /* 0x040fe200078e02e6 */
[----:B------:R1:W-:Y:S03]  /*2f4f0*/  LDGSTS.E [R20+0x74a00], [R228.64], !P4 ;  /* 0x74a00000e4147fae */ /* 0x0003e6000e121844 */
[C---:B------:R-:W-:Y:S01]  /*2f500*/  IMAD.WIDE R232, R2.reuse, 0x4, R232 ;  /* 0x0000000402e87825 */ /* 0x040fe200078e02e8 */
[----:B------:R1:W-:Y:S04]  /*2f510*/  LDGSTS.E [R20+0x75800], [R230.64], !P6 ;  /* 0x75800000e6147fae */ /* 0x0003e8000f121844 */
[----:B------:R1:W-:Y:S01]  /*2f520*/  LDGSTS.E [R20+0x75a00], [R232.64], !P6 ;  /* 0x75a00000e8147fae */ /* 0x0003e2000f121844 */
[----:B------:R-:W-:-:S03]  /*2f530*/  IMAD.WIDE R14, R2, 0x4, R238 ;  /* 0x00000004020e7825 */ /* 0x000fc600078e02ee */
[----:B------:R-:W4:Y:S04]  /*2f540*/  LDL.LU.64 R238, [R1+0xc78] ;  /* 0x000c780001ee7983 */ /* 0x000f280000300a00 */
[----:B------:R1:W-:Y:S04]  /*2f550*/  STL.64 [R1+0xc30], R16 ;  /* 0x000c301001007387 */ /* 0x0003e80000100a00 */
[----:B------:R3:W-:Y:S04]  /*2f560*/  LDGSTS.E [R20+0x76800], [R24.64], !P5 ;  /* 0x7680000018147fae */ /* 0x0007e8000e921844 */
[----:B------:R1:W-:Y:S04]  /*2f570*/  STL.64 [R1+0xc38], R14 ;  /* 0x000c380e01007387 */ /* 0x0003e80000100a00 */
[----:B------:R2:W-:Y:S04]  /*2f580*/  LDGSTS.E [R20+0x76a00], [R22.64], !P5 ;  /* 0x76a0000016147fae */ /* 0x0005e8000e921844 */
[----:B------:R1:W-:Y:S04]  /*2f590*/  LDGSTS.E [R20+0x77800], [R16.64], !P1 ;  /* 0x7780000010147fae */ /* 0x0003e8000c921844 */
[----:B------:R1:W-:Y:S01]  /*2f5a0*/  LDGSTS.E [R20+0x77a00], [R14.64], !P1 ;  /* 0x77a000000e147fae */ /* 0x0003e2000c921844 */
[----:B---3--:R-:W-:-:S03]  /*2f5b0*/  IMAD.WIDE R24, R2, 0x4, R236 ;  /* 0x0000000402187825 */ /* 0x008fc600078e02ec */
[----:B------:R-:W3:Y:S01]  /*2f5c0*/  LDL.LU.64 R236, [R1+0xc70] ;  /* 0x000c700001ec7983 */ /* 0x000ee20000300a00 */
[----:B--2---:R-:W-:-:S03]  /*2f5d0*/  IMAD.WIDE R22, R2, 0x4, R8 ;  /* 0x0000000402167825 */ /* 0x004fc600078e0208 */
[----:B-1----:R-:W2:Y:S04]  /*2f5e0*/  LDL.LU.64 R16, [R1+0xc68] ;  /* 0x000c680001107983 */ /* 0x002ea80000300a00 */
[----:B------:R5:W-:Y:S04]  /*2f5f0*/  STL.64 [R1+0xc58], R24 ;  /* 0x000c581801007387 */ /* 0x000be80000100a00 */
[----:B------:R4:W-:Y:S04]  /*2f600*/  STL.64 [R1+0xd10], R22 ;  /* 0x000d101601007387 */ /* 0x0009e80000100a00 */
[----:B------:R-:W2:Y:S01]  /*2f610*/  LDL.LU.64 R14, [R1+0xc60] ;  /* 0x000c6000010e7983 */ /* 0x000ea20000300a00 */
[----:B------:R-:W-:-:S03]  /*2f620*/  IMAD.WIDE R12, R2, 0x4, R12 ;  /* 0x00000004020c7825 */ /* 0x000fc600078e020c */
[----:B------:R-:W2:Y:S01]  /*2f630*/  LDL.LU.64 R8, [R1+0xc50] ;  /* 0x000c500001087983 */ /* 0x000ea20000300a00 */
[----:B------:R-:W-:-:S03]  /*2f640*/  IMAD.WIDE R6, R2, 0x4, R6 ;  /* 0x0000000402067825 */ /* 0x000fc600078e0206 */
[----:B------:R5:W-:Y:S04]  /*2f650*/  LDGSTS.E [R20+0x78800], [R24.64], !P3 ;  /* 0x7880000018147fae */ /* 0x000be8000d921844 */
[----:B------:R4:W-:Y:S04]  /*2f660*/  LDGSTS.E [R20+0x78a00], [R22.64], !P3 ;  /* 0x78a0000016147fae */ /* 0x0009e8000d921844 */
[----:B------:R1:W-:Y:S04]  /*2f670*/  STL.64 [R1+0xd28], R12 ;  /* 0x000d280c01007387 */ /* 0x0003e80000100a00 */
[----:B------:R1:W-:Y:S01]  /*2f680*/  LDGSTS.E [R20+0x79800], [R12.64], !P2 ;  /* 0x798000000c147fae */ /* 0x0003e2000d121844 */
[----:B-----5:R-:W-:Y:S01]  /*2f690*/  IMAD.WIDE R24, R2, 0x4, R18 ;  /* 0x0000000402187825 */ /* 0x020fe200078e0212 */
[----:B------:R-:W-:-:S02]  /*2f6a0*/  IADD3 R235, R0, -0x1ef, RZ ;  /* 0xfffffe1100eb7810 */ /* 0x000fc40007ffe0ff */
[----:B------:R5:W-:Y:S01]  /*2f6b0*/  STL.64 [R1+0xd40], R6 ;  /* 0x000d400601007387 */ /* 0x000be20000100a00 */
[----:B----4-:R-:W-:-:S03]  /*2f6c0*/  IMAD.WIDE R22, R2, 0x4, R244 ;  /* 0x0000000402167825 */ /* 0x010fc600078e02f4 */
[----:B------:R5:W-:Y:S01]  /*2f6d0*/  LDGSTS.E [R20+0x79a00], [R6.64], !P2 ;  /* 0x79a0000006147fae */ /* 0x000be2000d121844 */
[----:B-1----:R-:W-:Y:S01]  /*2f6e0*/  IMAD.WIDE R12, R2, 0x4, R4 ;  /* 0x00000004020c7825 */ /* 0x002fe200078e0204 */
[----:B------:R-:W-:-:S04]  /*2f6f0*/  ISETP.GE.U32.AND P4, PT, R235, 0x7ffffd92, PT ;  /* 0x7ffffd92eb00780c */ /* 0x000fc80003f86070 */
[----:B------:R1:W-:Y:S04]  /*2f700*/  LDGSTS.E [R20+0x7a800], [R12.64], !P0 ;  /* 0x7a8000000c147fae */ /* 0x0003e8000c121844 */
[----:B-----5:R-:W4:Y:S04]  /*2f710*/  LDL.LU.64 R6, [R1+0xc48] ;  /* 0x000c480001067983 */ /* 0x020f280000300a00 */
[----:B------:R-:W5:Y:S04]  /*2f720*/  LDL.LU.64 R4, [R1+0xc40] ;  /* 0x000c400001047983 */ /* 0x000f680000300a00 */
[----:B------:R1:W-:Y:S04]  /*2f730*/  STL.64 [R1+0xd48], R12 ;  /* 0x000d480c01007387 */ /* 0x0003e80000100a00 */
[----:B------:R-:W-:Y:S01]  /*2f740*/  STL.64 [R1+0xd60], R24 ;  /* 0x000d601801007387 */ /* 0x000fe20000100a00 */
[----:B------:R-:W-:-:S03]  /*2f750*/  IMAD.WIDE R18, R2, 0x4, R238 ;  /* 0x0000000402127825 */ /* 0x000fc600078e02ee */
[----:B------:R2:W-:Y:S04]  /*2f760*/  LDGSTS.E [R20+0x7aa00], [R24.64], !P0 ;  /* 0x7aa0000018147fae */ /* 0x0005e8000c121844 */
[----:B-1----:R-:W5:Y:S04]  /*2f770*/  LDL.LU.64 R12, [R1+0xc18] ;  /* 0x000c1800010c7983 */ /* 0x002f680000300a00 */
[----:B------:R-:W-:Y:S04]  /*2f780*/  STL.64 [R1+0xd58], R22 ;  /* 0x000d581601007387 */ /* 0x000fe80000100a00 */
[----:B------:R-:W5:Y:S04]  /*2f790*/  LDL.LU.64 R244, [R1+0xc10] ;  /* 0x000c100001f47983 */ /* 0x000f680000300a00 */
[----:B------:R5:W-:Y:S04]  /*2f7a0*/  LDGSTS.E [R20+0x7b800], [R22.64], !P4 ;  /* 0x7b80000016147fae */ /* 0x000be8000e121844 */
[----:B------:R3:W-:Y:S04]  /*2f7b0*/  STL.64 [R1+0xd50], R18 ;  /* 0x000d501201007387 */ /* 0x0007e80000100a00 */
[----:B------:R3:W-:Y:S04]  /*2f7c0*/  LDGSTS.E [R20+0x7ba00], [R18.64], !P4 ;  /* 0x7ba0000012147fae */ /* 0x0007e8000e121844 */
[----:B------:R-:W5:Y:S01]  /*2f7d0*/  LDL.LU.64 R238, [R1+0x1080] ;  /* 0x0010800001ee7983 */ /* 0x000f620000300a00 */
[----:B---3--:R-:W-:-:S03]  /*2f7e0*/  IMAD.WIDE R18, R2, 0x4, R236 ;  /* 0x0000000402127825 */ /* 0x008fc600078e02ec */
[----:B------:R-:W3:Y:S01]  /*2f7f0*/  LDL.LU.64 R236, [R1+0x1078] ;  /* 0x0010780001ec7983 */ /* 0x000ee20000300a00 */
[C---:B------:R-:W-:Y:S02]  /*2f800*/  IADD3 R234, R0.reuse, -0x1f3, RZ ;  /* 0xfffffe0d00ea7810 */ /* 0x040fe40007ffe0ff */
[----:B------:R-:W-:Y:S02]  /*2f810*/  IADD3 R235, R0, -0x1f7, RZ ;  /* 0xfffffe0900eb7810 */ /* 0x000fe40007ffe0ff */
[----:B------:R-:W-:Y:S01]  /*2f820*/  ISETP.GE.U32.AND P6, PT, R234, 0x7ffffd8e, PT ;  /* 0x7ffffd8eea00780c */ /* 0x000fe20003fc6070 */
[----:B--2---:R-:W-:Y:S01]  /*2f830*/  IMAD.WIDE R16, R2, 0x4, R16 ;  /* 0x0000000402107825 */ /* 0x004fe200078e0210 */
[----:B------:R-:W-:Y:S01]  /*2f840*/  ISETP.GE.U32.AND P5, PT, R235, 0x7ffffd8a, PT ;  /* 0x7ffffd8aeb00780c */ /* 0x000fe20003fa6070 */
[----:B------:R1:W-:Y:S01]  /*2f850*/  STL.64 [R1+0xd38], R18 ;  /* 0x000d381201007387 */ /* 0x0003e20000100a00 */
[----:B------:R-:W-:Y:S01]  /*2f860*/  IADD3 R234, R0, -0x1fb, RZ ;  /* 0xfffffe0500ea7810 */ /* 0x000fe20007ffe0ff */
[----:B------:R-:W-:-:S02]  /*2f870*/  IMAD.WIDE R14, R2, 0x4, R14 ;  /* 0x00000004020e7825 */ /* 0x000fc400078e020e */
[----:B------:R2:W-:Y:S02]  /*2f880*/  STL.64 [R1+0xd20], R16 ;  /* 0x000d201001007387 */ /* 0x0005e40000100a00 */
[----:B------:R-:W-:-:S04]  /*2f890*/  IMAD.WIDE R8, R2, 0x4, R8 ;  /* 0x0000000402087825 */ /* 0x000fc800078e0208 */
[----:B------:R1:W-:Y:S01]  /*2f8a0*/  LDGSTS.E [R20+0x7c800], [R18.64], !P6 ;  /* 0x7c80000012147fae */ /* 0x0003e2000f121844 */
[----:B------:R-:W-:-:S03]  /*2f8b0*/  ISETP.GE.U32.AND P1, PT, R234, 0x7ffffd86, PT ;  /* 0x7ffffd86ea00780c */ /* 0x000fc60003f26070 */
[----:B------:R-:W-:Y:S04]  /*2f8c0*/  STL.64 [R1+0xd08], R14 ;  /* 0x000d080e01007387 */ /* 0x000fe80000100a00 */
[----:B------:R2:W-:Y:S04]  /*2f8d0*/  LDGSTS.E [R20+0x7ca00], [R16.64], !P6 ;  /* 0x7ca0000010147fae */ /* 0x0005e8000f121844 */
[----:B-1----:R-:W3:Y:S04]  /*2f8e0*/  LDL.LU.64 R18, [R1+0x1050] ;  /* 0x0010500001127983 */ /* 0x002ee80000300a00 */
[----:B------:R4:W-:Y:S04]  /*2f8f0*/  STL.64 [R1+0xcf0], R8 ;  /* 0x000cf00801007387 */ /* 0x0009e80000100a00 */
[----:B--2---:R-:W2:Y:S04]  /*2f900*/  LDL.LU.64 R16, [R1+0x1048] ;  /* 0x0010480001107983 */ /* 0x004ea80000300a00 */
[----:B------:R1:W-:Y:S04]  /*2f910*/  LDGSTS.E [R20+0x7d800], [R14.64], !P5 ;  /* 0x7d8000000e147fae */ /* 0x0003e8000e921844 */
[----:B------:R4:W-:Y:S01]  /*2f920*/  LDGSTS.E [R20+0x7da00], [R8.64], !P5 ;  /* 0x7da0000008147fae */ /* 0x0009e2000e921844 */
[----:B------:R-:W-:-:S04]  /*2f930*/  IADD3 R235, R0, -0x1ff, RZ ;  /* 0xfffffe0100eb7810 */ /* 0x000fc80007ffe0ff */
[----:B------:R-:W-:Y:S01]  /*2f940*/  ISETP.GE.U32.AND P3, PT, R235, 0x7ffffd82, PT ;  /* 0x7ffffd82eb00780c */ /* 0x000fe20003f66070 */
[C---:B----4-:R-:W-:Y:S02]  /*2f950*/  IMAD.WIDE R8, R2.reuse, 0x4, R6 ;  /* 0x0000000402087825 */ /* 0x050fe400078e0206 */
[----:B------:R-:W4:Y:S02]  /*2f960*/  LDL.LU.64 R6, [R1+0x1020] ;  /* 0x0010200001067983 */ /* 0x000f240000300a00 */
[C---:B-----5:R-:W-:Y:S02]  /*2f970*/  IMAD.WIDE R22, R2.reuse, 0x4, R4 ;  /* 0x0000000402167825 */ /* 0x060fe400078e0204 */
[----:B------:R-:W5:Y:S04]  /*2f980*/  LDL.LU.64 R4, [R1+0x1018] ;  /* 0x0010180001047983 */ /* 0x000f680000300a00 */
[----:B------:R1:W-:Y:S04]  /*2f990*/  STL.64 [R1+0xce0], R8 ;  /* 0x000ce00801007387 */ /* 0x0003e80000100a00 */
[----:B------:R-:W-:Y:S01]  /*2f9a0*/  STL.64 [R1+0xcd0], R22 ;  /* 0x000cd01601007387 */ /* 0x000fe20000100a00 */
[----:B-1----:R-:W-:-:S03]  /*2f9b0*/  IMAD.WIDE R14, R2, 0x4, R12 ;  /* 0x00000004020e7825 */ /* 0x002fc600078e020c */
[----:B------:R1:W-:Y:S04]  /*2f9c0*/  LDGSTS.E [R20+0x7e800], [R8.64], !P1 ;  /* 0x7e80000008147fae */ /* 0x0003e8000c921844 */
[----:B------:R3:W-:Y:S01]  /*2f9d0*/  LDGSTS.E [R20+0x7ea00], [R22.64], !P1 ;  /* 0x7ea0000016147fae */ /* 0x0007e2000c921844 */
[----:B------:R-:W-:-:S03]  /*2f9e0*/  IMAD.WIDE R12, R2, 0x4, R244 ;  /* 0x00000004020c7825 */ /* 0x000fc600078e02f4 */
[----:B------:R3:W-:Y:S04]  /*2f9f0*/  LDGSTS.E [R20+0x7f800], [R14.64], !P3 ;  /* 0x7f8000000e147fae */ /* 0x0007e8000d921844 */
[----:B-1----:R-:W5:Y:S04]  /*2fa00*/  LDL.LU.64 R8, [R1+0xff0] ;  /* 0x000ff00001087983 */ /* 0x002f680000300a00 */
[----:B------:R-:W-:Y:S04]  /*2fa10*/  STL.64 [R1+0xcb8], R14 ;  /* 0x000cb80e01007387 */ /* 0x000fe80000100a00 */
[----:B------:R1:W-:Y:S04]  /*2fa20*/  STL.64 [R1+0xc70], R12 ;  /* 0x000c700c01007387 */ /* 0x0003e80000100a00 */
[----:B------:R-:W5:Y:S04]  /*2fa30*/  LDL.LU.64 R244, [R1+0xfe8] ;  /* 0x000fe80001f47983 */ /* 0x000f680000300a00 */
[----:B------:R1:W-:Y:S01]  /*2fa40*/  LDGSTS.E [R20+0x7fa00], [R12.64], !P3 ;  /* 0x7fa000000c147fae */ /* 0x0003e2000d921844 */
[----:B---3--:R-:W-:-:S03]  /*2fa50*/  IMAD.WIDE R24, R2, 0x4, R236 ;  /* 0x0000000402187825 */ /* 0x008fc600078e02ec */
[----:B------:R-:W3:Y:S04]  /*2fa60*/  LDL.LU.64 R236, [R1+0xfc0] ;  /* 0x000fc00001ec7983 */ /* 0x000ee80000300a00 */
[----:B-1----:R-:W3:Y:S01]  /*2fa70*/  LDL.LU.64 R12, [R1+0xfb8] ;  /* 0x000fb800010c7983 */ /* 0x002ee20000300a00 */
[----:B------:R-:W-:-:S04]  /*2fa80*/  IADD3 R234, R0, -0x184, RZ ;  /* 0xfffffe7c00ea7810 */ /* 0x000fc80007ffe0ff */
[----:B------:R-:W-:Y:S01]  /*2fa90*/  ISETP.GE.U32.AND P2, PT, R234, 0x7ffffdfd, PT ;  /* 0x7ffffdfdea00780c */ /* 0x000fe20003f46070 */
[----:B------:R-:W-:Y:S01]  /*2faa0*/  IMAD.WIDE R14, R2, 0x4, R238 ;  /* 0x00000004020e7825 */ /* 0x000fe200078e02ee */
[C---:B------:R-:W-:Y:S02]  /*2fab0*/  IADD3 R235, R0.reuse, -0x188, RZ ;  /* 0xfffffe7800eb7810 */ /* 0x040fe40007ffe0ff */
[----:B------:R-:W-:Y:S02]  /*2fac0*/  LOP3.LUT R239, R243, 0x60, RZ, 0x3c, !PT ;  /* 0x00000060f3ef7812 */ /* 0x000fe400078e3cff */
[----:B------:R-:W-:Y:S01]  /*2fad0*/  ISETP.GE.U32.AND P0, PT, R235, 0x7ffffdf9, PT ;  /* 0x7ffffdf9eb00780c */ /* 0x000fe20003f06070 */
[----:B------:R1:W-:Y:S04]  /*2fae0*/  STL.64 [R1+0xc78], R14 ;  /* 0x000c780e01007387 */ /* 0x0003e80000100a00 */
[----:B------:R5:W-:Y:S01]  /*2faf0*/  STL.64 [R1+0xcc0], R24 ;  /* 0x000cc01801007387 */ /* 0x000be20000100a00 */
[----:B------:R-:W-:-:S03]  /*2fb00*/  IADD3 R234, R0, -0x18c, RZ ;  /* 0xfffffe7400ea7810 */ /* 0x000fc60007ffe0ff */
[----:B------:R1:W-:Y:S01]  /*2fb10*/  LDGSTS.E [R239+0x60c00], [R14.64], !P2 ;  /* 0x60c000000eef7fae */ /* 0x0003e2000d121844 */
[----:B------:R-:W-:-:S03]  /*2fb20*/  IMAD.WIDE R22, R2, 0x4, R18 ;  /* 0x0000000402167825 */ /* 0x000fc600078e0212 */
[----:B------:R5:W-:Y:S04]  /*2fb30*/  LDGSTS.E [R239+0x60e00], [R24.64], !P2 ;  /* 0x60e0000018ef7fae */ /* 0x000be8000d121844 */
[----:B------:R-:W3:Y:S01]  /*2fb40*/  LDL.LU.64 R18, [R1+0xf90] ;  /* 0x000f900001127983 */ /* 0x000ee20000300a00 */
[----:B--2---:R-:W-:-:S03]  /*2fb50*/  IMAD.WIDE R16, R2, 0x4, R16 ;  /* 0x0000000402107825 */ /* 0x004fc600078e0210 */
[----:B------:R2:W-:Y:S01]  /*2fb60*/  STL.64 [R1+0xcd8], R22 ;  /* 0x000cd81601007387 */ /* 0x0005e20000100a00 */
[----:B------:R-:W-:-:S03]  /*2fb70*/  IADD3 R235, R0, -0x190, RZ ;  /* 0xfffffe7000eb7810 */ /* 0x000fc60007ffe0ff */
[----:B-1----:R-:W3:Y:S01]  /*2fb80*/  LDL.LU.64 R14, [R1+0xf88] ;  /* 0x000f8800010e7983 */ /* 0x002ee20000300a00 */
[----:B------:R-:W-:-:S03]  /*2fb90*/  ISETP.GE.U32.AND P4, PT, R234, 0x7ffffdf5, PT ;  /* 0x7ffffdf5ea00780c */ /* 0x000fc60003f86070 */
[----:B------:R1:W-:Y:S01]  /*2fba0*/  STL.64 [R1+0xce8], R16 ;  /* 0x000ce81001007387 */ /* 0x0003e20000100a00 */
[----:B------:R-:W-:-:S03]  /*2fbb0*/  ISETP.GE.U32.AND P6, PT, R235, 0x7ffffdf1, PT ;  /* 0x7ffffdf1eb00780c */ /* 0x000fc60003fc6070 */
[----:B------:R2:W-:Y:S04]  /*2fbc0*/  LDGSTS.E [R239+0x61c00], [R22.64], !P0 ;  /* 0x61c0000016ef7fae */ /* 0x0005e8000c121844 */
[----:B------:R1:W-:Y:S01]  /*2fbd0*/  LDGSTS.E [R239+0x61e00], [R16.64], !P0 ;  /* 0x61e0000010ef7fae */ /* 0x0003e2000c121844 */
[----:B----4-:R-:W-:-:S03]  /*2fbe0*/  IMAD.WIDE R26, R2, 0x4, R6 ;  /* 0x00000004021a7825 */ /* 0x010fc600078e0206 */
[----:B------:R-:W4:Y:S01]  /*2fbf0*/  LDL.LU.64 R6, [R1+0xf60] ;  /* 0x000f600001067983 */ /* 0x000f220000300a00 */
[----:B-----5:R-:W-:-:S03]  /*2fc00*/  IMAD.WIDE R24, R2, 0x4, R4 ;  /* 0x0000000402187825 */ /* 0x020fc600078e0204 */
[----:B------:R-:W5:Y:S04]  /*2fc10*/  LDL.LU.64 R4, [R1+0xf58] ;  /* 0x000f580001047983 */ /* 0x000f680000300a00 */
[----:B------:R-:W-:Y:S04]  /*2fc20*/  STL.64 [R1+0xcf8], R26 ;  /* 0x000cf81a01007387 */ /* 0x000fe80000100a00 */
[----:B------:R-:W-:Y:S04]  /*2fc30*/  STL.64 [R1+0xd18], R24 ;  /* 0x000d181801007387 */ /* 0x000fe80000100a00 */
[----:B------:R4:W-:Y:S04]  /*2fc40*/  LDGSTS.E [R239+0x62c00], [R26.64], !P4 ;  /* 0x62c000001aef7fae */ /* 0x0009e8000e121844 */
[----:B------:R1:W-:Y:S01]  /*2fc50*/  LDGSTS.E [R239+0x62e00], [R24.64], !P4 ;  /* 0x62e0000018ef7fae */ /* 0x0003e2000e121844 */
[----:B--2---:R-:W-:-:S03]  /*2fc60*/  IMAD.WIDE R22, R2, 0x4, R8 ;  /* 0x0000000402167825 */ /* 0x004fc600078e0208 */
[----:B------:R-:W2:Y:S04]  /*2fc70*/  LDL.LU.64 R8, [R1+0xdc8] ;  /* 0x000dc80001087983 */ /* 0x000ea80000300a00 */
[----:B------:R-:W-:Y:S04]  /*2fc80*/  STL.64 [R1+0xd30], R22 ;  /* 0x000d301601007387 */ /* 0x000fe80000100a00 */
[----:B------:R3:W-:Y:S01]  /*2fc90*/  LDGSTS.E [R239+0x63c00], [R22.64], !P6 ;  /* 0x63c0000016ef7fae */ /* 0x0007e2000f121844 */
[----:B-1----:R-:W-:-:S03]  /*2fca0*/  IMAD.WIDE R16, R2, 0x4, R244 ;  /* 0x0000000402107825 */ /* 0x002fc600078e02f4 */
[----:B------:R-:W2:Y:S04]  /*2fcb0*/  LDL.LU.64 R244, [R1+0xf38] ;  /* 0x000f380001f47983 */ /* 0x000ea80000300a00 */
[----:B------:R3:W-:Y:S04]  /*2fcc0*/  STL.64 [R1+0xd68], R16 ;  /* 0x000d681001007387 */ /* 0x0007e80000100a00 */
[----:B------:R3:W-:Y:S02]  /*2fcd0*/  LDGSTS.E [R239+0x63e00], [R16.64], !P6 ;  /* 0x63e0000010ef7fae */ /* 0x0007e4000f121844 */
[----:B---3--:R-:W-:-:S02]  /*2fce0*/  IMAD.WIDE R16, R2, 0x4, R236 ;  /* 0x0000000402107825 */ /* 0x008fc400078e02ec */
[----:B------:R-:W3:Y:S02]  /*2fcf0*/  LDL.LU.64 R236, [R1+0xdb8] ;  /* 0x000db80001ec7983 */ /* 0x000ee40000300a00 */
[----:B------:R-:W-:Y:S02]  /*2fd00*/  IMAD.WIDE R24, R2, 0x4, R12 ;  /* 0x0000000402187825 */ /* 0x000fe400078e020c */
[----:B------:R-:W3:Y:S01]  /*2fd10*/  LDL.LU.64 R12, [R1+0xda8] ;  /* 0x000da800010c7983 */ /* 0x000ee20000300a00 */
[C---:B------:R-:W-:Y:S02]  /*2fd20*/  IADD3 R234, R0.reuse, -0x194, RZ ;  /* 0xfffffe6c00ea7810 */ /* 0x040fe40007ffe0ff */
[----:B------:R-:W-:Y:S02]  /*2fd30*/  IADD3 R235, R0, -0x198, RZ ;  /* 0xfffffe6800eb7810 */ /* 0x000fe40007ffe0ff */
[----:B------:R-:W-:Y:S02]  /*2fd40*/  ISETP.GE.U32.AND P5, PT, R234, 0x7ffffded, PT ;  /* 0x7ffffdedea00780c */ /* 0x000fe40003fa6070 */
[----:B------:R-:W-:Y:S01]  /*2fd50*/  ISETP.GE.U32.AND P1, PT, R235, 0x7ffffde9, PT ;  /* 0x7ffffde9eb00780c */ /* 0x000fe20003f26070 */
[----:B------:R1:W-:Y:S01]  /*2fd60*/  STL.64 [R1+0xd78], R16 ;  /* 0x000d781001007387 */ /* 0x0003e20000100a00 */
[----:B------:R-:W-:-:S03]  /*2fd70*/  IADD3 R234, R0, -0x19c, RZ ;  /* 0xfffffe6400ea7810 */ /* 0x000fc60007ffe0ff */
[----:B------:R5:W-:Y:S01]  /*2fd80*/  STL.64 [R1+0xd88], R24 ;  /* 0x000d881801007387 */ /* 0x000be20000100a00 */
[----:B------:R-:W-:-:S05]  /*2fd90*/  IADD3 R235, R0, -0x1a0, RZ ;  /* 0xfffffe6000eb7810 */ /* 0x000fca0007ffe0ff */
[----:B------:R1:W-:Y:S01]  /*2fda0*/  LDGSTS.E [R239+0x64c00], [R16.64], !P5 ;  /* 0x64c0000010ef7fae */ /* 0x0003e2000e921844 */
[----:B------:R-:W-:-:S03]  /*2fdb0*/  ISETP.GE.U32.AND P3, PT, R234, 0x7ffffde5, PT ;  /* 0x7ffffde5ea00780c */ /* 0x000fc60003f66070 */
[----:B------:R5:W-:Y:S01]  /*2fdc0*/  LDGSTS.E [R239+0x64e00], [R24.64], !P5 ;  /* 0x64e0000018ef7fae */ /* 0x000be2000e921844 */
[----:B------:R-:W-:-:S03]  /*2fdd0*/  IMAD.WIDE R22, R2, 0x4, R18 ;  /* 0x0000000402167825 */ /* 0x000fc600078e0212 */
[----:B------:R-:W3:Y:S04]  /*2fde0*/  LDL.LU.64 R18, [R1+0xc08] ;  /* 0x000c080001127983 */ /* 0x000ee80000300a00 */
[----:B------:R2:W-:Y:S01]  /*2fdf0*/  STL.64 [R1+0xd98], R22 ;  /* 0x000d981601007387 */ /* 0x0005e20000100a00 */
[----:B------:R-:W-:-:S03]  /*2fe00*/  IMAD.WIDE R14, R2, 0x4, R14 ;  /* 0x00000004020e7825 */ /* 0x000fc600078e020e */
[----:B-1----:R-:W3:Y:S01]  /*2fe10*/  LDL.LU.64 R16, [R1+0xc00] ;  /* 0x000c000001107983 */ /* 0x002ee20000300a00 */
[----:B------:R-:W-:-:S03]  /*2fe20*/  ISETP.GE.U32.AND P2, PT, R235, 0x7ffffde1, PT ;  /* 0x7ffffde1eb00780c */ /* 0x000fc60003f46070 */
[----:B------:R1:W-:Y:S04]  /*2fe30*/  STL.64 [R1+0xda0], R14 ;  /* 0x000da00e01007387 */ /* 0x0003e80000100a00 */
        /* <DEDUP_REMOVED lines=29> */
[----:B------:R-:W-:Y:S02]  /*30010*/  IADD3 R235, R0, -0x1b0, RZ ;  /* 0xfffffe5000eb7810 */ /* 0x000fe40007ffe0ff */
[----:B------:R-:W-:-:S03]  /*30020*/  ISETP.GE.U32.AND P6, PT, R234, 0x7ffffdd5, PT ;  /* 0x7ffffdd5ea00780c */ /* 0x000fc60003fc6070 */
[----:B------:R1:W-:Y:S01]  /*30030*/  LDGSTS.E [R239+0x68c00], [R14.64], !P0 ;  /* 0x68c000000eef7fae */ /* 0x0003e2000c121844 */
[----:B------:R-:W-:-:S03]  /*30040*/  ISETP.GE.U32.AND P5, PT, R235, 0x7ffffdd1, PT ;  /* 0x7ffffdd1eb00780c */ /* 0x000fc60003fa6070 */
[----:B------:R5:W-:Y:S01]  /*30050*/  LDGSTS.E [R239+0x68e00], [R24.64], !P0 ;  /* 0x68e0000018ef7fae */ /* 0x000be2000c121844 */
[----:B------:R-:W-:-:S03]  /*30060*/  IMAD.WIDE R22, R2, 0x4, R18 ;  /* 0x0000000402167825 */ /* 0x000fc600078e0212 */
[----:B------:R-:W3:Y:S04]  /*30070*/  LDL.LU.64 R18, [R1+0xbc8] ;  /* 0x000bc80001127983 */ /* 0x000ee80000300a00 */
[----:B------:R-:W-:Y:S01]  /*30080*/  STL.64 [R1+0xf28], R22 ;  /* 0x000f281601007387 */ /* 0x000fe20000100a00 */
[----:B------:R-:W-:-:S03]  /*30090*/  IMAD.WIDE R16, R2, 0x4, R16 ;  /* 0x0000000402107825 */ /* 0x000fc600078e0210 */
[----:B-1----:R-:W3:Y:S04]  /*300a0*/  LDL.LU.64 R14, [R1+0xbc0] ;  /* 0x000bc000010e7983 */ /* 0x002ee80000300a00 */
        /* <DEDUP_REMOVED lines=9> */
[----:B-1----:R-:W5:Y:S04]  /*30140*/  LDL.LU.64 R16, [R1+0xba8] ;  /* 0x000ba80001107983 */ /* 0x002f680000300a00 */
[----:B------:R4:W-:Y:S04]  /*30150*/  LDGSTS.E [R239+0x6ac00], [R26.64], !P6 ;  /* 0x6ac000001aef7fae */ /* 0x0009e8000f121844 */
[----:B------:R1:W-:Y:S01]  /*30160*/  LDGSTS.E [R239+0x6ae00], [R24.64], !P6 ;  /* 0x6ae0000018ef7fae */ /* 0x0003e2000f121844 */
[----:B--2---:R-:W-:-:S05]  /*30170*/  IMAD.WIDE R22, R2, 0x4, R8 ;  /* 0x0000000402167825 */ /* 0x004fca00078e0208 */
[----:B------:R-:W-:Y:S04]  /*30180*/  STL.64 [R1+0xf08], R22 ;  /* 0x000f081601007387 */ /* 0x000fe80000100a00 */
[----:B------:R2:W-:Y:S01]  /*30190*/  LDGSTS.E [R239+0x6bc00], [R22.64], !P5 ;  /* 0x6bc0000016ef7fae */ /* 0x0005e2000e921844 */
[----:B------:R-:W-:-:S03]  /*301a0*/  IMAD.WIDE R8, R2, 0x4, R244 ;  /* 0x0000000402087825 */ /* 0x000fc600078e02f4 */
[----:B------:R-:W5:Y:S04]  /*301b0*/  LDL.LU.64 R244, [R1+0xba0] ;  /* 0x000ba00001f47983 */ /* 0x000f680000300a00 */
[----:B------:R3:W-:Y:S04]  /*301c0*/  STL.64 [R1+0xf00], R8 ;  /* 0x000f000801007387 */ /* 0x0007e80000100a00 */
[----:B------:R3:W-:Y:S02]  /*301d0*/  LDGSTS.E [R239+0x6be00], [R8.64], !P5 ;  /* 0x6be0000008ef7fae */ /* 0x0007e4000e921844 */
[----:B---3--:R-:W-:-:S02]  /*301e0*/  IMAD.WIDE R8, R2, 0x4, R236 ;  /* 0x0000000402087825 */ /* 0x008fc400078e02ec */
[----:B------:R-:W3:Y:S02]  /*301f0*/  LDL.LU.64 R236, [R1+0xb98] ;  /* 0x000b980001ec7983 */ /* 0x000ee40000300a00 */
[----:B-1----:R-:W-:Y:S02]  /*30200*/  IMAD.WIDE R24, R2, 0x4, R12 ;  /* 0x0000000402187825 */ /* 0x002fe400078e020c */
        /* <DEDUP_REMOVED lines=13> */
[----:B--2---:R-:W-:-:S05]  /*302e0*/  IMAD.WIDE R22, R2, 0x4, R18 ;  /* 0x0000000402167825 */ /* 0x004fca00078e0212 */
[----:B------:R2:W-:Y:S01]  /*302f0*/  LDGSTS.E [R239+0x6dc00], [R22.64], !P3 ;  /* 0x6dc0000016ef7fae */ /* 0x0005e2000d921844 */
[----:B------:R-:W-:-:S03]  /*30300*/  IMAD.WIDE R18, R2, 0x4, R14 ;  /* 0x0000000402127825 */ /* 0x000fc600078e020e */
[----:B------:R-:W3:Y:S04]  /*30310*/  LDL.LU.64 R14, [R1+0xb88] ;  /* 0x000b8800010e7983 */ /* 0x000ee80000300a00 */
[----:B------:R2:W-:Y:S04]  /*30320*/  STL.64 [R1+0xee8], R22 ;  /* 0x000ee81601007387 */ /* 0x0005e80000100a00 */
[----:B-1----:R-:W3:Y:S04]  /*30330*/  LDL.LU.64 R8, [R1+0xb80] ;  /* 0x000b800001087983 */ /* 0x002ee80000300a00 */
[----:B------:R1:W-:Y:S04]  /*30340*/  STL.64 [R1+0xee0], R18 ;  /* 0x000ee01201007387 */ /* 0x0003e80000100a00 */
[----:B------:R1:W-:Y:S01]  /*30350*/  LDGSTS.E [R239+0x6de00], [R18.64], !P3 ;  /* 0x6de0000012ef7fae */ /* 0x0003e2000d921844 */
[----:B----4-:R-:W-:-:S03]  /*30360*/  IMAD.WIDE R26, R2, 0x4, R6 ;  /* 0x00000004021a7825 */ /* 0x010fc600078e0206 */
[----:B------:R-:W4:Y:S01]  /*30370*/  LDL.LU.64 R6, [R1+0xb78] ;  /* 0x000b780001067983 */ /* 0x000f220000300a00 */
[----:B-----5:R-:W-:-:S03]  /*30380*/  IMAD.WIDE R24, R2, 0x4, R4 ;  /* 0x0000000402187825 */ /* 0x020fc600078e0204 */
[----:B------:R-:W5:Y:S04]  /*30390*/  LDL.LU.64 R4, [R1+0xb70] ;  /* 0x000b700001047983 */ /* 0x000f680000300a00 */
[----:B------:R3:W-:Y:S04]  /*303a0*/  STL.64 [R1+0xed8], R26 ;  /* 0x000ed81a01007387 */ /* 0x0007e80000100a00 */
[----:B------:R-:W-:Y:S01]  /*303b0*/  STL.64 [R1+0xed0], R24 ;  /* 0x000ed01801007387 */ /* 0x000fe20000100a00 */
[----:B--2---:R-:W-:-:S03]  /*303c0*/  IMAD.WIDE R22, R2, 0x4, R16 ;  /* 0x0000000402167825 */ /* 0x004fc600078e0210 */
[----:B------:R-:W2:Y:S04]  /*303d0*/  LDL.LU.64 R16, [R1+0xb68] ;  /* 0x000b680001107983 */ /* 0x000ea80000300a00 */
[----:B------:R3:W-:Y:S04]  /*303e0*/  LDGSTS.E [R239+0x6ec00], [R26.64], !P2 ;  /* 0x6ec000001aef7fae */ /* 0x0007e8000d121844 */
[----:B------:R1:W-:Y:S04]  /*303f0*/  LDGSTS.E [R239+0x6ee00], [R24.64], !P2 ;  /* 0x6ee0000018ef7fae */ /* 0x0003e8000d121844 */
[----:B------:R3:W-:Y:S01]  /*30400*/  LDGSTS.E [R239+0x6fc00], [R22.64], !P0 ;  /* 0x6fc0000016ef7fae */ /* 0x0007e2000c121844 */
[----:B-1----:R-:W-:-:S03]  /*30410*/  IMAD.WIDE R18, R2, 0x4, R244 ;  /* 0x0000000402127825 */ /* 0x002fc600078e02f4 */
[----:B------:R-:W2:Y:S04]  /*30420*/  LDL.LU.64 R244, [R1+0xb60] ;  /* 0x000b600001f47983 */ /* 0x000ea80000300a00 */
[----:B------:R1:W-:Y:S04]  /*30430*/  STL.64 [R1+0xec8], R22 ;  /* 0x000ec81601007387 */ /* 0x0003e80000100a00 */
[----:B------:R1:W-:Y:S04]  /*30440*/  STL.64 [R1+0xec0], R18 ;  /* 0x000ec01201007387 */ /* 0x0003e80000100a00 */
[----:B------:R1:W-:Y:S01]  /*30450*/  LDGSTS.E [R239+0x6fe00], [R18.64], !P0 ;  /* 0x6fe0000012ef7fae */ /* 0x0003e2000c121844 */
[----:B---3--:R-:W-:-:S03]  /*30460*/  IMAD.WIDE R26, R2, 0x4, R236 ;  /* 0x00000004021a7825 */ /* 0x008fc600078e02ec */
[----:B------:R-:W3:Y:S01]  /*30470*/  LDL.LU.64 R236, [R1+0xb58] ;  /* 0x000b580001ec7983 */ /* 0x000ee20000300a00 */
[----:B-1----:R-:W-:-:S03]  /*30480*/  IMAD.WIDE R22, R2, 0x4, R12 ;  /* 0x0000000402167825 */ /* 0x002fc600078e020c */
[----:B------:R-:W3:Y:S04]  /*30490*/  LDL.LU.64 R12, [R1+0xb50] ;  /* 0x000b5000010c7983 */ /* 0x000ee80000300a00 */
[----:B------:R-:W-:Y:S04]  /*304a0*/  STL.64 [R1+0xeb8], R26 ;  /* 0x000eb81a01007387 */ /* 0x000fe80000100a00 */
[----:B------:R-:W-:Y:S04]  /*304b0*/  STL.64 [R1+0xeb0], R22 ;  /* 0x000eb01601007387 */ /* 0x000fe80000100a00 */
[----:B------:R-:W3:Y:S04]  /*304c0*/  LDL.LU.64 R24, [R1+0xb48] ;  /* 0x000b480001187983 */ /* 0x000ee80000300a00 */
[----:B------:R-:W3:Y:S01]  /*304d0*/  LDL.LU.64 R18, [R1+0xb40] ;  /* 0x000b400001127983 */ /* 0x000ee20000300a00 */
[----:B------:R-:W-:-:S02]  /*304e0*/  IADD3 R234, R0, -0x1c4, RZ ;  /* 0xfffffe3c00ea7810 */ /* 0x000fc40007ffe0ff */
[----:B------:R-:W-:Y:S02]  /*304f0*/  IADD3 R235, R0, -0x1c8, RZ ;  /* 0xfffffe3800eb7810 */ /* 0x000fe40007ffe0ff */
[----:B------:R-:W-:Y:S02]  /*30500*/  ISETP.GE.U32.AND P4, PT, R234, 0x7ffffdbd, PT ;  /* 0x7ffffdbdea00780c */ /* 0x000fe40003f86070 */
[----:B------:R-:W-:Y:S02]  /*30510*/  ISETP.GE.U32.AND P6, PT, R235, 0x7ffffdb9, PT ;  /* 0x7ffffdb9eb00780c */ /* 0x000fe40003fc6070 */
[----:B------:R-:W-:-:S04]  /*30520*/  IADD3 R234, R0, -0x1cc, RZ ;  /* 0xfffffe3400ea7810 */ /* 0x000fc80007ffe0ff */
[----:B------:R-:W-:Y:S02]  /*30530*/  ISETP.GE.U32.AND P5, PT, R234, 0x7ffffdb5, PT ;  /* 0x7ffffdb5ea00780c */ /* 0x000fe40003fa6070 */
[----:B------:R-:W-:-:S03]  /*30540*/  IADD3 R235, R0, -0x1d0, RZ ;  /* 0xfffffe3000eb7810 */ /* 0x000fc60007ffe0ff */
[----:B------:R1:W-:Y:S01]  /*30550*/  LDGSTS.E [R239+0x70c00], [R26.64], !P4 ;  /* 0x70c000001aef7fae */ /* 0x0003e2000e121844 */
[C---:B------:R-:W-:Y:S01]  /*30560*/  IMAD.WIDE R14, R2.reuse, 0x4, R14 ;  /* 0x00000004020e7825 */ /* 0x040fe200078e020e */
[----:B------:R-:W-:Y:S02]  /*30570*/  ISETP.GE.U32.AND P1, PT, R235, 0x7ffffdb1, PT ;  /* 0x7ffffdb1eb00780c */ /* 0x000fe40003f26070 */
[----:B------:R2:W-:Y:S01]  /*30580*/  LDGSTS.E [R239+0x70e00], [R22.64], !P4 ;  /* 0x70e0000016ef7fae */ /* 0x0005e2000e121844 */
[----:B------:R-:W-:-:S03]  /*30590*/  IMAD.WIDE R8, R2, 0x4, R8 ;  /* 0x0000000402087825 */ /* 0x000fc600078e0208 */
[----:B------:R1:W-:Y:S04]  /*305a0*/  STL.64 [R1+0xea8], R14 ;  /* 0x000ea80e01007387 */ /* 0x0003e80000100a00 */
[----:B------:R1:W-:Y:S04]  /*305b0*/  STL.64 [R1+0xea0], R8 ;  /* 0x000ea00801007387 */ /* 0x0003e80000100a00 */
[----:B------:R1:W-:Y:S01]  /*305c0*/  LDGSTS.E [R239+0x71c00], [R14.64], !P6 ;  /* 0x71c000000eef7fae */ /* 0x0003e2000f121844 */
[----:B----4-:R-:W-:-:S03]  /*305d0*/  IMAD.WIDE R6, R2, 0x4, R6 ;  /* 0x0000000402067825 */ /* 0x010fc600078e0206 */
[----:B------:R4:W-:Y:S01]  /*305e0*/  LDGSTS.E [R239+0x71e00], [R8.64], !P6 ;  /* 0x71e0000008ef7fae */ /* 0x0009e2000f121844 */
[----:B-----5:R-:W-:Y:S01]  /*305f0*/  IMAD.WIDE R4, R2, 0x4, R4 ;  /* 0x0000000402047825 */ /* 0x020fe200078e0204 */
[----:B------:R-:W-:Y:S02]  /*30600*/  IADD3 R234, R0, -0x1d4, RZ ;  /* 0xfffffe2c00ea7810 */ /* 0x000fe40007ffe0ff */
[----:B------:R5:W-:Y:S04]  /*30610*/  LDGSTS.E [R239+0x72c00], [R6.64], !P5 ;  /* 0x72c0000006ef7fae */ /* 0x000be8000e921844 */
[----:B-1----:R-:W3:Y:S04]  /*30620*/  LDL.LU.64 R14, [R1+0xb38] ;  /* 0x000b3800010e7983 */ /* 0x002ee80000300a00 */
[----:B----4-:R-:W4:Y:S01]  /*30630*/  LDL.LU.64 R8, [R1+0xb30] ;  /* 0x000b300001087983 */ /* 0x010f220000300a00 */
[----:B--2---:R-:W-:-:S03]  /*30640*/  IMAD.WIDE R22, R2, 0x4, R16 ;  /* 0x0000000402167825 */ /* 0x004fc600078e0210 */
[----:B------:R5:W-:Y:S01]  /*30650*/  STL.64 [R1+0xe98], R6 ;  /* 0x000e980601007387 */ /* 0x000be20000100a00 */
[----:B------:R-:W-:-:S03]  /*30660*/  ISETP.GE.U32.AND P3, PT, R234, 0x7ffffdad, PT ;  /* 0x7ffffdadea00780c */ /* 0x000fc60003f66070 */
[----:B------:R1:W-:Y:S04]  /*30670*/  STL.64 [R1+0xe90], R4 ;  /* 0x000e900401007387 */ /* 0x0003e80000100a00 */
[----:B------:R1:W-:Y:S04]  /*30680*/  LDGSTS.E [R239+0x72e00], [R4.64], !P5 ;  /* 0x72e0000004ef7fae */ /* 0x0003e8000e921844 */
[----:B-----5:R-:W2:Y:S04]  /*30690*/  LDL.LU.64 R6, [R1+0xb28] ;  /* 0x000b280001067983 */ /* 0x020ea80000300a00 */
[----:B------:R-:W-:Y:S04]  /*306a0*/  STL.64 [R1+0xe88], R22 ;  /* 0x000e881601007387 */ /* 0x000fe80000100a00 */
[----:B------:R5:W-:Y:S01]  /*306b0*/  LDGSTS.E [R239+0x73c00], [R22.64], !P1 ;  /* 0x73c0000016ef7fae */ /* 0x000be2000c921844 */
[----:B------:R-:W-:-:S05]  /*306c0*/  IMAD.WIDE R16, R2, 0x4, R244 ;  /* 0x0000000402107825 */ /* 0x000fca00078e02f4 */
[----:B------:R3:W-:Y:S04]  /*306d0*/  STL.64 [R1+0xe80], R16 ;  /* 0x000e801001007387 */ /* 0x0007e80000100a00 */
[----:B-1----:R-:W2:Y:S04]  /*306e0*/  LDL.LU.64 R4, [R1+0xb20] ;  /* 0x000b200001047983 */ /* 0x002ea80000300a00 */
[----:B------:R3:W-:Y:S04]  /*306f0*/  LDGSTS.E [R239+0x73e00], [R16.64], !P1 ;  /* 0x73e0000010ef7fae */ /* 0x0007e8000c921844 */
[----:B------:R-:W2:Y:S01]  /*30700*/  LDL.LU.64 R244, [R1+0xb18] ;  /* 0x000b180001f47983 */ /* 0x000ea20000300a00 */
[----:B---3--:R-:W-:-:S03]  /*30710*/  IMAD.WIDE R16, R2, 0x4, R236 ;  /* 0x0000000402107825 */ /* 0x008fc600078e02ec */
[----:B------:R-:W3:Y:S01]  /*30720*/  LDL.LU.64 R236, [R1+0xb10] ;  /* 0x000b100001ec7983 */ /* 0x000ee20000300a00 */
[----:B------:R-:W-:-:S03]  /*30730*/  IMAD.WIDE R12, R2, 0x4, R12 ;  /* 0x00000004020c7825 */ /* 0x000fc600078e020c */
[----:B------:R1:W-:Y:S04]  /*30740*/  STL.64 [R1+0xe78], R16 ;  /* 0x000e781001007387 */ /* 0x0003e80000100a00 */
[----:B------:R1:W-:Y:S04]  /*30750*/  STL.64 [R1+0xe70], R12 ;  /* 0x000e700c01007387 */ /* 0x0003e80000100a00 */
[----:B------:R1:W-:Y:S01]  /*30760*/  LDGSTS.E [R239+0x74c00], [R16.64], !P3 ;  /* 0x74c0000010ef7fae */ /* 0x0003e2000d921844 */
[----:B-----5:R-:W-:-:S03]  /*30770*/  IMAD.WIDE R22, R2, 0x4, R24 ;  /* 0x0000000402167825 */ /* 0x020fc600078e0218 */
[----:B------:R5:W-:Y:S01]  /*30780*/  LDGSTS.E [R239+0x74e00], [R12.64], !P3 ;  /* 0x74e000000cef7fae */ /* 0x000be2000d921844 */
[----:B------:R-:W-:-:S03]  /*30790*/  IMAD.WIDE R18, R2, 0x4, R18 ;  /* 0x0000000402127825 */ /* 0x000fc600078e0212 */
[----:B-1----:R-:W3:Y:S04]  /*307a0*/  LDL.LU.64 R16, [R1+0xb08] ;  /* 0x000b080001107983 */ /* 0x002ee80000300a00 */
[----:B------:R2:W-:Y:S04]  /*307b0*/  STL.64 [R1+0xe68], R22 ;  /* 0x000e681601007387 */ /* 0x0005e80000100a00 */
[----:B------:R1:W-:Y:S04]  /*307c0*/  STL.64 [R1+0xe60], R18 ;  /* 0x000e601201007387 */ /* 0x0003e80000100a00 */
[----:B-----5:R-:W5:Y:S01]  /*307d0*/  LDL.LU.64 R12, [R1+0xb00] ;  /* 0x000b0000010c7983 */ /* 0x020f620000300a00 */
[----:B------:R-:W-:-:S04]  /*307e0*/  IADD3 R235, R0, -0x1d8, RZ ;  /* 0xfffffe2800eb7810 */ /* 0x000fc80007ffe0ff */
[----:B------:R-:W-:Y:S02]  /*307f0*/  ISETP.GE.U32.AND P2, PT, R235, 0x7ffffda9, PT ;  /* 0x7ffffda9eb00780c */ /* 0x000fe40003f46070 */
[C---:B------:R-:W-:Y:S02]  /*30800*/  IADD3 R234, R0.reuse, -0x1dc, RZ ;  /* 0xfffffe2400ea7810 */ /* 0x040fe40007ffe0ff */
[----:B------:R-:W-:Y:S02]  /*30810*/  IADD3 R235, R0, -0x1e0, RZ ;  /* 0xfffffe2000eb7810 */ /* 0x000fe40007ffe0ff */
[----:B------:R-:W-:Y:S02]  /*30820*/  ISETP.GE.U32.AND P0, PT, R234, 0x7ffffda5, PT ;  /* 0x7ffffda5ea00780c */ /* 0x000fe40003f06070 */
[----:B------:R-:W-:-:S05]  /*30830*/  ISETP.GE.U32.AND P4, PT, R235, 0x7ffffda1, PT ;  /* 0x7ffffda1eb00780c */ /* 0x000fca0003f86070 */
[----:B------:R2:W-:Y:S04]  /*30840*/  LDGSTS.E [R239+0x75c00], [R22.64], !P2 ;  /* 0x75c0000016ef7fae */ /* 0x0005e8000d121844 */
[----:B------:R1:W-:Y:S01]  /*30850*/  LDGSTS.E [R239+0x75e00], [R18.64], !P2 ;  /* 0x75e0000012ef7fae */ /* 0x0003e2000d121844 */
[----:B------:R-:W-:-:S03]  /*30860*/  IMAD.WIDE R26, R2, 0x4, R14 ;  /* 0x00000004021a7825 */ /* 0x000fc600078e020e */
[----:B------:R-:W5:Y:S01]  /*30870*/  LDL.LU.64 R14, [R1+0xaf8] ;  /* 0x000af800010e7983 */ /* 0x000f620000300a00 */
[----:B----4-:R-:W-:-:S03]  /*30880*/  IMAD.WIDE R24, R2, 0x4, R8 ;  /* 0x0000000402187825 */ /* 0x010fc600078e0208 */
[----:B------:R-:W4:Y:S04]  /*30890*/  LDL.LU.64 R8, [R1+0xaf0] ;  /* 0x000af00001087983 */ /* 0x000f280000300a00 */
[----:B------:R-:W-:Y:S04]  /*308a0*/  STL.64 [R1+0xe58], R26 ;  /* 0x000e581a01007387 */ /* 0x000fe80000100a00 */
[----:B------:R1:W-:Y:S01]  /*308b0*/  STL.64 [R1+0xe50], R24 ;  /* 0x000e501801007387 */ /* 0x0003e20000100a00 */
[----:B------:R-:W-:-:S03]  /*308c0*/  IADD3 R234, R0, -0x1e4, RZ ;  /* 0xfffffe1c00ea7810 */ /* 0x000fc60007ffe0ff */
[----:B------:R1:W-:Y:S01]  /*308d0*/  LDGSTS.E [R239+0x76c00], [R26.64], !P0 ;  /* 0x76c000001aef7fae */ /* 0x0003e2000c121844 */
[----:B--2---:R-:W-:-:S03]  /*308e0*/  IMAD.WIDE R22, R2, 0x4, R6 ;  /* 0x0000000402167825 */ /* 0x004fc600078e0206 */
[----:B------:R-:W4:Y:S01]  /*308f0*/  LDL.LU.64 R6, [R1+0xae8] ;  /* 0x000ae80001067983 */ /* 0x000f220000300a00 */
[----:B------:R-:W-:-:S03]  /*30900*/  ISETP.GE.U32.AND P6, PT, R234, 0x7ffffd9d, PT ;  /* 0x7ffffd9dea00780c */ /* 0x000fc60003fc6070 */
[----:B------:R1:W-:Y:S04]  /*30910*/  LDGSTS.E [R239+0x76e00], [R24.64], !P0 ;  /* 0x76e0000018ef7fae */ /* 0x0003e8000c121844 */
[----:B------:R5:W-:Y:S01]  /*30920*/  LDGSTS.E [R239+0x77c00], [R22.64], !P4 ;  /* 0x77c0000016ef7fae */ /* 0x000be2000e121844 */
[----:B-1----:R-:W-:-:S03]  /*30930*/  IMAD.WIDE R18, R2, 0x4, R4 ;  /* 0x0000000402127825 */ /* 0x002fc600078e0204 */
[----:B------:R-:W4:Y:S04]  /*30940*/  LDL.LU.64 R4, [R1+0xae0] ;  /* 0x000ae00001047983 */ /* 0x000f280000300a00 */
[----:B------:R-:W-:Y:S01]  /*30950*/  STL.64 [R1+0xe48], R22 ;  /* 0x000e481601007387 */ /* 0x000fe20000100a00 */
[----:B------:R-:W-:-:S03]  /*30960*/  IMAD.WIDE R244, R2, 0x4, R244 ;  /* 0x0000000402f47825 */ /* 0x000fc600078e02f4 */
[----:B------:R1:W-:Y:S04]  /*30970*/  STL.64 [R1+0xe40], R18 ;  /* 0x000e401201007387 */ /* 0x0003e80000100a00 */
[----:B------:R1:W-:Y:S04]  /*30980*/  LDGSTS.E [R239+0x77e00], [R18.64], !P4 ;  /* 0x77e0000012ef7fae */ /* 0x0003e8000e121844 */
[----:B------:R-:W4:Y:S04]  /*30990*/  LDL.LU.64 R24, [R1+0xad8] ;  /* 0x000ad80001187983 */ /* 0x000f280000300a00 */
[----:B------:R3:W-:Y:S04]  /*309a0*/  LDGSTS.E [R239+0x78c00], [R244.64], !P6 ;  /* 0x78c00000f4ef7fae */ /* 0x0007e8000f121844 */
[----:B-1----:R-:W4:Y:S04]  /*309b0*/  LDL.LU.64 R18, [R1+0xad0] ;  /* 0x000ad00001127983 */ /* 0x002f280000300a00 */
[----:B------:R1:W-:Y:S01]  /*309c0*/  STL.64 [R1+0xbf0], R244 ;  /* 0x000bf0f401007387 */ /* 0x0003e20000100a00 */
[----:B---3--:R-:W-:-:S05]  /*309d0*/  IMAD.WIDE R236, R2, 0x4, R236 ;  /* 0x0000000402ec7825 */ /* 0x008fca00078e02ec */
[----:B------:R3:W-:Y:S04]  /*309e0*/  STL.64 [R1+0xbf8], R236 ;  /* 0x000bf8ec01007387 */ /* 0x0007e80000100a00 */
[----:B------:R3:W-:Y:S01]  /*309f0*/  LDGSTS.E [R239+0x78e00], [R236.64], !P6 ;  /* 0x78e00000ecef7fae */ /* 0x0007e2000f121844 */
[----:B------:R-:W-:-:S03]  /*30a00*/  IMAD.WIDE R26, R2, 0x4, R16 ;  /* 0x00000004021a7825 */ /* 0x000fc600078e0210 */
[----:B------:R-:W2:Y:S01]  /*30a10*/  LDL.LU.64 R16, [R1+0xac8] ;  /* 0x000ac80001107983 */ /* 0x000ea20000300a00 */
[----:B-----5:R-:W-:-:S03]  /*30a20*/  IMAD.WIDE R22, R2, 0x4, R12 ;  /* 0x0000000402167825 */ /* 0x020fc600078e020c */
[----:B------:R-:W5:Y:S04]  /*30a30*/  LDL.LU.64 R12, [R1+0xac0] ;  /* 0x000ac000010c7983 */ /* 0x000f680000300a00 */
[----:B------:R-:W-:Y:S04]  /*30a40*/  STL.64 [R1+0xe38], R26 ;  /* 0x000e381a01007387 */ /* 0x000fe80000100a00 */
[----:B------:R-:W-:Y:S04]  /*30a50*/  STL.64 [R1+0xe30], R22 ;  /* 0x000e301601007387 */ /* 0x000fe80000100a00 */
[----:B-1----:R-:W5:Y:S04]  /*30a60*/  LDL.LU.64 R244, [R1+0xab8] ;  /* 0x000ab80001f47983 */ /* 0x002f680000300a00 */
[----:B---3--:R-:W3:Y:S01]  /*30a70*/  LDL.LU.64 R236, [R1+0xab0] ;  /* 0x000ab00001ec7983 */ /* 0x008ee20000300a00 */
[----:B------:R-:W-:-:S02]  /*30a80*/  IADD3 R235, R0, -0x1e8, RZ ;  /* 0xfffffe1800eb7810 */ /* 0x000fc40007ffe0ff */
[C---:B------:R-:W-:Y:S02]  /*30a90*/  IADD3 R234, R0.reuse, -0x1ec, RZ ;  /* 0xfffffe1400ea7810 */ /* 0x040fe40007ffe0ff */
[----:B------:R-:W-:Y:S02]  /*30aa0*/  ISETP.GE.U32.AND P5, PT, R235, 0x7ffffd99, PT ;  /* 0x7ffffd99eb00780c */ /* 0x000fe40003fa6070 */
[----:B------:R-:W-:Y:S02]  /*30ab0*/  IADD3 R235, R0, -0x1f0, RZ ;  /* 0xfffffe1000eb7810 */ /* 0x000fe40007ffe0ff */
[----:B------:R-:W-:Y:S02]  /*30ac0*/  ISETP.GE.U32.AND P1, PT, R234, 0x7ffffd95, PT ;  /* 0x7ffffd95ea00780c */ /* 0x000fe40003f26070 */
[----:B------:R-:W-:Y:S01]  /*30ad0*/  ISETP.GE.U32.AND P3, PT, R235, 0x7ffffd91, PT ;  /* 0x7ffffd91eb00780c */ /* 0x000fe20003f66070 */
[----:B------:R-:W-:-:S06]  /*30ae0*/  IMAD.WIDE R14, R2, 0x4, R14 ;  /* 0x00000004020e7825 */ /* 0x000fcc00078e020e */
[----:B------:R1:W-:Y:S01]  /*30af0*/  LDGSTS.E [R239+0x79c00], [R26.64], !P5 ;  /* 0x79c000001aef7fae */ /* 0x0003e2000e921844 */
[----:B----4-:R-:W-:-:S03]  /*30b00*/  IMAD.WIDE R8, R2, 0x4, R8 ;  /* 0x0000000402087825 */ /* 0x010fc600078e0208 */
[----:B------:R4:W-:Y:S01]  /*30b10*/  STL.64 [R1+0xe28], R14 ;  /* 0x000e280e01007387 */ /* 0x0009e20000100a00 */
[----:B------:R-:W-:-:S03]  /*30b20*/  IADD3 R234, R0, -0x1f4, RZ ;  /* 0xfffffe0c00ea7810 */ /* 0x000fc60007ffe0ff */
[----:B------:R1:W-:Y:S04]  /*30b30*/  LDGSTS.E [R239+0x79e00], [R22.64], !P5 ;  /* 0x79e0000016ef7fae */ /* 0x0003e8000e921844 */
[----:B------:R1:W-:Y:S04]  /*30b40*/  STL.64 [R1+0xe20], R8 ;  /* 0x000e200801007387 */ /* 0x0003e80000100a00 */
[----:B------:R4:W-:Y:S01]  /*30b50*/  LDGSTS.E [R239+0x7ac00], [R14.64], !P1 ;  /* 0x7ac000000eef7fae */ /* 0x0009e2000c921844 */
[----:B------:R-:W-:-:S03]  /*30b60*/  IMAD.WIDE R6, R2, 0x4, R6 ;  /* 0x0000000402067825 */ /* 0x000fc600078e0206 */
[----:B------:R1:W-:Y:S04]  /*30b70*/  LDGSTS.E [R239+0x7ae00], [R8.64], !P1 ;  /* 0x7ae0000008ef7fae */ /* 0x0003e8000c921844 */
[----:B------:R1:W-:Y:S04]  /*30b80*/  STL.64 [R1+0xe18], R6 ;  /* 0x000e180601007387 */ /* 0x0003e80000100a00 */
[----:B----4-:R-:W4:Y:S01]  /*30b90*/  LDL.LU.64 R14, [R1+0xaa8] ;  /* 0x000aa800010e7983 */ /* 0x010f220000300a00 */
[----:B------:R-:W-:-:S03]  /*30ba0*/  IMAD.WIDE R4, R2, 0x4, R4 ;  /* 0x0000000402047825 */ /* 0x000fc600078e0204 */
[----:B------:R1:W-:Y:S04]  /*30bb0*/  LDGSTS.E [R239+0x7bc00], [R6.64], !P3 ;  /* 0x7bc0000006ef7fae */ /* 0x0003e8000d921844 */
[----:B------:R1:W-:Y:S01]  /*30bc0*/  STL.64 [R1+0xe10], R4 ;  /* 0x000e100401007387 */ /* 0x0003e20000100a00 */
[----:B------:R-:W-:-:S03]  /*30bd0*/  ISETP.GE.U32.AND P2, PT, R234, 0x7ffffd8d, PT ;  /* 0x7ffffd8dea00780c */ /* 0x000fc60003f46070 */
[----:B-1----:R-:W4:Y:S04]  /*30be0*/  LDL.LU.64 R8, [R1+0xaa0] ;  /* 0x000aa00001087983 */ /* 0x002f280000300a00 */
[----:B------:R-:W4:Y:S04]  /*30bf0*/  LDL.LU.64 R6, [R1+0x10a8] ;  /* 0x0010a80001067983 */ /* 0x000f280000300a00 */
[----:B------:R1:W-:Y:S01]  /*30c00*/  LDGSTS.E [R239+0x7be00], [R4.64], !P3 ;  /* 0x7be0000004ef7fae */ /* 0x0003e2000d921844 */
[----:B------:R-:W-:Y:S01]  /*30c10*/  IADD3 R235, R0, -0x1f8, RZ ;  /* 0xfffffe0800eb7810 */ /* 0x000fe20007ffe0ff */
[----:B------:R-:W-:-:S02]  /*30c20*/  IMAD.WIDE R22, R2, 0x4, R24 ;  /* 0x0000000402167825 */ /* 0x000fc400078e0218 */
[----:B-1----:R-:W4:Y:S01]  /*30c30*/  LDL.LU.64 R4, [R1+0xa98] ;  /* 0x000a980001047983 */ /* 0x002f220000300a00 */
[----:B------:R-:W-:Y:S01]  /*30c40*/  ISETP.GE.U32.AND P0, PT, R235, 0x7ffffd89, PT ;  /* 0x7ffffd89eb00780c */ /* 0x000fe20003f06070 */
[C---:B------:R-:W-:Y:S02]  /*30c50*/  IMAD.WIDE R18, R2.reuse, 0x4, R18 ;  /* 0x0000000402127825 */ /* 0x040fe400078e0212 */
[----:B------:R3:W-:Y:S04]  /*30c60*/  STL.64 [R1+0xe08], R22 ;  /* 0x000e081601007387 */ /* 0x0007e80000100a00 */
[----:B------:R3:W-:Y:S04]  /*30c70*/  LDGSTS.E [R239+0x7cc00], [R22.64], !P2 ;  /* 0x7cc0000016ef7fae */ /* 0x0007e8000d121844 */
[----:B------:R1:W-:Y:S04]  /*30c80*/  STL.64 [R1+0xe00], R18 ;  /* 0x000e001201007387 */ /* 0x0003e80000100a00 */
[----:B------:R1:W-:Y:S01]  /*30c90*/  LDGSTS.E [R239+0x7ce00], [R18.64], !P2 ;  /* 0x7ce0000012ef7fae */ /* 0x0003e2000d121844 */
[----:B--2---:R-:W-:-:S05]  /*30ca0*/  IMAD.WIDE R16, R2, 0x4, R16 ;  /* 0x0000000402107825 */ /* 0x004fca00078e0210 */
[----:B------:R2:W-:Y:S04]  /*30cb0*/  STL.64 [R1+0xdf8], R16 ;  /* 0x000df81001007387 */ /* 0x0005e80000100a00 */
[----:B------:R2:W-:Y:S01]  /*30cc0*/  LDGSTS.E [R239+0x7dc00], [R16.64], !P0 ;  /* 0x7dc0000010ef7fae */ /* 0x0005e2000c121844 */
[----:B-----5:R-:W-:-:S05]  /*30cd0*/  IMAD.WIDE R12, R2, 0x4, R12 ;  /* 0x00000004020c7825 */ /* 0x020fca00078e020c */
[----:B------:R5:W-:Y:S04]  /*30ce0*/  STL.64 [R1+0xdf0], R12 ;  /* 0x000df00c01007387 */ /* 0x000be80000100a00 */
[----:B------:R5:W-:Y:S01]  /*30cf0*/  LDGSTS.E [R239+0x7de00], [R12.64], !P0 ;  /* 0x7de000000cef7fae */ /* 0x000be2000c121844 */
[----:B------:R-:W-:-:S04]  /*30d00*/  IMAD.WIDE R26, R2, 0x4, R244 ;  /* 0x00000004021a7825 */ /* 0x000fc800078e02f4 */
[----:B---3--:R-:W-:Y:S01]  /*30d10*/  IMAD.WIDE R22, R2, 0x4, R236 ;  /* 0x0000000402167825 */ /* 0x008fe200078e02ec */
[----:B------:R-:W-:Y:S04]  /*30d20*/  STL.64 [R1+0xde8], R26 ;  /* 0x000de81a01007387 */ /* 0x000fe80000100a00 */
[----:B------:R-:W3:Y:S04]  /*30d30*/  LDL.LU.64 R24, [R1+0xa90] ;  /* 0x000a900001187983 */ /* 0x000ee80000300a00 */
[----:B------:R4:W-:Y:S04]  /*30d40*/  STL.64 [R1+0xdd8], R22 ;  /* 0x000dd81601007387 */ /* 0x0009e80000100a00 */
[----:B-1----:R-:W3:Y:S04]  /*30d50*/  LDL.LU.64 R18, [R1+0xa88] ;  /* 0x000a880001127983 */ /* 0x002ee80000300a00 */
[----:B--2---:R-:W2:Y:S04]  /*30d60*/  LDL.LU.64 R16, [R1+0xa80] ;  /* 0x000a800001107983 */ /* 0x004ea80000300a00 */
[----:B-----5:R-:W5:Y:S04]  /*30d70*/  LDL.LU.64 R12, [R1+0xa78] ;  /* 0x000a7800010c7983 */ /* 0x020f680000300a00 */
[----:B------:R-:W5:Y:S01]  /*30d80*/  LDL.LU.64 R244, [R1+0xa70] ;  /* 0x000a700001f47983 */ /* 0x000f620000300a00 */
[----:B------:R-:W-:-:S02]  /*30d90*/  IADD3 R234, R0, -0x1fc, RZ ;  /* 0xfffffe0400ea7810 */ /* 0x000fc40007ffe0ff */
[----:B------:R-:W-:Y:S02]  /*30da0*/  IADD3 R10, R0, -0x200, RZ ;  /* 0xfffffe00000a7810 */ /* 0x000fe40007ffe0ff */
[----:B------:R-:W-:Y:S02]  /*30db0*/  ISETP.GE.U32.AND P4, PT, R234, 0x7ffffd85, PT ;  /* 0x7ffffd85ea00780c */ /* 0x000fe40003f86070 */
[----:B------:R-:W-:Y:S02]  /*30dc0*/  IADD3 R234, R0, -0x205, RZ ;  /* 0xfffffdfb00ea7810 */ /* 0x000fe40007ffe0ff */
[----:B------:R-:W-:Y:S02]  /*30dd0*/  ISETP.GE.U32.AND P2, PT, R10, 0x7ffffd81, PT ;  /* 0x7ffffd810a00780c */ /* 0x000fe40003f46070 */
[----:B------:R-:W-:Y:S02]  /*30de0*/  IADD3 R235, R0, -0x201, RZ ;  /* 0xfffffdff00eb7810 */ /* 0x000fe40007ffe0ff */
[----:B------:R-:W-:-:S02]  /*30df0*/  ISETP.GE.U32.AND P5, PT, R234, 0x7ffffd7c, PT ;  /* 0x7ffffd7cea00780c */ /* 0x000fc40003fa6070 */
[----:B------:R-:W-:Y:S02]  /*30e00*/  IADD3 R234, R0, -0x20d, RZ ;  /* 0xfffffdf300ea7810 */ /* 0x000fe40007ffe0ff */
[----:B------:R-:W-:Y:S01]  /*30e10*/  ISETP.NE.U32.AND P0, PT, R252, RZ, PT ;  /* 0x000000fffc00720c */ /* 0x000fe20003f05070 */
[----:B------:R1:W-:Y:S01]  /*30e20*/  LDGSTS.E [R239+0x7ec00], [R26.64], !P4 ;  /* 0x7ec000001aef7fae */ /* 0x0003e2000e121844 */
[----:B------:R-:W-:Y:S01]  /*30e30*/  ISETP.GE.U32.AND P6, PT, R235, 0x7ffffd80, PT ;  /* 0x7ffffd80eb00780c */ /* 0x000fe20003fc6070 */
[----:B----4-:R-:W-:Y:S01]  /*30e40*/  IMAD.WIDE R14, R2, 0x4, R14 ;  /* 0x00000004020e7825 */ /* 0x010fe200078e020e */
[----:B------:R-:W-:Y:S01]  /*30e50*/  IADD3 R235, R0, -0x209, RZ ;  /* 0xfffffdf700eb7810 */ /* 0x000fe20007ffe0ff */
[----:B------:R4:W-:Y:S01]  /*30e60*/  LDGSTS.E [R239+0x7ee00], [R22.64], !P4 ;  /* 0x7ee0000016ef7fae */ /* 0x0009e2000e121844 */
[----:B------:R-:W-:Y:S02]  /*30e70*/  ISETP.GE.U32.AND P3, PT, R234, 0x7ffffd74, PT ;  /* 0x7ffffd74ea00780c */ /* 0x000fe40003f66070 */
[----:B------:R-:W-:Y:S01]  /*30e80*/  IADD3 R234, R0, -0x211, RZ ;  /* 0xfffffdef00ea7810 */ /* 0x000fe20007ffe0ff */
[----:B------:R1:W-:Y:S01]  /*30e90*/  STL.64 [R1+0xdb8], R14 ;  /* 0x000db80e01007387 */ /* 0x0003e20000100a00 */
[----:B------:R-:W-:-:S02]  /*30ea0*/  ISETP.GE.U32.AND P1, PT, R235, 0x7ffffd78, PT ;  /* 0x7ffffd78eb00780c */ /* 0x000fc40003f26070 */
[----:B------:R-:W-:Y:S01]  /*30eb0*/  ISETP.GE.U32.AND P4, PT, R234, 0x7ffffd70, PT ;  /* 0x7ffffd70ea00780c */ /* 0x000fe20003f86070 */
[----:B------:R1:W-:Y:S01]  /*30ec0*/  LDGSTS.E [R239+0x7fc00], [R14.64], !P2 ;  /* 0x7fc000000eef7fae */ /* 0x0003e2000d121844 */
[----:B------:R-:W-:Y:S01]  /*30ed0*/  IADD3 R235, R21, 0x100000, RZ ;  /* 0x0010000015eb7810 */ /* 0x000fe20007ffe0ff */
[----:B------:R-:W-:-:S04]  /*30ee0*/  IMAD.WIDE R8, R2, 0x4, R8 ;  /* 0x0000000402087825 */ /* 0x000fc800078e0208 */
[----:B------:R-:W-:Y:S01]  /*30ef0*/  IMAD.WIDE R6, R3, 0x4, R6 ;  /* 0x0000000403067825 */ /* 0x000fe200078e0206 */
[----:B------:R1:W-:Y:S01]  /*30f00*/  STL.64 [R1+0xda8], R8 ;  /* 0x000da80801007387 */ /* 0x0003e20000100a00 */
[----:B------:R-:W-:-:S03]  /*30f10*/  IADD3 R234, R21, 0x100000, RZ ;  /* 0x0010000015ea7810 */ /* 0x000fc60007ffe0ff */
[----:B------:R1:W-:Y:S04]  /*30f20*/  STL.64 [R1+0xf48], R6 ;  /* 0x000f480601007387 */ /* 0x0003e80000100a00 */
[----:B------:R1:W-:Y:S04]  /*30f30*/  LDGSTS.E [R239+0x7fe00], [R8.64], !P2 ;  /* 0x7fe0000008ef7fae */ /* 0x0003e8000d121844 */
[----:B------:R-:W0:Y:S01]  /*30f40*/  LDGDEPBAR ;  /* 0x00000000000079af */ /* 0x000e220000000000 */
[----:B------:R-:W-:-:S03]  /*30f50*/  IMAD.WIDE R4, R3, 0x4, R4 ;  /* 0x0000000403047825 */ /* 0x000fc600078e0204 */
[----:B------:R1:W-:Y:S04]  /*30f60*/  LDGSTS.E [R235], [R6.64], P0 ;  /* 0x0000000006eb7fae */ /* 0x0003e80008121844 */
[----:B------:R1:W-:Y:S04]  /*30f70*/  STL.64 [R1+0xf38], R4 ;  /* 0x000f380401007387 */ /* 0x0003e80000100a00 */
[----:B----4-:R-:W5:Y:S04]  /*30f80*/  LDL.LU.64 R22, [R1+0xa68] ;  /* 0x000a680001167983 */ /* 0x010f680000300a00 */
[----:B-1----:R-:W5:Y:S04]  /*30f90*/  LDL.LU.64 R14, [R1+0xa48] ;  /* 0x000a4800010e7983 */ /* 0x002f680000300a00 */
[----:B------:R-:W5:Y:S04]  /*30fa0*/  LDL.LU.64 R8, [R1+0xa40] ;  /* 0x000a400001087983 */ /* 0x000f680000300a00 */
[----:B------:R-:W5:Y:S04]  /*30fb0*/  LDL.LU.64 R6, [R1+0xa38] ;  /* 0x000a380001067983 */ /* 0x000f680000300a00 */
[----:B------:R1:W-:Y:S01]  /*30fc0*/  LDGSTS.E [R234+0x1000], [R4.64], P0 ;  /* 0x0100000004ea7fae */ /* 0x0003e20008121844 */
[----:B------:R-:W-:-:S03]  /*30fd0*/  IADD3 R236, R0, -0x215, RZ ;  /* 0xfffffdeb00ec7810 */ /* 0x000fc60007ffe0ff */
[----:B-1----:R-:W5:Y:S01]  /*30fe0*/  LDL.LU.64 R4, [R1+0xa30] ;  /* 0x000a300001047983 */ /* 0x002f620000300a00 */
[C---:B------:R-:W-:Y:S02]  /*30ff0*/  IADD3 R238, R21.reuse, 0x100000, RZ ;  /* 0x0010000015ee7810 */ /* 0x040fe40007ffe0ff */
[----:B------:R-:W-:Y:S02]  /*31000*/  ISETP.GE.U32.AND P2, PT, R236, 0x7ffffd6c, PT ;  /* 0x7ffffd6cec00780c */ /* 0x000fe40003f46070 */
[C---:B------:R-:W-:Y:S02]  /*31010*/  IADD3 R237, R21.reuse, 0x100000, RZ ;  /* 0x0010000015ed7810 */ /* 0x040fe40007ffe0ff */
[----:B------:R-:W-:Y:S01]  /*31020*/  IADD3 R236, R21, 0x100000, RZ ;  /* 0x0010000015ec7810 */ /* 0x000fe20007ffe0ff */
[----:B---3--:R-:W-:-:S04]  /*31030*/  IMAD.WIDE R24, R3, 0x4, R24 ;  /* 0x0000000403187825 */ /* 0x008fc800078e0218 */
[C---:B------:R-:W-:Y:S01]  /*31040*/  IMAD.WIDE R18, R3.reuse, 0x4, R18 ;  /* 0x0000000403127825 */ /* 0x040fe200078e0212 */
[----:B------:R1:W-:Y:S03]  /*31050*/  STL.64 [R1+0xd90], R24 ;  /* 0x000d901801007387 */ /* 0x0003e60000100a00 */
[C---:B--2---:R-:W-:Y:S01]  /*31060*/  IMAD.WIDE R16, R3.reuse, 0x4, R16 ;  /* 0x0000000403107825 */ /* 0x044fe200078e0210 */
[----:B------:R2:W-:Y:S03]  /*31070*/  STL.64 [R1+0xd80], R18 ;  /* 0x000d801201007387 */ /* 0x0005e60000100a00 */
[C---:B-----5:R-:W-:Y:S01]  /*31080*/  IMAD.WIDE R12, R3.reuse, 0x4, R12 ;  /* 0x00000004030c7825 */ /* 0x060fe200078e020c */
[----:B------:R3:W-:Y:S03]  /*31090*/  STL.64 [R1+0xd70], R16 ;  /* 0x000d701001007387 */ /* 0x0007e60000100a00 */
[C---:B------:R-:W-:Y:S01]  /*310a0*/  IMAD.WIDE R26, R3.reuse, 0x4, R244 ;  /* 0x00000004031a7825 */ /* 0x040fe200078e02f4 */
[----:B------:R5:W-:Y:S04]  /*310b0*/  STL.64 [R1+0xd00], R12 ;  /* 0x000d000c01007387 */ /* 0x000be80000100a00 */
[----:B------:R1:W-:Y:S04]  /*310c0*/  LDGSTS.E [R238+0x2000], [R24.64], P0 ;  /* 0x0200000018ee7fae */ /* 0x0003e80008121844 */
[----:B------:R-:W-:Y:S04]  /*310d0*/  STL.64 [R1+0xcc8], R26 ;  /* 0x000cc81a01007387 */ /* 0x000fe80000100a00 */
[----:B------:R2:W-:Y:S04]  /*310e0*/  LDGSTS.E [R237+0x3000], [R18.64], P0 ;  /* 0x0300000012ed7fae */ /* 0x0005e80008121844 */
[----:B-1----:R-:W3:Y:S04]  /*310f0*/  LDL.LU.64 R24, [R1+0xa28] ;  /* 0x000a280001187983 */ /* 0x002ee80000300a00 */
[----:B------:R3:W-:Y:S04]  /*31100*/  LDGSTS.E [R236+0x4000], [R16.64], P0 ;  /* 0x0400000010ec7fae */ /* 0x0007e80008121844 */
[----:B--2---:R-:W3:Y:S04]  /*31110*/  LDL.LU.64 R18, [R1+0xa20] ;  /* 0x000a200001127983 */ /* 0x004ee80000300a00 */
[----:B------:R5:W-:Y:S04]  /*31120*/  LDGSTS.E [R235+0x5000], [R12.64], P0 ;  /* 0x050000000ceb7fae */ /* 0x000be80008121844 */
[----:B---3--:R-:W3:Y:S04]  /*31130*/  LDL.LU.64 R16, [R1+0xa18] ;  /* 0x000a180001107983 */ /* 0x008ee80000300a00 */
[----:B------:R1:W-:Y:S04]  /*31140*/  LDGSTS.E [R234+0x6000], [R26.64], P0 ;  /* 0x060000001aea7fae */ /* 0x0003e80008121844 */
[----:B-----5:R-:W5:Y:S04]  /*31150*/  LDL.LU.64 R12, [R1+0xa10] ;  /* 0x000a1000010c7983 */ /* 0x020f680000300a00 */
[----:B------:R-:W1:Y:S01]  /*31160*/  LDL.LU.64 R244, [R1+0xa08] ;  /* 0x000a080001f47983 */ /* 0x000e620000300a00 */
        /* <DEDUP_REMOVED lines=8> */
[----:B------:R4:W-:Y:S04]  /*311f0*/  LDGSTS.E [R238+0x7000], [R22.64], P0 ;  /* 0x0700000016ee7fae */ /* 0x0009e80008121844 */
[----:B------:R4:W-:Y:S01]  /*31200*/  LDGSTS.E [R237+0x8000], [R14.64], P0 ;  /* 0x080000000eed7fae */ /* 0x0009e20008121844 */
[----:B------:R-:W-:-:S03]  /*31210*/  IMAD.WIDE R4, R3, 0x4, R4 ;  /* 0x0000000403047825 */ /* 0x000fc600078e0204 */
[----:B------:R4:W-:Y:S04]  /*31220*/  LDGSTS.E [R236+0x9000], [R8.64], P0 ;  /* 0x0900000008ec7fae */ /* 0x0009e80008121844 */
[----:B------:R4:W-:Y:S04]  /*31230*/  STL.64 [R1+0xc90], R4 ;  /* 0x000c900401007387 */ /* 0x0009e80000100a00 */
[----:B----4-:R-:W4:Y:S04]  /*31240*/  LDL.LU.64 R22, [R1+0xa00] ;  /* 0x000a000001167983 */ /* 0x010f280000300a00 */
[----:B------:R-:W4:Y:S04]  /*31250*/  LDL.LU.64 R14, [R1+0x9f8] ;  /* 0x0009f800010e7983 */ /* 0x000f280000300a00 */
[----:B------:R2:W-:Y:S04]  /*31260*/  LDGSTS.E [R235+0xa000], [R6.64], P0 ;  /* 0x0a00000006eb7fae */ /* 0x0005e80008121844 */
[----:B------:R-:W4:Y:S04]  /*31270*/  LDL.LU.64 R8, [R1+0x9f0] ;  /* 0x0009f00001087983 */ /* 0x000f280000300a00 */
[----:B------:R2:W-:Y:S04]  /*31280*/  LDGSTS.E [R234+0xb000], [R4.64], P0 ;  /* 0x0b00000004ea7fae */ /* 0x0005e80008121844 */
[----:B--2---:R-:W2:Y:S04]  /*31290*/  LDL.LU.64 R6, [R1+0x9e8] ;  /* 0x0009e80001067983 */ /* 0x004ea80000300a00 */
[----:B------:R-:W2:Y:S01]  /*312a0*/  LDL.LU.64 R4, [R1+0x9e0] ;  /* 0x0009e00001047983 */ /* 0x000ea20000300a00 */
[----:B---3--:R-:W-:-:S04]  /*312b0*/  IMAD.WIDE R24, R3, 0x4, R24 ;  /* 0x0000000403187825 */ /* 0x008fc800078e0218 */
[C---:B------:R-:W-:Y:S01]  /*312c0*/  IMAD.WIDE R18, R3.reuse, 0x4, R18 ;  /* 0x0000000403127825 */ /* 0x040fe200078e0212 */
[----:B------:R3:W-:Y:S03]  /*312d0*/  STL.64 [R1+0xc88], R24 ;  /* 0x000c881801007387 */ /* 0x0007e60000100a00 */
[C---:B------:R-:W-:Y:S01]  /*312e0*/  IMAD.WIDE R16, R3.reuse, 0x4, R16 ;  /* 0x0000000403107825 */ /* 0x040fe200078e0210 */
[----:B------:R3:W-:Y:S03]  /*312f0*/  STL.64 [R1+0xc80], R18 ;  /* 0x000c801201007387 */ /* 0x0007e60000100a00 */
[C---:B-----5:R-:W-:Y:S01]  /*31300*/  IMAD.WIDE R12, R3.reuse, 0x4, R12 ;  /* 0x00000004030c7825 */ /* 0x060fe200078e020c */
[----:B------:R5:W-:Y:S03]  /*31310*/  STL.64 [R1+0xc10], R16 ;  /* 0x000c101001007387 */ /* 0x000be60000100a00 */
[C---:B-1----:R-:W-:Y:S01]  /*31320*/  IMAD.WIDE R26, R3.reuse, 0x4, R244 ;  /* 0x00000004031a7825 */ /* 0x042fe200078e02f4 */
[----:B------:R1:W-:Y:S04]  /*31330*/  STL.64 [R1+0xc08], R12 ;  /* 0x000c080c01007387 */ /* 0x0003e80000100a00 */
[----:B------:R3:W-:Y:S04]  /*31340*/  LDGSTS.E [R238+0xc000], [R24.64], P0 ;  /* 0x0c00000018ee7fae */ /* 0x0007e80008121844 */
[----:B------:R-:W-:Y:S04]  /*31350*/  STL.64 [R1+0xc00], R26 ;  /* 0x000c001a01007387 */ /* 0x000fe80000100a00 */
[----:B------:R1:W-:Y:S04]  /*31360*/  LDGSTS.E [R237+0xd000], [R18.64], P0 ;  /* 0x0d00000012ed7fae */ /* 0x0003e80008121844 */
[----:B---3--:R-:W3:Y:S04]  /*31370*/  LDL.LU.64 R24, [R1+0x9d8] ;  /* 0x0009d80001187983 */ /* 0x008ee80000300a00 */
[----:B------:R5:W-:Y:S04]  /*31380*/  LDGSTS.E [R236+0xe000], [R16.64], P0 ;  /* 0x0e00000010ec7fae */ /* 0x000be80008121844 */
[----:B-1----:R-:W3:Y:S04]  /*31390*/  LDL.LU.64 R18, [R1+0x9d0] ;  /* 0x0009d00001127983 */ /* 0x002ee80000300a00 */
[----:B------:R1:W-:Y:S04]  /*313a0*/  LDGSTS.E [R235+0xf000], [R12.64], P0 ;  /* 0x0f0000000ceb7fae */ /* 0x0003e80008121844 */
[----:B-----5:R-:W5:Y:S04]  /*313b0*/  LDL.LU.64 R16, [R1+0x9c8] ;  /* 0x0009c80001107983 */ /* 0x020f680000300a00 */
[----:B------:R3:W-:Y:S04]  /*313c0*/  LDGSTS.E [R234+0x10000], [R26.64], P0 ;  /* 0x100000001aea7fae */ /* 0x0007e80008121844 */
[----:B-1----:R-:W5:Y:S04]  /*313d0*/  LDL.LU.64 R12, [R1+0x9c0] ;  /* 0x0009c000010c7983 */ /* 0x002f680000300a00 */
[----:B------:R-:W5:Y:S01]  /*313e0*/  LDL.LU.64 R244, [R1+0x9b8] ;  /* 0x0009b80001f47983 */ /* 0x000f620000300a00 */
[----:B----4-:R-:W-:-:S04]  /*313f0*/  IMAD.WIDE R22, R3, 0x4, R22 ;  /* 0x0000000403167825 */ /* 0x010fc800078e0216 */
[C---:B------:R-:W-:Y:S01]  /*31400*/  IMAD.WIDE R14, R3.reuse, 0x4, R14 ;  /* 0x00000004030e7825 */ /* 0x040fe200078e020e */
[----:B------:R1:W-:Y:S03]  /*31410*/  STL.64 [R1+0xbe0], R22 ;  /* 0x000be01601007387 */ /* 0x0003e60000100a00 */
[C---:B------:R-:W-:Y:S01]  /*31420*/  IMAD.WIDE R8, R3.reuse, 0x4, R8 ;  /* 0x0000000403087825 */ /* 0x040fe200078e0208 */
[----:B------:R4:W-:Y:S03]  /*31430*/  STL.64 [R1+0xbd8], R14 ;  /* 0x000bd80e01007387 */ /* 0x0009e60000100a00 */
[C---:B--2---:R-:W-:Y:S01]  /*31440*/  IMAD.WIDE R6, R3.reuse, 0x4, R6 ;  /* 0x0000000403067825 */ /* 0x044fe200078e0206 */
[----:B------:R2:W-:Y:S03]  /*31450*/  STL.64 [R1+0xbd0], R8 ;  /* 0x000bd00801007387 */ /* 0x0005e60000100a00 */
[C---:B------:R-:W-:Y:S01]  /*31460*/  IMAD.WIDE R4, R3.reuse, 0x4, R4 ;  /* 0x0000000403047825 */ /* 0x040fe200078e0204 */
[----:B------:R1:W-:Y:S04]  /*31470*/  STL.64 [R1+0xbc8], R6 ;  /* 0x000bc80601007387 */ /* 0x0003e80000100a00 */
[----:B------:R1:W-:Y:S04]  /*31480*/  LDGSTS.E [R238+0x11000], [R22.64], P0 ;  /* 0x1100000016ee7fae */ /* 0x0003e80008121844 */
[----:B------:R2:W-:Y:S04]  /*31490*/  STL.64 [R1+0xbc0], R4 ;  /* 0x000bc00401007387 */ /* 0x0005e80000100a00 */
[----:B------:R4:W-:Y:S04]  /*314a0*/  LDGSTS.E [R237+0x12000], [R14.64], P0 ;  /* 0x120000000eed7fae */ /* 0x0009e80008121844 */
[----:B-1----:R-:W5:Y:S04]  /*314b0*/  LDL.LU.64 R22, [R1+0x9b0] ;  /* 0x0009b00001167983 */ /* 0x002f680000300a00 */
[----:B------:R2:W-:Y:S04]  /*314c0*/  LDGSTS.E [R236+0x13000], [R8.64], P0 ;  /* 0x1300000008ec7fae */ /* 0x0005e80008121844 */
[----:B----4-:R-:W4:Y:S04]  /*314d0*/  LDL.LU.64 R14, [R1+0x9a8] ;  /* 0x0009a800010e7983 */ /* 0x010f280000300a00 */
[----:B------:R1:W-:Y:S04]  /*314e0*/  LDGSTS.E [R235+0x14000], [R6.64], P0 ;  /* 0x1400000006eb7fae */ /* 0x0003e80008121844 */
[----:B--2---:R-:W2:Y:S04]  /*314f0*/  LDL.LU.64 R8, [R1+0x9a0] ;  /* 0x0009a00001087983 */ /* 0x004ea80000300a00 */
[----:B------:R1:W-:Y:S04]  /*31500*/  LDGSTS.E [R234+0x15000], [R4.64], P0 ;  /* 0x1500000004ea7fae */ /* 0x0003e80008121844 */
[----:B-1----:R-:W2:Y:S04]  /*31510*/  LDL.LU.64 R6, [R1+0x998] ;  /* 0x0009980001067983 */ /* 0x002ea80000300a00 */
[----:B------:R-:W2:Y:S01]  /*31520*/  LDL.LU.64 R4, [R1+0x990] ;  /* 0x0009900001047983 */ /* 0x000ea20000300a00 */
[----:B---3--:R-:W-:-:S04]  /*31530*/  IMAD.WIDE R26, R3, 0x4, R24 ;  /* 0x00000004031a7825 */ /* 0x008fc800078e0218 */
[C---:B------:R-:W-:Y:S01]  /*31540*/  IMAD.WIDE R24, R3.reuse, 0x4, R18 ;  /* 0x0000000403187825 */ /* 0x040fe200078e0212 */
[----:B------:R-:W-:Y:S04]  /*31550*/  STL.64 [R1+0xbb8], R26 ;  /* 0x000bb81a01007387 */ /* 0x000fe80000100a00 */
[----:B------:R1:W-:Y:S01]  /*31560*/  LDGSTS.E [R238+0x16000], [R26.64], P0 ;  /* 0x160000001aee7fae */ /* 0x0003e20008121844 */
[----:B-----5:R-:W-:-:S03]  /*31570*/  IMAD.WIDE R18, R3, 0x4, R16 ;  /* 0x0000000403127825 */ /* 0x020fc600078e0210 */
[----:B------:R3:W-:Y:S04]  /*31580*/  STL.64 [R1+0xbb0], R24 ;  /* 0x000bb01801007387 */ /* 0x0007e80000100a00 */
[----:B------:R3:W-:Y:S01]  /*31590*/  LDGSTS.E [R237+0x17000], [R24.64], P0 ;  /* 0x1700000018ed7fae */ /* 0x0007e20008121844 */
[----:B------:R-:W-:-:S03]  /*315a0*/  IMAD.WIDE R16, R3, 0x4, R12 ;  /* 0x0000000403107825 */ /* 0x000fc600078e020c */
[----:B------:R5:W-:Y:S01]  /*315b0*/  STL.64 [R1+0xb98], R18 ;  /* 0x000b981201007387 */ /* 0x000be20000100a00 */
[----:B------:R-:W-:-:S03]  /*315c0*/  IMAD.WIDE R12, R3, 0x4, R244 ;  /* 0x00000004030c7825 */ /* 0x000fc600078e02f4 */
[----:B------:R1:W-:Y:S04]  /*315d0*/  STL.64 [R1+0xb90], R16 ;  /* 0x000b901001007387 */ /* 0x0003e80000100a00 */
[----:B------:R1:W-:Y:S04]  /*315e0*/  STL.64 [R1+0xb78], R12 ;  /* 0x000b780c01007387 */ /* 0x0003e80000100a00 */
[----:B------:R5:W-:Y:S04]  /*315f0*/  LDGSTS.E [R236+0x18000], [R18.64], P0 ;  /* 0x1800000012ec7fae */ /* 0x000be80008121844 */
[----:B---3--:R-:W3:Y:S04]  /*31600*/  LDL.LU.64 R24, [R1+0x988] ;  /* 0x0009880001187983 */ /* 0x008ee80000300a00 */
[----:B------:R1:W-:Y:S04]  /*31610*/  LDGSTS.E [R235+0x19000], [R16.64], P0 ;  /* 0x1900000010eb7fae */ /* 0x0003e80008121844 */
[----:B-----5:R-:W5:Y:S04]  /*31620*/  LDL.LU.64 R18, [R1+0x980] ;  /* 0x0009800001127983 */ /* 0x020f680000300a00 */
[----:B------:R1:W-:Y:S04]  /*31630*/  LDGSTS.E [R234+0x1a000], [R12.64], P0 ;  /* 0x1a0000000cea7fae */ /* 0x0003e80008121844 */
[----:B-1----:R-:W5:Y:S04]  /*31640*/  LDL.LU.64 R16, [R1+0x978] ;  /* 0x0009780001107983 */ /* 0x002f680000300a00 */
[----:B------:R-:W5:Y:S04]  /*31650*/  LDL.LU.64 R12, [R1+0x970] ;  /* 0x00097000010c7983 */ /* 0x000f680000300a00 */
[----:B------:R-:W5:Y:S01]  /*31660*/  LDL.LU.64 R244, [R1+0x968] ;  /* 0x0009680001f47983 */ /* 0x000f620000300a00 */
[----:B------:R-:W-:-:S02]  /*31670*/  IMAD.SHL.U32 R11, R11, 0x4, RZ ;  /* 0x000000040b0b7824 */ /* 0x000fc400078e00ff */
[----:B------:R-:W-:-:S04]  /*31680*/  IMAD.WIDE R22, R3, 0x4, R22 ;  /* 0x0000000403167825 */ /* 0x000fc800078e0216 */
[C---:B----4-:R-:W-:Y:S01]  /*31690*/  IMAD.WIDE R14, R3.reuse, 0x4, R14 ;  /* 0x00000004030e7825 */ /* 0x050fe200078e020e */
[----:B------:R1:W-:Y:S03]  /*316a0*/  STL.64 [R1+0xb70], R22 ;  /* 0x000b701601007387 */ /* 0x0003e60000100a00 */
[C---:B--2---:R-:W-:Y:S01]  /*316b0*/  IMAD.WIDE R8, R3.reuse, 0x4, R8 ;  /* 0x0000000403087825 */ /* 0x044fe200078e0208 */
[----:B------:R2:W-:Y:S03]  /*316c0*/  STL.64 [R1+0xb68], R14 ;  /* 0x000b680e01007387 */ /* 0x0005e60000100a00 */
[C---:B------:R-:W-:Y:S01]  /*316d0*/  IMAD.WIDE R6, R3.reuse, 0x4, R6 ;  /* 0x0000000403067825 */ /* 0x040fe200078e0206 */
[----:B------:R4:W-:Y:S04]  /*316e0*/  STL.64 [R1+0xb60], R8 ;  /* 0x000b600801007387 */ /* 0x0009e80000100a00 */
[----:B------:R1:W-:Y:S01]  /*316f0*/  LDGSTS.E [R238+0x1b000], [R22.64], P0 ;  /* 0x1b00000016ee7fae */ /* 0x0003e20008121844 */
[----:B------:R-:W-:-:S03]  /*31700*/  IMAD.WIDE R4, R3, 0x4, R4 ;  /* 0x0000000403047825 */ /* 0x000fc600078e0204 */
[----:B------:R2:W-:Y:S04]  /*31710*/  STL.64 [R1+0xb58], R6 ;  /* 0x000b580601007387 */ /* 0x0005e80000100a00 */
[----:B------:R2:W-:Y:S04]  /*31720*/  LDGSTS.E [R237+0x1c000], [R14.64], P0 ;  /* 0x1c0000000eed7fae */ /* 0x0005e80008121844 */
[----:B------:R4:W-:Y:S01]  /*31730*/  STL.64 [R1+0xb50], R4 ;  /* 0x000b500401007387 */ /* 0x0009e20000100a00 */
[----:B-1----:R-:W-:-:S03]  /*31740*/  LOP3.LUT R23, R11, 0x10, RZ, 0x3c, !PT ;  /* 0x000000100b177812 */ /* 0x002fc600078e3cff */
[----:B------:R4:W-:Y:S04]  /*31750*/  LDGSTS.E [R236+0x1d000], [R8.64], P0 ;  /* 0x1d00000008ec7fae */ /* 0x0009e80008121844 */
[----:B--2---:R-:W2:Y:S04]  /*31760*/  LDL.LU.64 R14, [R1+0x960] ;  /* 0x00096000010e7983 */ /* 0x004ea80000300a00 */
[----:B------:R-:W2:Y:S04]  /*31770*/  LDL.LU.64 R10, [R1+0x958] ;  /* 0x00095800010a7983 */ /* 0x000ea80000300a00 */
[----:B------:R1:W-:Y:S04]  /*31780*/  LDGSTS.E [R235+0x1e000], [R6.64], P0 ;  /* 0x1e00000006eb7fae */ /* 0x0003e80008121844 */
[----:B----4-:R-:W2:Y:S04]  /*31790*/  LDL.LU.64 R8, [R1+0x950] ;  /* 0x0009500001087983 */ /* 0x010ea80000300a00 */
[----:B------:R1:W-:Y:S04]  /*317a0*/  LDGSTS.E [R234+0x1f000], [R4.64], P0 ;  /* 0x1f00000004ea7fae */ /* 0x0003e80008121844 */
[----:B-1----:R-:W2:Y:S04]  /*317b0*/  LDL.LU.64 R6, [R1+0x948] ;  /* 0x0009480001067983 */ /* 0x002ea80000300a00 */
[----:B------:R-:W2:Y:S01]  /*317c0*/  LDL.LU.64 R4, [R1+0x940] ;  /* 0x0009400001047983 */ /* 0x000ea20000300a00 */
[----:B------:R-:W-:-:S02]  /*317d0*/  IADD3 R238, R23, 0x100000, RZ ;  /* 0x0010000017ee7810 */ /* 0x000fc40007ffe0ff */
[C---:B------:R-:W-:Y:S02]  /*317e0*/  IADD3 R237, R23.reuse, 0x100000, RZ ;  /* 0x0010000017ed7810 */ /* 0x040fe40007ffe0ff */
[C---:B------:R-:W-:Y:S02]  /*317f0*/  IADD3 R236, R23.reuse, 0x100000, RZ ;  /* 0x0010000017ec7810 */ /* 0x040fe40007ffe0ff */
[----:B------:R-:W-:Y:S01]  /*31800*/  IADD3 R235, R23, 0x100000, RZ ;  /* 0x0010000017eb7810 */ /* 0x000fe20007ffe0ff */
[----:B---3--:R-:W-:-:S04]  /*31810*/  IMAD.WIDE R24, R3, 0x4, R24 ;  /* 0x0000000403187825 */ /* 0x008fc800078e0218 */
[C---:B-----5:R-:W-:Y:S01]  /*31820*/  IMAD.WIDE R18, R3.reuse, 0x4, R18 ;  /* 0x0000000403127825 */ /* 0x060fe200078e0212 */
[----:B------:R1:W-:Y:S03]  /*31830*/  STL.64 [R1+0xb40], R24 ;  /* 0x000b401801007387 */ /* 0x0003e60000100a00 */
[C---:B------:R-:W-:Y:S01]  /*31840*/  IMAD.WIDE R16, R3.reuse, 0x4, R16 ;  /* 0x0000000403107825 */ /* 0x040fe200078e0210 */
[----:B------:R3:W-:Y:S03]  /*31850*/  STL.64 [R1+0xb30], R18 ;  /* 0x000b301201007387 */ /* 0x0007e60000100a00 */
[C---:B------:R-:W-:Y:S01]  /*31860*/  IMAD.WIDE R12, R3.reuse, 0x4, R12 ;  /* 0x00000004030c7825 */ /* 0x040fe200078e020c */
[----:B------:R5:W-:Y:S03]  /*31870*/  STL.64 [R1+0xb28], R16 ;  /* 0x000b281001007387 */ /* 0x000be60000100a00 */
[----:B------:R-:W-:Y:S01]  /*31880*/  IMAD.WIDE R26, R3, 0x4, R244 ;  /* 0x00000004031a7825 */ /* 0x000fe200078e02f4 */
[----:B------:R1:W-:Y:S04]  /*31890*/  STL.64 [R1+0xb20], R12 ;  /* 0x000b200c01007387 */ /* 0x0003e80000100a00 */
[----:B------:R1:W-:Y:S04]  /*318a0*/  LDGSTS.E [R238+0x200], [R24.64], P0 ;  /* 0x0020000018ee7fae */ /* 0x0003e80008121844 */
[----:B------:R-:W-:Y:S04]  /*318b0*/  STL.64 [R1+0xb00], R26 ;  /* 0x000b001a01007387 */ /* 0x000fe80000100a00 */
[----:B------:R3:W-:Y:S04]  /*318c0*/  LDGSTS.E [R237+0x1200], [R18.64], P0 ;  /* 0x0120000012ed7fae */ /* 0x0007e80008121844 */
[----:B-1----:R-:W4:Y:S04]  /*318d0*/  LDL.LU.64 R24, [R1+0x938] ;  /* 0x0009380001187983 */ /* 0x002f280000300a00 */
[----:B------:R5:W-:Y:S04]  /*318e0*/  LDGSTS.E [R236+0x2200], [R16.64], P0 ;  /* 0x0220000010ec7fae */ /* 0x000be80008121844 */
[----:B---3--:R-:W3:Y:S04]  /*318f0*/  LDL.LU.64 R18, [R1+0x930] ;  /* 0x0009300001127983 */ /* 0x008ee80000300a00 */
[----:B------:R1:W-:Y:S04]  /*31900*/  LDGSTS.E [R235+0x3200], [R12.64], P0 ;  /* 0x032000000ceb7fae */ /* 0x0003e80008121844 */
[----:B-----5:R-:W5:Y:S04]  /*31910*/  LDL.LU.64 R16, [R1+0x928] ;  /* 0x0009280001107983 */ /* 0x020f680000300a00 */
[----:B-1----:R-:W5:Y:S04]  /*31920*/  LDL.LU.64 R12, [R1+0x920] ;  /* 0x00092000010c7983 */ /* 0x002f680000300a00 */
[----:B------:R-:W5:Y:S01]  /*31930*/  LDL.LU.64 R244, [R1+0x918] ;  /* 0x0009180001f47983 */ /* 0x000f620000300a00 */
[----:B------:R-:W-:-:S05]  /*31940*/  IADD3 R234, R23, 0x100000, RZ ;  /* 0x0010000017ea7810 */ /* 0x000fca0007ffe0ff */
[----:B------:R1:W-:Y:S01]  /*31950*/  LDGSTS.E [R234+0x4200], [R26.64], P0 ;  /* 0x042000001aea7fae */ /* 0x0003e20008121844 */
[----:B--2---:R-:W-:-:S04]  /*31960*/  IMAD.WIDE R14, R3, 0x4, R14 ;  /* 0x00000004030e7825 */ /* 0x004fc800078e020e */
        /* <DEDUP_REMOVED lines=8> */
[----:B------:R2:W-:Y:S04]  /*319f0*/  LDGSTS.E [R238+0x5200], [R14.64], P0 ;  /* 0x052000000eee7fae */ /* 0x0005e80008121844 */
[----:B------:R1:W-:Y:S04]  /*31a00*/  STL.64 [R1+0xad8], R4 ;  /* 0x000ad80401007387 */ /* 0x0003e80000100a00 */
[----:B------:R1:W-:Y:S04]  /*31a10*/  LDGSTS.E [R237+0x6200], [R10.64], P0 ;  /* 0x062000000aed7fae */ /* 0x0003e80008121844 */
[----:B--2---:R-:W5:Y:S04]  /*31a20*/  LDL.LU.64 R14, [R1+0x910] ;  /* 0x00091000010e7983 */ /* 0x004f680000300a00 */
[----:B------:R1:W-:Y:S04]  /*31a30*/  LDGSTS.E [R236+0x7200], [R8.64], P0 ;  /* 0x0720000008ec7fae */ /* 0x0003e80008121844 */
[----:B-1----:R-:W5:Y:S04]  /*31a40*/  LDL.LU.64 R10, [R1+0x908] ;  /* 0x00090800010a7983 */ /* 0x002f680000300a00 */
[----:B------:R1:W-:Y:S04]  /*31a50*/  LDGSTS.E [R235+0x8200], [R6.64], P0 ;  /* 0x0820000006eb7fae */ /* 0x0003e80008121844 */
[----:B------:R-:W5:Y:S04]  /*31a60*/  LDL.LU.64 R8, [R1+0x900] ;  /* 0x0009000001087983 */ /* 0x000f680000300a00 */
[----:B------:R1:W-:Y:S04]  /*31a70*/  LDGSTS.E [R234+0x9200], [R4.64], P0 ;  /* 0x0920000004ea7fae */ /* 0x0003e80008121844 */
[----:B-1----:R-:W5:Y:S04]  /*31a80*/  LDL.LU.64 R6, [R1+0x8f8] ;  /* 0x0008f80001067983 */ /* 0x002f680000300a00 */
[----:B------:R-:W5:Y:S01]  /*31a90*/  LDL.LU.64 R4, [R1+0x8f0] ;  /* 0x0008f00001047983 */ /* 0x000f620000300a00 */
[----:B----4-:R-:W-:-:S04]  /*31aa0*/  IMAD.WIDE R24, R3, 0x4, R24 ;  /* 0x0000000403187825 */ /* 0x010fc800078e0218 */
[C---:B---3--:R-:W-:Y:S01]  /*31ab0*/  IMAD.WIDE R18, R3.reuse, 0x4, R18 ;  /* 0x0000000403127825 */ /* 0x048fe200078e0212 */
[----:B------:R1:W-:Y:S03]  /*31ac0*/  STL.64 [R1+0xad0], R24 ;  /* 0x000ad01801007387 */ /* 0x0003e60000100a00 */
[C---:B-----5:R-:W-:Y:S01]  /*31ad0*/  IMAD.WIDE R16, R3.reuse, 0x4, R16 ;  /* 0x0000000403107825 */ /* 0x060fe200078e0210 */
[----:B------:R3:W-:Y:S03]  /*31ae0*/  STL.64 [R1+0xaa8], R18 ;  /* 0x000aa81201007387 */ /* 0x0007e60000100a00 */
[C---:B------:R-:W-:Y:S01]  /*31af0*/  IMAD.WIDE R12, R3.reuse, 0x4, R12 ;  /* 0x00000004030c7825 */ /* 0x040fe200078e020c */
[----:B------:R4:W-:Y:S03]  /*31b00*/  STL.64 [R1+0xa90], R16 ;  /* 0x000a901001007387 */ /* 0x0009e60000100a00 */
[C---:B------:R-:W-:Y:S01]  /*31b10*/  IMAD.WIDE R26, R3.reuse, 0x4, R244 ;  /* 0x00000004031a7825 */ /* 0x040fe200078e02f4 */
[----:B------:R5:W-:Y:S04]  /*31b20*/  STL.64 [R1+0xa78], R12 ;  /* 0x000a780c01007387 */ /* 0x000be80000100a00 */
[----:B------:R1:W-:Y:S04]  /*31b30*/  LDGSTS.E [R238+0xa200], [R24.64], P0 ;  /* 0x0a20000018ee7fae */ /* 0x0003e80008121844 */
[----:B------:R-:W-:Y:S04]  /*31b40*/  STL.64 [R1+0xa70], R26 ;  /* 0x000a701a01007387 */ /* 0x000fe80000100a00 */
[----:B------:R3:W-:Y:S04]  /*31b50*/  LDGSTS.E [R237+0xb200], [R18.64], P0 ;  /* 0x0b20000012ed7fae */ /* 0x0007e80008121844 */
[----:B-1----:R-:W5:Y:S04]  /*31b60*/  LDL.LU.64 R24, [R1+0x8e8] ;  /* 0x0008e80001187983 */ /* 0x002f680000300a00 */
[----:B------:R4:W-:Y:S04]  /*31b70*/  LDGSTS.E [R236+0xc200], [R16.64], P0 ;  /* 0x0c20000010ec7fae */ /* 0x0009e80008121844 */
[----:B---3--:R-:W5:Y:S04]  /*31b80*/  LDL.LU.64 R18, [R1+0x8e0] ;  /* 0x0008e00001127983 */ /* 0x008f680000300a00 */
[----:B------:R5:W-:Y:S04]  /*31b90*/  LDGSTS.E [R235+0xd200], [R12.64], P0 ;  /* 0x0d2000000ceb7fae */ /* 0x000be80008121844 */
[----:B----4-:R-:W5:Y:S04]  /*31ba0*/  LDL.LU.64 R16, [R1+0x8d8] ;  /* 0x0008d80001107983 */ /* 0x010f680000300a00 */
        /* <DEDUP_REMOVED lines=15> */
[----:B--2---:R-:W2:Y:S04]  /*31ca0*/  LDL.LU.64 R14, [R1+0x8c0] ;  /* 0x0008c000010e7983 */ /* 0x004ea80000300a00 */
[----:B------:R3:W-:Y:S04]  /*31cb0*/  LDGSTS.E [R236+0x11200], [R8.64], P0 ;  /* 0x1120000008ec7fae */ /* 0x0007e80008121844 */
[----:B------:R-:W2:Y:S04]  /*31cc0*/  LDL.LU.64 R10, [R1+0x8b8] ;  /* 0x0008b800010a7983 */ /* 0x000ea80000300a00 */
[----:B------:R3:W-:Y:S04]  /*31cd0*/  LDGSTS.E [R235+0x12200], [R6.64], P0 ;  /* 0x1220000006eb7fae */ /* 0x0007e80008121844 */
[----:B---3--:R-:W3:Y:S04]  /*31ce0*/  LDL.LU.64 R8, [R1+0x8b0] ;  /* 0x0008b00001087983 */ /* 0x008ee80000300a00 */
[----:B------:R4:W-:Y:S04]  /*31cf0*/  LDGSTS.E [R234+0x13200], [R4.64], P0 ;  /* 0x1320000004ea7fae */ /* 0x0009e80008121844 */
[----:B------:R-:W3:Y:S04]  /*31d00*/  LDL.LU.64 R6, [R1+0x8a8] ;  /* 0x0008a80001067983 */ /* 0x000ee80000300a00 */
[----:B----4-:R-:W4:Y:S01]  /*31d10*/  LDL.LU.64 R4, [R1+0x8a0] ;  /* 0x0008a00001047983 */ /* 0x010f220000300a00 */
[----:B-----5:R-:W-:-:S04]  /*31d20*/  IMAD.WIDE R24, R3, 0x4, R24 ;  /* 0x0000000403187825 */ /* 0x020fc800078e0218 */
[C---:B------:R-:W-:Y:S01]  /*31d30*/  IMAD.WIDE R18, R3.reuse, 0x4, R18 ;  /* 0x0000000403127825 */ /* 0x040fe200078e0212 */
[----:B------:R5:W-:Y:S03]  /*31d40*/  STL.64 [R1+0xa10], R24 ;  /* 0x000a101801007387 */ /* 0x000be60000100a00 */
[C---:B------:R-:W-:Y:S01]  /*31d50*/  IMAD.WIDE R16, R3.reuse, 0x4, R16 ;  /* 0x0000000403107825 */ /* 0x040fe200078e0210 */
[----:B------:R5:W-:Y:S03]  /*31d60*/  STL.64 [R1+0x9f0], R18 ;  /* 0x0009f01201007387 */ /* 0x000be60000100a00 */
[C---:B------:R-:W-:Y:S01]  /*31d70*/  IMAD.WIDE R12, R3.reuse, 0x4, R12 ;  /* 0x00000004030c7825 */ /* 0x040fe200078e020c */
[----:B------:R5:W-:Y:S03]  /*31d80*/  STL.64 [R1+0x9d8], R16 ;  /* 0x0009d81001007387 */ /* 0x000be60000100a00 */
[C---:B-1----:R-:W-:Y:S01]  /*31d90*/  IMAD.WIDE R26, R3.reuse, 0x4, R244 ;  /* 0x00000004031a7825 */ /* 0x042fe200078e02f4 */
[----:B------:R1:W-:Y:S04]  /*31da0*/  STL.64 [R1+0x9d0], R12 ;  /* 0x0009d00c01007387 */ /* 0x0003e80000100a00 */
[----:B------:R5:W-:Y:S04]  /*31db0*/  LDGSTS.E [R238+0x14200], [R24.64], P0 ;  /* 0x1420000018ee7fae */ /* 0x000be80008121844 */
[----:B------:R-:W-:Y:S04]  /*31dc0*/  STL.64 [R1+0x9c8], R26 ;  /* 0x0009c81a01007387 */ /* 0x000fe80000100a00 */
[----:B------:R1:W-:Y:S04]  /*31dd0*/  LDGSTS.E [R237+0x15200], [R18.64], P0 ;  /* 0x1520000012ed7fae */ /* 0x0003e80008121844 */
[----:B-----5:R-:W5:Y:S04]  /*31de0*/  LDL.LU.64 R24, [R1+0x898] ;  /* 0x0008980001187983 */ /* 0x020f680000300a00 */
[----:B------:R1:W-:Y:S04]  /*31df0*/  LDGSTS.E [R236+0x16200], [R16.64], P0 ;  /* 0x1620000010ec7fae */ /* 0x0003e80008121844 */
[----:B-1----:R-:W5:Y:S04]  /*31e00*/  LDL.LU.64 R18, [R1+0x890] ;  /* 0x0008900001127983 */ /* 0x002f680000300a00 */
[----:B------:R1:W-:Y:S04]  /*31e10*/  LDGSTS.E [R235+0x17200], [R12.64], P0 ;  /* 0x172000000ceb7fae */ /* 0x0003e80008121844 */
[----:B------:R-:W5:Y:S04]  /*31e20*/  LDL.LU.64 R16, [R1+0x888] ;  /* 0x0008880001107983 */ /* 0x000f680000300a00 */
[----:B------:R2:W-:Y:S04]  /*31e30*/  LDGSTS.E [R234+0x18200], [R26.64], P0 ;  /* 0x182000001aea7fae */ /* 0x0005e80008121844 */
[----:B-1----:R-:W5:Y:S04]  /*31e40*/  LDL.LU.64 R12, [R1+0x880] ;  /* 0x00088000010c7983 */ /* 0x002f680000300a00 */
[----:B------:R-:W5:Y:S01]  /*31e50*/  LDL.LU.64 R244, [R1+0x878] ;  /* 0x0008780001f47983 */ /* 0x000f620000300a00 */
[----:B--2---:R-:W-:-:S04]  /*31e60*/  IMAD.WIDE R14, R3, 0x4, R14 ;  /* 0x00000004030e7825 */ /* 0x004fc800078e020e */
[C---:B------:R-:W-:Y:S01]  /*31e70*/  IMAD.WIDE R10, R3.reuse, 0x4, R10 ;  /* 0x00000004030a7825 */ /* 0x040fe200078e020a */
[----:B------:R1:W-:Y:S03]  /*31e80*/  STL.64 [R1+0x9c0], R14 ;  /* 0x0009c00e01007387 */ /* 0x0003e60000100a00 */
[C---:B---3--:R-:W-:Y:S01]  /*31e90*/  IMAD.WIDE R8, R3.reuse, 0x4, R8 ;  /* 0x0000000403087825 */ /* 0x048fe200078e0208 */
[----:B------:R2:W-:Y:S03]  /*31ea0*/  STL.64 [R1+0x9b8], R10 ;  /* 0x0009b80a01007387 */ /* 0x0005e60000100a00 */
[C---:B------:R-:W-:Y:S01]  /*31eb0*/  IMAD.WIDE R6, R3.reuse, 0x4, R6 ;  /* 0x0000000403067825 */ /* 0x040fe200078e0206 */
[----:B------:R3:W-:Y:S03]  /*31ec0*/  STL.64 [R1+0x9b0], R8 ;  /* 0x0009b00801007387 */ /* 0x0007e60000100a00 */
[----:B----4-:R-:W-:Y:S01]  /*31ed0*/  IMAD.WIDE R4, R3, 0x4, R4 ;  /* 0x0000000403047825 */ /* 0x010fe200078e0204 */
[----:B------:R4:W-:Y:S04]  /*31ee0*/  STL.64 [R1+0x9a8], R6 ;  /* 0x0009a80601007387 */ /* 0x0009e80000100a00 */
[----:B------:R1:W-:Y:S04]  /*31ef0*/  LDGSTS.E [R238+0x19200], [R14.64], P0 ;  /* 0x192000000eee7fae */ /* 0x0003e80008121844 */
[----:B------:R2:W-:Y:S04]  /*31f00*/  STL.64 [R1+0x9a0], R4 ;  /* 0x0009a00401007387 */ /* 0x0005e80000100a00 */
[----:B------:R2:W-:Y:S04]  /*31f10*/  LDGSTS.E [R237+0x1a200], [R10.64], P0 ;  /* 0x1a2000000aed7fae */ /* 0x0005e80008121844 */
[----:B-1----:R-:W5:Y:S04]  /*31f20*/  LDL.LU.64 R14, [R1+0x870] ;  /* 0x00087000010e7983 */ /* 0x002f680000300a00 */
[----:B------:R3:W-:Y:S04]  /*31f30*/  LDGSTS.E [R236+0x1b200], [R8.64], P0 ;  /* 0x1b20000008ec7fae */ /* 0x0007e80008121844 */
[----:B--2---:R-:W2:Y:S04]  /*31f40*/  LDL.LU.64 R10, [R1+0x868] ;  /* 0x00086800010a7983 */ /* 0x004ea80000300a00 */
[----:B------:R4:W-:Y:S04]  /*31f50*/  LDGSTS.E [R235+0x1c200], [R6.64], P0 ;  /* 0x1c20000006eb7fae */ /* 0x0009e80008121844 */
[----:B---3--:R-:W3:Y:S04]  /*31f60*/  LDL.LU.64 R8, [R1+0x860] ;  /* 0x0008600001087983 */ /* 0x008ee80000300a00 */
[----:B------:R1:W-:Y:S04]  /*31f70*/  LDGSTS.E [R234+0x1d200], [R4.64], P0 ;  /* 0x1d20000004ea7fae */ /* 0x0003e80008121844 */
[----:B----4-:R-:W3:Y:S04]  /*31f80*/  LDL.LU.64 R6, [R1+0x858] ;  /* 0x0008580001067983 */ /* 0x010ee80000300a00 */
[----:B-1----:R-:W3:Y:S01]  /*31f90*/  LDL.LU.64 R4, [R1+0x850] ;  /* 0x0008500001047983 */ /* 0x002ee20000300a00 */
[----:B------:R-:W-:-:S02]  /*31fa0*/  IADD3 R236, R242, 0x100000, RZ ;  /* 0x00100000f2ec7810 */ /* 0x000fc40007ffe0ff */
[----:B------:R-:W-:Y:S01]  /*31fb0*/  IADD3 R235, R242, 0x100000, RZ ;  /* 0x00100000f2eb7810 */ /* 0x000fe20007ffe0ff */
[----:B-----5:R-:W-:-:S04]  /*31fc0*/  IMAD.WIDE R24, R3, 0x4, R24 ;  /* 0x0000000403187825 */ /* 0x020fc800078e0218 */
        /* <DEDUP_REMOVED lines=13> */
[----:B-----5:R-:W5:Y:S04]  /*320a0*/  LDL.LU.64 R18, [R1+0x840] ;  /* 0x0008400001127983 */ /* 0x020f680000300a00 */
[----:B------:R1:W-:Y:S04]  /*320b0*/  LDGSTS.E [R235+0x1400], [R12.64], P0 ;  /* 0x014000000ceb7fae */ /* 0x0003e80008121844 */
[----:B-1----:R-:W5:Y:S04]  /*320c0*/  LDL.LU.64 R16, [R1+0x838] ;  /* 0x0008380001107983 */ /* 0x002f680000300a00 */
[----:B------:R-:W5:Y:S04]  /*320d0*/  LDL.LU.64 R12, [R1+0x830] ;  /* 0x00083000010c7983 */ /* 0x000f680000300a00 */
[----:B------:R-:W5:Y:S01]  /*320e0*/  LDL.LU.64 R244, [R1+0x828] ;  /* 0x0008280001f47983 */ /* 0x000f620000300a00 */
[----:B------:R-:W-:-:S02]  /*320f0*/  IADD3 R234, R242, 0x100000, RZ ;  /* 0x00100000f2ea7810 */ /* 0x000fc40007ffe0ff */
[C---:B------:R-:W-:Y:S02]  /*32100*/  IADD3 R238, R242.reuse, 0x100000, RZ ;  /* 0x00100000f2ee7810 */ /* 0x040fe40007ffe0ff */
[----:B------:R-:W-:Y:S01]  /*32110*/  IADD3 R237, R242, 0x100000, RZ ;  /* 0x00100000f2ed7810 */ /* 0x000fe20007ffe0ff */
[----:B------:R1:W-:Y:S01]  /*32120*/  LDGSTS.E [R234+0x2400], [R22.64], P0 ;  /* 0x0240000016ea7fae */ /* 0x0003e20008121844 */
[----:B------:R-:W-:-:S04]  /*32130*/  IMAD.WIDE R14, R3, 0x4, R14 ;  /* 0x00000004030e7825 */ /* 0x000fc800078e020e */
[C---:B--2---:R-:W-:Y:S01]  /*32140*/  IMAD.WIDE R10, R3.reuse, 0x4, R10 ;  /* 0x00000004030a7825 */ /* 0x044fe200078e020a */
[----:B------:R2:W-:Y:S03]  /*32150*/  STL.64 [R1+0x900], R14 ;  /* 0x0009000e01007387 */ /* 0x0005e60000100a00 */
[C---:B---3--:R-:W-:Y:S01]  /*32160*/  IMAD.WIDE R8, R3.reuse, 0x4, R8 ;  /* 0x0000000403087825 */ /* 0x048fe200078e0208 */
        /* <DEDUP_REMOVED lines=10> */
[----:B---3--:R-:W2:Y:S04]  /*32210*/  LDL.LU.64 R10, [R1+0x818] ;  /* 0x00081800010a7983 */ /* 0x008ea80000300a00 */
[----:B------:R1:W-:Y:S04]  /*32220*/  LDGSTS.E [R235+0x6400], [R6.64], P0 ;  /* 0x0640000006eb7fae */ /* 0x0003e80008121844 */
[----:B-1----:R-:W2:Y:S04]  /*32230*/  LDL.LU.64 R8, [R1+0x810] ;  /* 0x0008100001087983 */ /* 0x002ea80000300a00 */
[----:B------:R1:W-:Y:S04]  /*32240*/  LDGSTS.E [R234+0x7400], [R4.64], P0 ;  /* 0x0740000004ea7fae */ /* 0x0003e80008121844 */
[----:B------:R-:W2:Y:S04]  /*32250*/  LDL.LU.64 R6, [R1+0x808] ;  /* 0x0008080001067983 */ /* 0x000ea80000300a00 */
[----:B-1----:R-:W2:Y:S01]  /*32260*/  LDL.LU.64 R4, [R1+0x800] ;  /* 0x0008000001047983 */ /* 0x002ea20000300a00 */
[----:B----4-:R-:W-:-:S04]  /*32270*/  IMAD.WIDE R24, R3, 0x4, R24 ;  /* 0x0000000403187825 */ /* 0x010fc800078e0218 */
[C---:B-----5:R-:W-:Y:S01]  /*32280*/  IMAD.WIDE R18, R3.reuse, 0x4, R18 ;  /* 0x0000000403127825 */ /* 0x060fe200078e0212 */
        /* <DEDUP_REMOVED lines=12> */
[----:B----4-:R-:W4:Y:S04]  /*32350*/  LDL.LU.64 R18, [R1+0x7f0] ;  /* 0x0007f00001127983 */ /* 0x010f280000300a00 */
[----:B------:R1:W-:Y:S04]  /*32360*/  LDGSTS.E [R235+0xb400], [R12.64], P0 ;  /* 0x0b4000000ceb7fae */ /* 0x0003e80008121844 */
[----:B-----5:R-:W5:Y:S04]  /*32370*/  LDL.LU.64 R16, [R1+0x7e8] ;  /* 0x0007e80001107983 */ /* 0x020f680000300a00 */
[----:B------:R4:W-:Y:S04]  /*32380*/  LDGSTS.E [R234+0xc400], [R22.64], P0 ;  /* 0x0c40000016ea7fae */ /* 0x0009e80008121844 */
[----:B-1----:R-:W5:Y:S04]  /*32390*/  LDL.LU.64 R12, [R1+0x7e0] ;  /* 0x0007e000010c7983 */ /* 0x002f680000300a00 */
[----:B------:R-:W5:Y:S01]  /*323a0*/  LDL.LU.64 R244, [R1+0x7d8] ;  /* 0x0007d80001f47983 */ /* 0x000f620000300a00 */
        /* <DEDUP_REMOVED lines=14> */
[----:B--2---:R-:W5:Y:S04]  /*32490*/  LDL.LU.64 R10, [R1+0x7c8] ;  /* 0x0007c800010a7983 */ /* 0x004f680000300a00 */
[----:B------:R1:W-:Y:S04]  /*324a0*/  LDGSTS.E [R235+0x10400], [R6.64], P0 ;  /* 0x1040000006eb7fae */ /* 0x0003e80008121844 */
[----:B-1----:R-:W5:Y:S04]  /*324b0*/  LDL.LU.64 R8, [R1+0x7c0] ;  /* 0x0007c00001087983 */ /* 0x002f680000300a00 */
[----:B------:R1:W-:Y:S04]  /*324c0*/  LDGSTS.E [R234+0x11400], [R4.64], P0 ;  /* 0x1140000004ea7fae */ /* 0x0003e80008121844 */
[----:B------:R-:W5:Y:S04]  /*324d0*/  LDL.LU.64 R6, [R1+0x7b8] ;  /* 0x0007b80001067983 */ /* 0x000f680000300a00 */
[----:B-1----:R-:W5:Y:S01]  /*324e0*/  LDL.LU.64 R4, [R1+0x7b0] ;  /* 0x0007b00001047983 */ /* 0x002f620000300a00 */
[----:B---3--:R-:W-:-:S04]  /*324f0*/  IMAD.WIDE R24, R3, 0x4, R24 ;  /* 0x0000000403187825 */ /* 0x008fc800078e0218 */
[C---:B----4-:R-:W-:Y:S01]  /*32500*/  IMAD.WIDE R22, R3.reuse, 0x4, R18 ;  /* 0x0000000403167825 */ /* 0x050fe200078e0212 */
[----:B------:R1:W-:Y:S04]  /*32510*/  STL.64 [R1+0x888], R24 ;  /* 0x0008881801007387 */ /* 0x0003e80000100a00 */
[----:B------:R1:W-:Y:S01]  /*32520*/  LDGSTS.E [R238+0x12400], [R24.64], P0 ;  /* 0x1240000018ee7fae */ /* 0x0003e20008121844 */
[----:B-----5:R-:W-:-:S03]  /*32530*/  IMAD.WIDE R18, R3, 0x4, R16 ;  /* 0x0000000403127825 */ /* 0x020fc600078e0210 */
[----:B------:R-:W-:Y:S04]  /*32540*/  STL.64 [R1+0x880], R22 ;  /* 0x0008801601007387 */ /* 0x000fe80000100a00 */
[----:B------:R3:W-:Y:S01]  /*32550*/  LDGSTS.E [R237+0x13400], [R22.64], P0 ;  /* 0x1340000016ed7fae */ /* 0x0007e20008121844 */
[----:B------:R-:W-:-:S03]  /*32560*/  IMAD.WIDE R16, R3, 0x4, R12 ;  /* 0x0000000403107825 */ /* 0x000fc600078e020c */
[----:B------:R4:W-:Y:S01]  /*32570*/  STL.64 [R1+0x878], R18 ;  /* 0x0008781201007387 */ /* 0x0009e20000100a00 */
[----:B------:R-:W-:-:S03]  /*32580*/  IMAD.WIDE R12, R3, 0x4, R244 ;  /* 0x00000004030c7825 */ /* 0x000fc600078e02f4 */
[----:B------:R5:W-:Y:S04]  /*32590*/  STL.64 [R1+0x870], R16 ;  /* 0x0008701001007387 */ /* 0x000be80000100a00 */
[----:B------:R3:W-:Y:S04]  /*325a0*/  STL.64 [R1+0x868], R12 ;  /* 0x0008680c01007387 */ /* 0x0007e80000100a00 */
[----:B------:R4:W-:Y:S04]  /*325b0*/  LDGSTS.E [R236+0x14400], [R18.64], P0 ;  /* 0x1440000012ec7fae */ /* 0x0009e80008121844 */
[----:B-1----:R-:W2:Y:S04]  /*325c0*/  LDL.LU.64 R24, [R1+0x7a8] ;  /* 0x0007a80001187983 */ /* 0x002ea80000300a00 */
[----:B------:R5:W-:Y:S04]  /*325d0*/  LDGSTS.E [R235+0x15400], [R16.64], P0 ;  /* 0x1540000010eb7fae */ /* 0x000be80008121844 */
[----:B----4-:R-:W4:Y:S04]  /*325e0*/  LDL.LU.64 R18, [R1+0x7a0] ;  /* 0x0007a00001127983 */ /* 0x010f280000300a00 */
[----:B------:R3:W-:Y:S04]  /*325f0*/  LDGSTS.E [R234+0x16400], [R12.64], P0 ;  /* 0x164000000cea7fae */ /* 0x0007e80008121844 */
[----:B-----5:R-:W5:Y:S04]  /*32600*/  LDL.LU.64 R16, [R1+0x798] ;  /* 0x0007980001107983 */ /* 0x020f680000300a00 */
[----:B---3--:R-:W3:Y:S04]  /*32610*/  LDL.LU.64 R12, [R1+0x790] ;  /* 0x00079000010c7983 */ /* 0x008ee80000300a00 */
[----:B------:R-:W3:Y:S01]  /*32620*/  LDL.LU.64 R244, [R1+0x788] ;  /* 0x0007880001f47983 */ /* 0x000ee20000300a00 */
        /* <DEDUP_REMOVED lines=12> */
[----:B-1----:R-:W3:Y:S04]  /*326f0*/  LDL.LU.64 R14, [R1+0x780] ;  /* 0x00078000010e7983 */ /* 0x002ee80000300a00 */
[----:B------:R1:W-:Y:S04]  /*32700*/  LDGSTS.E [R236+0x19400], [R8.64], P0 ;  /* 0x1940000008ec7fae */ /* 0x0003e80008121844 */
[----:B------:R-:W3:Y:S04]  /*32710*/  LDL.LU.64 R10, [R1+0x778] ;  /* 0x00077800010a7983 */ /* 0x000ee80000300a00 */
[----:B------:R1:W-:Y:S04]  /*32720*/  LDGSTS.E [R235+0x1a400], [R6.64], P0 ;  /* 0x1a40000006eb7fae */ /* 0x0003e80008121844 */
[----:B-1----:R-:W3:Y:S04]  /*32730*/  LDL.LU.64 R8, [R1+0x770] ;  /* 0x0007700001087983 */ /* 0x002ee80000300a00 */
[----:B------:R1:W-:Y:S04]  /*32740*/  LDGSTS.E [R234+0x1b400], [R4.64], P0 ;  /* 0x1b40000004ea7fae */ /* 0x0003e80008121844 */
[----:B------:R-:W3:Y:S04]  /*32750*/  LDL.LU.64 R6, [R1+0x768] ;  /* 0x0007680001067983 */ /* 0x000ee80000300a00 */
[----:B-1----:R-:W3:Y:S01]  /*32760*/  LDL.LU.64 R4, [R1+0x760] ;  /* 0x0007600001047983 */ /* 0x002ee20000300a00 */
[----:B--2---:R-:W-:-:S04]  /*32770*/  IMAD.WIDE R24, R3, 0x4, R24 ;  /* 0x0000000403187825 */ /* 0x004fc800078e0218 */
[C---:B----4-:R-:W-:Y:S01]  /*32780*/  IMAD.WIDE R18, R3.reuse, 0x4, R18 ;  /* 0x0000000403127825 */ /* 0x050fe200078e0212 */
[----:B------:R1:W-:Y:S03]  /*32790*/  STL.64 [R1+0x838], R24 ;  /* 0x0008381801007387 */ /* 0x0003e60000100a00 */
[C---:B-----5:R-:W-:Y:S01]  /*327a0*/  IMAD.WIDE R16, R3.reuse, 0x4, R16 ;  /* 0x0000000403107825 */ /* 0x060fe200078e0210 */
[----:B------:R2:W-:Y:S03]  /*327b0*/  STL.64 [R1+0x830], R18 ;  /* 0x0008301201007387 */ /* 0x0005e60000100a00 */
[C---:B---3--:R-:W-:Y:S01]  /*327c0*/  IMAD.WIDE R12, R3.reuse, 0x4, R12 ;  /* 0x00000004030c7825 */ /* 0x048fe200078e020c */
[----:B------:R3:W-:Y:S03]  /*327d0*/  STL.64 [R1+0x828], R16 ;  /* 0x0008281001007387 */ /* 0x0007e60000100a00 */
[----:B------:R-:W-:Y:S01]  /*327e0*/  IMAD.WIDE R22, R3, 0x4, R244 ;  /* 0x0000000403167825 */ /* 0x000fe200078e02f4 */
[----:B------:R4:W-:Y:S04]  /*327f0*/  STL.64 [R1+0x820], R12 ;  /* 0x0008200c01007387 */ /* 0x0009e80000100a00 */
[----:B------:R1:W-:Y:S04]  /*32800*/  LDGSTS.E [R238+0x1c400], [R24.64], P0 ;  /* 0x1c40000018ee7fae */ /* 0x0003e80008121844 */
[----:B------:R-:W-:Y:S04]  /*32810*/  STL.64 [R1+0x818], R22 ;  /* 0x0008181601007387 */ /* 0x000fe80000100a00 */
[----:B------:R2:W-:Y:S04]  /*32820*/  LDGSTS.E [R237+0x1d400], [R18.64], P0 ;  /* 0x1d40000012ed7fae */ /* 0x0005e80008121844 */
[----:B-1----:R-:W5:Y:S04]  /*32830*/  LDL.LU.64 R24, [R1+0x758] ;  /* 0x0007580001187983 */ /* 0x002f680000300a00 */
[----:B------:R3:W-:Y:S04]  /*32840*/  LDGSTS.E [R236+0x1e400], [R16.64], P0 ;  /* 0x1e40000010ec7fae */ /* 0x0007e80008121844 */
[----:B--2---:R-:W2:Y:S04]  /*32850*/  LDL.LU.64 R18, [R1+0x750] ;  /* 0x0007500001127983 */ /* 0x004ea80000300a00 */
[----:B------:R4:W-:Y:S04]  /*32860*/  LDGSTS.E [R235+0x1f400], [R12.64], P0 ;  /* 0x1f4000000ceb7fae */ /* 0x0009e80008121844 */
[----:B---3--:R-:W3:Y:S04]  /*32870*/  LDL.LU.64 R16, [R1+0x748] ;  /* 0x0007480001107983 */ /* 0x008ee80000300a00 */
[----:B----4-:R-:W4:Y:S04]  /*32880*/  LDL.LU.64 R12, [R1+0x740] ;  /* 0x00074000010c7983 */ /* 0x010f280000300a00 */
[----:B------:R-:W4:Y:S01]  /*32890*/  LDL.LU.64 R244, [R1+0x738] ;  /* 0x0007380001f47983 */ /* 0x000f220000300a00 */
[----:B------:R-:W-:-:S04]  /*328a0*/  LOP3.LUT R240, R240, 0x30, RZ, 0x3c, !PT ;  /* 0x00000030f0f07812 */ /* 0x000fc800078e3cff */
[C---:B------:R-:W-:Y:S02]  /*328b0*/  IADD3 R234, R240.reuse, 0x100000, RZ ;  /* 0x00100000f0ea7810 */ /* 0x040fe40007ffe0ff */
[C---:B------:R-:W-:Y:S02]  /*328c0*/  IADD3 R238, R240.reuse, 0x100000, RZ ;  /* 0x00100000f0ee7810 */ /* 0x040fe40007ffe0ff */
[C---:B------:R-:W-:Y:S01]  /*328d0*/  IADD3 R237, R240.reuse, 0x100000, RZ ;  /* 0x00100000f0ed7810 */ /* 0x040fe20007ffe0ff */
[----:B------:R1:W-:Y:S01]  /*328e0*/  LDGSTS.E [R234+0x600], [R22.64], P0 ;  /* 0x0060000016ea7fae */ /* 0x0003e20008121844 */
[C---:B------:R-:W-:Y:S02]  /*328f0*/  IADD3 R236, R240.reuse, 0x100000, RZ ;  /* 0x00100000f0ec7810 */ /* 0x040fe40007ffe0ff */
[----:B------:R-:W-:Y:S01]  /*32900*/  IADD3 R235, R240, 0x100000, RZ ;  /* 0x00100000f0eb7810 */ /* 0x000fe20007ffe0ff */
        /* <DEDUP_REMOVED lines=12> */
[----:B-1----:R-:W4:Y:S04]  /*329d0*/  LDL.LU.64 R14, [R1+0x730] ;  /* 0x00073000010e7983 */ /* 0x002f280000300a00 */
[----:B------:R1:W-:Y:S04]  /*329e0*/  LDGSTS.E [R236+0x3600], [R8.64], P0 ;  /* 0x0360000008ec7fae */ /* 0x0003e80008121844 */
[----:B------:R-:W4:Y:S04]  /*329f0*/  LDL.LU.64 R10, [R1+0x728] ;  /* 0x00072800010a7983 */ /* 0x000f280000300a00 */
[----:B------:R1:W-:Y:S04]  /*32a00*/  LDGSTS.E [R235+0x4600], [R6.64], P0 ;  /* 0x0460000006eb7fae */ /* 0x0003e80008121844 */
[----:B-1----:R-:W4:Y:S04]  /*32a10*/  LDL.LU.64 R8, [R1+0x720] ;  /* 0x0007200001087983 */ /* 0x002f280000300a00 */
[----:B------:R1:W-:Y:S04]  /*32a20*/  LDGSTS.E [R234+0x5600], [R4.64], P0 ;  /* 0x0560000004ea7fae */ /* 0x0003e80008121844 */
        /* <DEDUP_REMOVED lines=11> */
[----:B------:R1:W-:Y:S04]  /*32ae0*/  LDGSTS.E [R238+0x6600], [R24.64], P0 ;  /* 0x0660000018ee7fae */ /* 0x0003e80008121844 */
[----:B------:R-:W-:Y:S04]  /*32af0*/  STL.64 [R1+0x7c8], R22 ;  /* 0x0007c81601007387 */ /* 0x000fe80000100a00 */
[----:B------:R2:W-:Y:S04]  /*32b00*/  LDGSTS.E [R237+0x7600], [R18.64], P0 ;  /* 0x0760000012ed7fae */ /* 0x0005e80008121844 */
[----:B-1----:R-:W4:Y:S04]  /*32b10*/  LDL.LU.64 R24, [R1+0x708] ;  /* 0x0007080001187983 */ /* 0x002f280000300a00 */
[----:B------:R3:W-:Y:S04]  /*32b20*/  LDGSTS.E [R236+0x8600], [R16.64], P0 ;  /* 0x0860000010ec7fae */ /* 0x0007e80008121844 */
[----:B--2---:R-:W4:Y:S04]  /*32b30*/  LDL.LU.64 R18, [R1+0x700] ;  /* 0x0007000001127983 */ /* 0x004f280000300a00 */
[----:B------:R4:W-:Y:S04]  /*32b40*/  LDGSTS.E [R235+0x9600], [R12.64], P0 ;  /* 0x096000000ceb7fae */ /* 0x0009e80008121844 */
[----:B---3--:R-:W4:Y:S04]  /*32b50*/  LDL.LU.64 R16, [R1+0x6f8] ;  /* 0x0006f80001107983 */ /* 0x008f280000300a00 */
[----:B------:R1:W-:Y:S04]  /*32b60*/  LDGSTS.E [R234+0xa600], [R22.64], P0 ;  /* 0x0a60000016ea7fae */ /* 0x0003e80008121844 */
[----:B----4-:R-:W4:Y:S04]  /*32b70*/  LDL.LU.64 R12, [R1+0x6f0] ;  /* 0x0006f000010c7983 */ /* 0x010f280000300a00 */
        /* <DEDUP_REMOVED lines=13> */
[----:B-----5:R-:W5:Y:S04]  /*32c50*/  LDL.LU.64 R14, [R1+0x6e0] ;  /* 0x0006e000010e7983 */ /* 0x020f680000300a00 */
[----:B------:R2:W-:Y:S04]  /*32c60*/  LDGSTS.E [R236+0xd600], [R8.64], P0 ;  /* 0x0d60000008ec7fae */ /* 0x0005e80008121844 */
[----:B------:R-:W5:Y:S04]  /*32c70*/  LDL.LU.64 R10, [R1+0x6d8] ;  /* 0x0006d800010a7983 */ /* 0x000f680000300a00 */
[----:B------:R2:W-:Y:S04]  /*32c80*/  LDGSTS.E [R235+0xe600], [R6.64], P0 ;  /* 0x0e60000006eb7fae */ /* 0x0005e80008121844 */
[----:B--2---:R-:W2:Y:S04]  /*32c90*/  LDL.LU.64 R8, [R1+0x6d0] ;  /* 0x0006d00001087983 */ /* 0x004ea80000300a00 */
[----:B------:R3:W-:Y:S04]  /*32ca0*/  LDGSTS.E [R234+0xf600], [R4.64], P0 ;  /* 0x0f60000004ea7fae */ /* 0x0007e80008121844 */
[----:B------:R-:W2:Y:S04]  /*32cb0*/  LDL.LU.64 R6, [R1+0x6c8] ;  /* 0x0006c80001067983 */ /* 0x000ea80000300a00 */
[----:B---3--:R-:W3:Y:S01]  /*32cc0*/  LDL.LU.64 R4, [R1+0x6c0] ;  /* 0x0006c00001047983 */ /* 0x008ee20000300a00 */
[----:B----4-:R-:W-:-:S04]  /*32cd0*/  IMAD.WIDE R24, R3, 0x4, R24 ;  /* 0x0000000403187825 */ /* 0x010fc800078e0218 */
        /* <DEDUP_REMOVED lines=11> */
[----:B----4-:R-:W4:Y:S04]  /*32d90*/  LDL.LU.64 R24, [R1+0x6b8] ;  /* 0x0006b80001187983 */ /* 0x010f280000300a00 */
[----:B------:R1:W-:Y:S04]  /*32da0*/  LDGSTS.E [R236+0x12600], [R16.64], P0 ;  /* 0x1260000010ec7fae */ /* 0x0003e80008121844 */
[----:B-1----:R-:W4:Y:S04]  /*32db0*/  LDL.LU.64 R18, [R1+0x6b0] ;  /* 0x0006b00001127983 */ /* 0x002f280000300a00 */
[----:B------:R1:W-:Y:S04]  /*32dc0*/  LDGSTS.E [R235+0x13600], [R12.64], P0 ;  /* 0x136000000ceb7fae */ /* 0x0003e80008121844 */
[----:B------:R-:W4:Y:S04]  /*32dd0*/  LDL.LU.64 R16, [R1+0x6a8] ;  /* 0x0006a80001107983 */ /* 0x000f280000300a00 */
[----:B------:R2:W-:Y:S04]  /*32de0*/  LDGSTS.E [R234+0x14600], [R22.64], P0 ;  /* 0x1460000016ea7fae */ /* 0x0005e80008121844 */
[----:B-1----:R-:W4:Y:S04]  /*32df0*/  LDL.LU.64 R12, [R1+0x698] ;  /* 0x00069800010c7983 */ /* 0x002f280000300a00 */
[----:B------:R-:W4:Y:S01]  /*32e00*/  LDL.LU.64 R244, [R1+0x688] ;  /* 0x0006880001f47983 */ /* 0x000f220000300a00 */
[----:B-----5:R-:W-:-:S04]  /*32e10*/  IMAD.WIDE R14, R3, 0x4, R14 ;  /* 0x00000004030e7825 */ /* 0x020fc800078e020e */
[C---:B------:R-:W-:Y:S01]  /*32e20*/  IMAD.WIDE R10, R3.reuse, 0x4, R10 ;  /* 0x00000004030a7825 */ /* 0x040fe200078e020a */
[----:B------:R1:W-:Y:S03]  /*32e30*/  STL.64 [R1+0x770], R14 ;  /* 0x0007700e01007387 */ /* 0x0003e60000100a00 */
[C---:B--2---:R-:W-:Y:S01]  /*32e40*/  IMAD.WIDE R8, R3.reuse, 0x4, R8 ;  /* 0x0000000403087825 */ /* 0x044fe200078e0208 */
[----:B------:R2:W-:Y:S03]  /*32e50*/  STL.64 [R1+0x768], R10 ;  /* 0x0007680a01007387 */ /* 0x0005e60000100a00 */
[C---:B------:R-:W-:Y:S01]  /*32e60*/  IMAD.WIDE R6, R3.reuse, 0x4, R6 ;  /* 0x0000000403067825 */ /* 0x040fe200078e0206 */
[----:B------:R5:W-:Y:S03]  /*32e70*/  STL.64 [R1+0x760], R8 ;  /* 0x0007600801007387 */ /* 0x000be60000100a00 */
[C---:B---3--:R-:W-:Y:S01]  /*32e80*/  IMAD.WIDE R4, R3.reuse, 0x4, R4 ;  /* 0x0000000403047825 */ /* 0x048fe200078e0204 */
[----:B------:R3:W-:Y:S04]  /*32e90*/  STL.64 [R1+0x738], R6 ;  /* 0x0007380601007387 */ /* 0x0007e80000100a00 */
[----:B------:R1:W-:Y:S04]  /*32ea0*/  LDGSTS.E [R238+0x15600], [R14.64], P0 ;  /* 0x156000000eee7fae */ /* 0x0003e80008121844 */
[----:B------:R2:W-:Y:S04]  /*32eb0*/  STL.64 [R1+0x730], R4 ;  /* 0x0007300401007387 */ /* 0x0005e80000100a00 */
[----:B------:R2:W-:Y:S04]  /*32ec0*/  LDGSTS.E [R237+0x16600], [R10.64], P0 ;  /* 0x166000000aed7fae */ /* 0x0005e80008121844 */
[----:B-1----:R-:W4:Y:S04]  /*32ed0*/  LDL.LU.64 R14, [R1+0x678] ;  /* 0x00067800010e7983 */ /* 0x002f280000300a00 */
[----:B------:R5:W-:Y:S04]  /*32ee0*/  LDGSTS.E [R236+0x17600], [R8.64], P0 ;  /* 0x1760000008ec7fae */ /* 0x000be80008121844 */
[----:B--2---:R-:W2:Y:S04]  /*32ef0*/  LDL.LU.64 R10, [R1+0x668] ;  /* 0x00066800010a7983 */ /* 0x004ea80000300a00 */
[----:B------:R3:W-:Y:S04]  /*32f00*/  LDGSTS.E [R235+0x18600], [R6.64], P0 ;  /* 0x1860000006eb7fae */ /* 0x0007e80008121844 */
[----:B-----5:R-:W5:Y:S04]  /*32f10*/  LDL.LU.64 R8, [R1+0x658] ;  /* 0x0006580001087983 */ /* 0x020f680000300a00 */
[----:B------:R1:W-:Y:S04]  /*32f20*/  LDGSTS.E [R234+0x19600], [R4.64], P0 ;  /* 0x1960000004ea7fae */ /* 0x0003e80008121844 */
[----:B---3--:R-:W5:Y:S04]  /*32f30*/  LDL.LU.64 R6, [R1+0x648] ;  /* 0x0006480001067983 */ /* 0x008f680000300a00 */
[----:B-1----:R-:W5:Y:S01]  /*32f40*/  LDL.LU.64 R4, [R1+0x638] ;  /* 0x0006380001047983 */ /* 0x002f620000300a00 */
[----:B----4-:R-:W-:-:S04]  /*32f50*/  IMAD.WIDE R24, R3, 0x4, R24 ;  /* 0x0000000403187825 */ /* 0x010fc800078e0218 */
        /* <DEDUP_REMOVED lines=11> */
[----:B-1----:R-:W3:Y:S04]  /*33010*/  LDL.LU.64 R24, [R1+0x628] ;  /* 0x0006280001187983 */ /* 0x002ee80000300a00 */
[----:B------:R1:W-:Y:S04]  /*33020*/  LDGSTS.E [R236+0x1c600], [R16.64], P0 ;  /* 0x1c60000010ec7fae */ /* 0x0003e80008121844 */
[----:B----4-:R-:W3:Y:S04]  /*33030*/  LDL.LU.64 R18, [R1+0x618] ;  /* 0x0006180001127983 */ /* 0x010ee80000300a00 */
[----:B------:R1:W-:Y:S04]  /*33040*/  LDGSTS.E [R235+0x1d600], [R12.64], P0 ;  /* 0x1d6000000ceb7fae */ /* 0x0003e80008121844 */
[----:B-1----:R-:W3:Y:S01]  /*33050*/  LDL.LU.64 R16, [R1+0x608] ;  /* 0x0006080001107983 */ /* 0x002ee20000300a00 */
[----:B------:R-:W-:-:S02]  /*33060*/  IADD3 R237, R20, 0x100000, RZ ;  /* 0x0010000014ed7810 */ /* 0x000fc40007ffe0ff */
[C---:B------:R-:W-:Y:S01]  /*33070*/  IADD3 R236, R20.reuse, 0x100000, RZ ;  /* 0x0010000014ec7810 */ /* 0x040fe20007ffe0ff */
[----:B------:R1:W-:Y:S04]  /*33080*/  LDGSTS.E [R234+0x1e600], [R22.64], P0 ;  /* 0x1e60000016ea7fae */ /* 0x0003e80008121844 */
[----:B------:R-:W3:Y:S04]  /*33090*/  LDL.LU.64 R12, [R1+0x5f8] ;  /* 0x0005f800010c7983 */ /* 0x000ee80000300a00 */
[----:B------:R-:W3:Y:S01]  /*330a0*/  LDL.LU.64 R244, [R1+0x5e8] ;  /* 0x0005e80001f47983 */ /* 0x000ee20000300a00 */
[----:B------:R-:W-:-:S02]  /*330b0*/  IADD3 R235, R20, 0x100000, RZ ;  /* 0x0010000014eb7810 */ /* 0x000fc40007ffe0ff */
[----:B-1----:R-:W-:Y:S01]  /*330c0*/  IADD3 R234, R20, 0x100000, RZ ;  /* 0x0010000014ea7810 */ /* 0x002fe20007ffe0ff */
[----:B------:R-:W-:-:S04]  /*330d0*/  IMAD.WIDE R14, R3, 0x4, R14 ;  /* 0x00000004030e7825 */ /* 0x000fc800078e020e */
[C---:B--2---:R-:W-:Y:S01]  /*330e0*/  IMAD.WIDE R10, R3.reuse, 0x4, R10 ;  /* 0x00000004030a7825 */ /* 0x044fe200078e020a */
        /* <DEDUP_REMOVED lines=14> */
[----:B-----5:R-:W2:Y:S04]  /*331d0*/  LDL.LU.64 R8, [R1+0x5b8] ;  /* 0x0005b80001087983 */ /* 0x020ea80000300a00 */
[----:B------:R1:W-:Y:S04]  /*331e0*/  LDGSTS.E [R234+0x3800], [R4.64], P0 ;  /* 0x0380000004ea7fae */ /* 0x0003e80008121844 */
[----:B-1----:R-:W2:Y:S04]  /*331f0*/  LDL.LU.64 R6, [R1+0x5a8] ;  /* 0x0005a80001067983 */ /* 0x002ea80000300a00 */
[----:B------:R-:W2:Y:S01]  /*33200*/  LDL.LU.64 R4, [R1+0x598] ;  /* 0x0005980001047983 */ /* 0x000ea20000300a00 */
[----:B------:R-:W-:Y:S01]  /*33210*/  IADD3 R238, R20, 0x100000, RZ ;  /* 0x0010000014ee7810 */ /* 0x000fe20007ffe0ff */
[----:B---3--:R-:W-:-:S04]  /*33220*/  IMAD.WIDE R24, R3, 0x4, R24 ;  /* 0x0000000403187825 */ /* 0x008fc800078e0218 */
        /* <DEDUP_REMOVED lines=13> */
[----:B---3--:R-:W3:Y:S04]  /*33300*/  LDL.LU.64 R18, [R1+0x578] ;  /* 0x0005780001127983 */ /* 0x008ee80000300a00 */
[----:B------:R1:W-:Y:S04]  /*33310*/  LDGSTS.E [R235+0x7800], [R12.64], P0 ;  /* 0x078000000ceb7fae */ /* 0x0003e80008121844 */
[----:B-1----:R-:W3:Y:S04]  /*33320*/  LDL.LU.64 R16, [R1+0x568] ;  /* 0x0005680001107983 */ /* 0x002ee80000300a00 */
[----:B------:R1:W-:Y:S04]  /*33330*/  LDGSTS.E [R234+0x8800], [R22.64], P0 ;  /* 0x0880000016ea7fae */ /* 0x0003e80008121844 */
[----:B------:R-:W3:Y:S04]  /*33340*/  LDL.LU.64 R12, [R1+0x558] ;  /* 0x00055800010c7983 */ /* 0x000ee80000300a00 */
[----:B------:R-:W1:Y:S01]  /*33350*/  LDL.LU.64 R244, [R1+0x548] ;  /* 0x0005480001f47983 */ /* 0x000e620000300a00 */
[----:B----4-:R-:W-:-:S04]  /*33360*/  IMAD.WIDE R14, R3, 0x4, R14 ;  /* 0x00000004030e7825 */ /* 0x010fc800078e020e */
[C---:B--2---:R-:W-:Y:S01]  /*33370*/  IMAD.WIDE R10, R3.reuse, 0x4, R10 ;  /* 0x00000004030a7825 */ /* 0x044fe200078e020a */
        /* <DEDUP_REMOVED lines=12> */
[----:B----4-:R-:W4:Y:S04]  /*33440*/  LDL.LU.64 R10, [R1+0x528] ;  /* 0x00052800010a7983 */ /* 0x010f280000300a00 */
[----:B------:R5:W-:Y:S04]  /*33450*/  LDGSTS.E [R235+0xc800], [R6.64], P0 ;  /* 0x0c80000006eb7fae */ /* 0x000be80008121844 */
[----:B------:R-:W4:Y:S04]  /*33460*/  LDL.LU.64 R8, [R1+0x518] ;  /* 0x0005180001087983 */ /* 0x000f280000300a00 */
[----:B------:R5:W-:Y:S04]  /*33470*/  LDGSTS.E [R234+0xd800], [R4.64], P0 ;  /* 0x0d80000004ea7fae */ /* 0x000be80008121844 */
[----:B-----5:R-:W5:Y:S04]  /*33480*/  LDL.LU.64 R6, [R1+0x508] ;  /* 0x0005080001067983 */ /* 0x020f680000300a00 */
[----:B------:R-:W5:Y:S01]  /*33490*/  LDL.LU.64 R4, [R1+0x4f8] ;  /* 0x0004f80001047983 */ /* 0x000f620000300a00 */
[----:B---3--:R-:W-:-:S04]  /*334a0*/  IMAD.WIDE R24, R3, 0x4, R24 ;  /* 0x0000000403187825 */ /* 0x008fc800078e0218 */
[C---:B------:R-:W-:Y:S01]  /*334b0*/  IMAD.WIDE R18, R3.reuse, 0x4, R18 ;  /* 0x0000000403127825 */ /* 0x040fe200078e0212 */
[----:B------:R3:W-:Y:S03]  /*334c0*/  STL.64 [R1+0x668], R24 ;  /* 0x0006681801007387 */ /* 0x0007e60000100a00 */
[C---:B------:R-:W-:Y:S01]  /*334d0*/  IMAD.WIDE R16, R3.reuse, 0x4, R16 ;  /* 0x0000000403107825 */ /* 0x040fe200078e0210 */
[----:B------:R3:W-:Y:S03]  /*334e0*/  STL.64 [R1+0x660], R18 ;  /* 0x0006601201007387 */ /* 0x0007e60000100a00 */
[C---:B------:R-:W-:Y:S01]  /*334f0*/  IMAD.WIDE R12, R3.reuse, 0x4, R12 ;  /* 0x00000004030c7825 */ /* 0x040fe200078e020c */
[----:B------:R3:W-:Y:S03]  /*33500*/  STL.64 [R1+0x658], R16 ;  /* 0x0006581001007387 */ /* 0x0007e60000100a00 */
[----:B-1----:R-:W-:Y:S01]  /*33510*/  IMAD.WIDE R22, R3, 0x4, R244 ;  /* 0x0000000403167825 */ /* 0x002fe200078e02f4 */
        /* <DEDUP_REMOVED lines=8> */
[----:B------:R-:W3:Y:S04]  /*335a0*/  LDL.LU.64 R16, [R1+0x4d8] ;  /* 0x0004d80001107983 */ /* 0x000ee80000300a00 */
[----:B------:R2:W-:Y:S04]  /*335b0*/  LDGSTS.E [R234+0x12800], [R22.64], P0 ;  /* 0x1280000016ea7fae */ /* 0x0005e80008121844 */
[----:B-1----:R-:W3:Y:S04]  /*335c0*/  LDL.LU.64 R12, [R1+0x4d0] ;  /* 0x0004d000010c7983 */ /* 0x002ee80000300a00 */
[----:B------:R-:W3:Y:S01]  /*335d0*/  LDL.LU.64 R244, [R1+0x4c8] ;  /* 0x0004c80001f47983 */ /* 0x000ee20000300a00 */
[----:B------:R-:W-:Y:S01]  /*335e0*/  LOP3.LUT R242, R241, 0x50, RZ, 0x3c, !PT ;  /* 0x00000050f1f27812 */ /* 0x000fe200078e3cff */
[----:B--2---:R-:W-:-:S04]  /*335f0*/  IMAD.WIDE R14, R3, 0x4, R14 ;  /* 0x00000004030e7825 */ /* 0x004fc800078e020e */
[C---:B----4-:R-:W-:Y:S01]  /*33600*/  IMAD.WIDE R10, R3.reuse, 0x4, R10 ;  /* 0x00000004030a7825 */ /* 0x050fe200078e020a */
[----:B------:R-:W-:Y:S03]  /*33610*/  STL.64 [R1+0x640], R14 ;  /* 0x0006400e01007387 */ /* 0x000fe60000100a00 */
[C---:B------:R-:W-:Y:S01]  /*33620*/  IMAD.WIDE R8, R3.reuse, 0x4, R8 ;  /* 0x0000000403087825 */ /* 0x040fe200078e0208 */
[----:B------:R1:W-:Y:S03]  /*33630*/  STL.64 [R1+0x638], R10 ;  /* 0x0006380a01007387 */ /* 0x0003e60000100a00 */
[C---:B-----5:R-:W-:Y:S01]  /*33640*/  IMAD.WIDE R6, R3.reuse, 0x4, R6 ;  /* 0x0000000403067825 */ /* 0x060fe200078e0206 */
[----:B------:R2:W-:Y:S04]  /*33650*/  STL.64 [R1+0x630], R8 ;  /* 0x0006300801007387 */ /* 0x0005e80000100a00 */
[----:B------:R4:W-:Y:S01]  /*33660*/  LDGSTS.E [R238+0x13800], [R14.64], P0 ;  /* 0x138000000eee7fae */ /* 0x0009e20008121844 */
[----:B------:R-:W-:-:S03]  /*33670*/  IMAD.WIDE R4, R3, 0x4, R4 ;  /* 0x0000000403047825 */ /* 0x000fc600078e0204 */
[----:B------:R5:W-:Y:S04]  /*33680*/  STL.64 [R1+0x5f8], R6 ;  /* 0x0005f80601007387 */ /* 0x000be80000100a00 */
[----:B------:R1:W-:Y:S04]  /*33690*/  LDGSTS.E [R237+0x14800], [R10.64], P0 ;  /* 0x148000000aed7fae */ /* 0x0003e80008121844 */
[----:B------:R2:W-:Y:S04]  /*336a0*/  STL.64 [R1+0x5f0], R4 ;  /* 0x0005f00401007387 */ /* 0x0005e80000100a00 */
[----:B------:R2:W-:Y:S04]  /*336b0*/  LDGSTS.E [R236+0x15800], [R8.64], P0 ;  /* 0x1580000008ec7fae */ /* 0x0005e80008121844 */
[----:B-1----:R-:W3:Y:S04]  /*336c0*/  LDL.LU.64 R10, [R1+0x4c0] ;  /* 0x0004c000010a7983 */ /* 0x002ee80000300a00 */
[----:B------:R5:W-:Y:S04]  /*336d0*/  LDGSTS.E [R235+0x16800], [R6.64], P0 ;  /* 0x1680000006eb7fae */ /* 0x000be80008121844 */
[----:B--2---:R-:W2:Y:S04]  /*336e0*/  LDL.LU.64 R8, [R1+0x4b8] ;  /* 0x0004b80001087983 */ /* 0x004ea80000300a00 */
[----:B------:R1:W-:Y:S04]  /*336f0*/  LDGSTS.E [R234+0x17800], [R4.64], P0 ;  /* 0x1780000004ea7fae */ /* 0x0003e80008121844 */
[----:B-----5:R-:W5:Y:S04]  /*33700*/  LDL.LU.64 R6, [R1+0x4b0] ;  /* 0x0004b00001067983 */ /* 0x020f680000300a00 */
[----:B-1----:R-:W5:Y:S04]  /*33710*/  LDL.LU.64 R4, [R1+0x4a8] ;  /* 0x0004a80001047983 */ /* 0x002f680000300a00 */
[----:B----4-:R-:W4:Y:S01]  /*33720*/  LDL.LU.64 R14, [R1+0x4a0] ;  /* 0x0004a000010e7983 */ /* 0x010f220000300a00 */
[----:B---3--:R-:W-:-:S04]  /*33730*/  IMAD.WIDE R24, R3, 0x4, R24 ;  /* 0x0000000403187825 */ /* 0x008fc800078e0218 */
[C---:B------:R-:W-:Y:S01]  /*33740*/  IMAD.WIDE R22, R3.reuse, 0x4, R18 ;  /* 0x0000000403167825 */ /* 0x040fe200078e0212 */
[----:B------:R-:W-:Y:S04]  /*33750*/  STL.64 [R1+0x5e8], R24 ;  /* 0x0005e81801007387 */ /* 0x000fe80000100a00 */
[----:B------:R1:W-:Y:S01]  /*33760*/  LDGSTS.E [R238+0x18800], [R24.64], P0 ;  /* 0x1880000018ee7fae */ /* 0x0003e20008121844 */
[----:B------:R-:W-:-:S03]  /*33770*/  IMAD.WIDE R18, R3, 0x4, R16 ;  /* 0x0000000403127825 */ /* 0x000fc600078e0210 */
[----:B------:R-:W-:Y:S04]  /*33780*/  STL.64 [R1+0x5e0], R22 ;  /* 0x0005e01601007387 */ /* 0x000fe80000100a00 */
[----:B------:R2:W-:Y:S01]  /*33790*/  LDGSTS.E [R237+0x19800], [R22.64], P0 ;  /* 0x1980000016ed7fae */ /* 0x0005e20008121844 */
[----:B------:R-:W-:-:S03]  /*337a0*/  IMAD.WIDE R16, R3, 0x4, R12 ;  /* 0x0000000403107825 */ /* 0x000fc600078e020c */
[----:B------:R1:W-:Y:S01]  /*337b0*/  STL.64 [R1+0x5d8], R18 ;  /* 0x0005d81201007387 */ /* 0x0003e20000100a00 */
[----:B------:R-:W-:-:S03]  /*337c0*/  IMAD.WIDE R12, R3, 0x4, R244 ;  /* 0x00000004030c7825 */ /* 0x000fc600078e02f4 */
[----:B------:R1:W-:Y:S04]  /*337d0*/  STL.64 [R1+0x5d0], R16 ;  /* 0x0005d01001007387 */ /* 0x0003e80000100a00 */
[----:B------:R1:W-:Y:S04]  /*337e0*/  LDGSTS.E [R236+0x1a800], [R18.64], P0 ;  /* 0x1a80000012ec7fae */ /* 0x0003e80008121844 */
[----:B------:R1:W-:Y:S04]  /*337f0*/  STL.64 [R1+0x5c8], R12 ;  /* 0x0005c80c01007387 */ /* 0x0003e80000100a00 */
[----:B------:R1:W-:Y:S04]  /*33800*/  LDGSTS.E [R235+0x1b800], [R16.64], P0 ;  /* 0x1b80000010eb7fae */ /* 0x0003e80008121844 */
[----:B-1----:R-:W3:Y:S04]  /*33810*/  LDL.LU.64 R18, [R1+0x498] ;  /* 0x0004980001127983 */ /* 0x002ee80000300a00 */
[----:B------:R1:W-:Y:S04]  /*33820*/  LDGSTS.E [R234+0x1c800], [R12.64], P0 ;  /* 0x1c8000000cea7fae */ /* 0x0003e80008121844 */
[----:B------:R-:W3:Y:S04]  /*33830*/  LDL.LU.64 R16, [R1+0x490] ;  /* 0x0004900001107983 */ /* 0x000ee80000300a00 */
[----:B-1----:R-:W3:Y:S04]  /*33840*/  LDL.LU.64 R12, [R1+0x488] ;  /* 0x00048800010c7983 */ /* 0x002ee80000300a00 */
[----:B------:R-:W3:Y:S04]  /*33850*/  LDL.LU.64 R244, [R1+0x480] ;  /* 0x0004800001f47983 */ /* 0x000ee80000300a00 */
[----:B------:R-:W3:Y:S01]  /*33860*/  LDL.LU.64 R240, [R1+0x478] ;  /* 0x0004780001f07983 */ /* 0x000ee20000300a00 */
[----:B------:R-:W-:-:S02]  /*33870*/  IADD3 R235, R242, 0x100000, RZ ;  /* 0x00100000f2eb7810 */ /* 0x000fc40007ffe0ff */
[----:B------:R-:W-:Y:S01]  /*33880*/  IADD3 R234, R242, 0x100000, RZ ;  /* 0x00100000f2ea7810 */ /* 0x000fe20007ffe0ff */
[----:B------:R-:W-:-:S04]  /*33890*/  IMAD.WIDE R10, R3, 0x4, R10 ;  /* 0x00000004030a7825 */ /* 0x000fc800078e020a */
[C---:B--2---:R-:W-:Y:S01]  /*338a0*/  IMAD.WIDE R8, R3.reuse, 0x4, R8 ;  /* 0x0000000403087825 */ /* 0x044fe200078e0208 */
[----:B------:R1:W-:Y:S03]  /*338b0*/  STL.64 [R1+0x5c0], R10 ;  /* 0x0005c00a01007387 */ /* 0x0003e60000100a00 */
[C---:B-----5:R-:W-:Y:S01]  /*338c0*/  IMAD.WIDE R6, R3.reuse, 0x4, R6 ;  /* 0x0000000403067825 */ /* 0x060fe200078e0206 */
        /* <DEDUP_REMOVED lines=13> */
[----:B------:R1:W-:Y:S04]  /*339a0*/  LDGSTS.E [R234+0x1a00], [R14.64], P0 ;  /* 0x01a000000eea7fae */ /* 0x0003e80008121844 */
[----:B----4-:R-:W4:Y:S04]  /*339b0*/  LDL.LU.64 R4, [R1+0x458] ;  /* 0x0004580001047983 */ /* 0x010f280000300a00 */
[----:B-1----:R-:W4:Y:S01]  /*339c0*/  LDL.LU.64 R14, [R1+0x450] ;  /* 0x00045000010e7983 */ /* 0x002f220000300a00 */
[----:B------:R-:W-:-:S02]  /*339d0*/  IADD3 R238, R242, 0x100000, RZ ;  /* 0x00100000f2ee7810 */ /* 0x000fc40007ffe0ff */
[C---:B------:R-:W-:Y:S02]  /*339e0*/  IADD3 R237, R242.reuse, 0x100000, RZ ;  /* 0x00100000f2ed7810 */ /* 0x040fe40007ffe0ff */
[----:B------:R-:W-:Y:S01]  /*339f0*/  IADD3 R236, R242, 0x100000, RZ ;  /* 0x00100000f2ec7810 */ /* 0x000fe20007ffe0ff */
[----:B---3--:R-:W-:-:S04]  /*33a00*/  IMAD.WIDE R24, R3, 0x4, R18 ;  /* 0x0000000403187825 */ /* 0x008fc800078e0212 */
[C---:B------:R-:W-:Y:S01]  /*33a10*/  IMAD.WIDE R18, R3.reuse, 0x4, R16 ;  /* 0x0000000403127825 */ /* 0x040fe200078e0210 */
[----:B------:R-:W-:Y:S04]  /*33a20*/  STL.64 [R1+0x598], R24 ;  /* 0x0005981801007387 */ /* 0x000fe80000100a00 */
[----:B------:R1:W-:Y:S01]  /*33a30*/  LDGSTS.E [R238+0x2a00], [R24.64], P0 ;  /* 0x02a0000018ee7fae */ /* 0x0003e20008121844 */
[----:B------:R-:W-:-:S03]  /*33a40*/  IMAD.WIDE R16, R3, 0x4, R12 ;  /* 0x0000000403107825 */ /* 0x000fc600078e020c */
[----:B------:R3:W-:Y:S01]  /*33a50*/  STL.64 [R1+0x590], R18 ;  /* 0x0005901201007387 */ /* 0x0007e20000100a00 */
[----:B------:R-:W-:-:S03]  /*33a60*/  IMAD.WIDE R12, R3, 0x4, R244 ;  /* 0x00000004030c7825 */ /* 0x000fc600078e02f4 */
[----:B------:R1:W-:Y:S01]  /*33a70*/  STL.64 [R1+0x588], R16 ;  /* 0x0005881001007387 */ /* 0x0003e20000100a00 */
[----:B------:R-:W-:-:S03]  /*33a80*/  IMAD.WIDE R22, R3, 0x4, R240 ;  /* 0x0000000403167825 */ /* 0x000fc600078e02f0 */
[----:B------:R1:W-:Y:S04]  /*33a90*/  STL.64 [R1+0x580], R12 ;  /* 0x0005800c01007387 */ /* 0x0003e80000100a00 */
[----:B------:R3:W-:Y:S04]  /*33aa0*/  LDGSTS.E [R237+0x3a00], [R18.64], P0 ;  /* 0x03a0000012ed7fae */ /* 0x0007e80008121844 */
[----:B------:R-:W-:Y:S04]  /*33ab0*/  STL.64 [R1+0x578], R22 ;  /* 0x0005781601007387 */ /* 0x000fe80000100a00 */
[----:B------:R1:W-:Y:S04]  /*33ac0*/  LDGSTS.E [R236+0x4a00], [R16.64], P0 ;  /* 0x04a0000010ec7fae */ /* 0x0003e80008121844 */
[----:B---3--:R-:W1:Y:S04]  /*33ad0*/  LDL.LU.64 R18, [R1+0x448] ;  /* 0x0004480001127983 */ /* 0x008e680000300a00 */
[----:B------:R1:W-:Y:S04]  /*33ae0*/  LDGSTS.E [R235+0x5a00], [R12.64], P0 ;  /* 0x05a000000ceb7fae */ /* 0x0003e80008121844 */
[----:B-1----:R-:W1:Y:S04]  /*33af0*/  LDL.LU.64 R16, [R1+0x440] ;  /* 0x0004400001107983 */ /* 0x002e680000300a00 */
[----:B------:R1:W-:Y:S04]  /*33b00*/  LDGSTS.E [R234+0x6a00], [R22.64], P0 ;  /* 0x06a0000016ea7fae */ /* 0x0003e80008121844 */
[----:B------:R-:W1:Y:S04]  /*33b10*/  LDL.LU.64 R12, [R1+0x438] ;  /* 0x00043800010c7983 */ /* 0x000e680000300a00 */
[----:B------:R-:W1:Y:S04]  /*33b20*/  LDL.LU.64 R244, [R1+0x430] ;  /* 0x0004300001f47983 */ /* 0x000e680000300a00 */
[----:B------:R-:W1:Y:S01]  /*33b30*/  LDL.LU.64 R240, [R1+0x428] ;  /* 0x0004280001f07983 */ /* 0x000e620000300a00 */
[----:B------:R-:W-:-:S04]  /*33b40*/  IMAD.WIDE R10, R3, 0x4, R10 ;  /* 0x00000004030a7825 */ /* 0x000fc800078e020a */
[C---:B--2---:R-:W-:Y:S01]  /*33b50*/  IMAD.WIDE R8, R3.reuse, 0x4, R8 ;  /* 0x0000000403087825 */ /* 0x044fe200078e0208 */
[----:B------:R2:W-:Y:S03]  /*33b60*/  STL.64 [R1+0x570], R10 ;  /* 0x0005700a01007387 */ /* 0x0005e60000100a00 */
[C---:B-----5:R-:W-:Y:S01]  /*33b70*/  IMAD.WIDE R6, R3.reuse, 0x4, R6 ;  /* 0x0000000403067825 */ /* 0x060fe200078e0206 */
[----:B------:R5:W-:Y:S03]  /*33b80*/  STL.64 [R1+0x568], R8 ;  /* 0x0005680801007387 */ /* 0x000be60000100a00 */
[C---:B----4-:R-:W-:Y:S01]  /*33b90*/  IMAD.WIDE R4, R3.reuse, 0x4, R4 ;  /* 0x0000000403047825 */ /* 0x050fe200078e0204 */
        /* <DEDUP_REMOVED lines=8> */
[----:B-----5:R-:W5:Y:S04]  /*33c20*/  LDL.LU.64 R8, [R1+0x418] ;  /* 0x0004180001087983 */ /* 0x020f680000300a00 */
[----:B------:R4:W-:Y:S04]  /*33c30*/  LDGSTS.E [R235+0xaa00], [R4.64], P0 ;  /* 0x0aa0000004eb7fae */ /* 0x0009e80008121844 */
[----:B----4-:R-:W4:Y:S04]  /*33c40*/  LDL.LU.64 R6, [R1+0x410] ;  /* 0x0004100001067983 */ /* 0x010f280000300a00 */
[----:B------:R3:W-:Y:S04]  /*33c50*/  LDGSTS.E [R234+0xba00], [R14.64], P0 ;  /* 0x0ba000000eea7fae */ /* 0x0007e80008121844 */
[----:B------:R-:W4:Y:S04]  /*33c60*/  LDL.LU.64 R4, [R1+0x408] ;  /* 0x0004080001047983 */ /* 0x000f280000300a00 */
[----:B---3--:R-:W4:Y:S01]  /*33c70*/  LDL.LU.64 R14, [R1+0x400] ;  /* 0x00040000010e7983 */ /* 0x008f220000300a00 */
[----:B-1----:R-:W-:-:S04]  /*33c80*/  IMAD.WIDE R24, R3, 0x4, R18 ;  /* 0x0000000403187825 */ /* 0x002fc800078e0212 */
        /* <DEDUP_REMOVED lines=12> */
[----:B-1----:R-:W3:Y:S04]  /*33d50*/  LDL.LU.64 R18, [R1+0x3f8] ;  /* 0x0003f80001127983 */ /* 0x002ee80000300a00 */
[----:B------:R1:W-:Y:S04]  /*33d60*/  LDGSTS.E [R235+0xfa00], [R12.64], P0 ;  /* 0x0fa000000ceb7fae */ /* 0x0003e80008121844 */
[----:B------:R-:W3:Y:S04]  /*33d70*/  LDL.LU.64 R16, [R1+0x3f0] ;  /* 0x0003f00001107983 */ /* 0x000ee80000300a00 */
[----:B------:R2:W-:Y:S04]  /*33d80*/  LDGSTS.E [R234+0x10a00], [R22.64], P0 ;  /* 0x10a0000016ea7fae */ /* 0x0005e80008121844 */
[----:B-1----:R-:W3:Y:S04]  /*33d90*/  LDL.LU.64 R12, [R1+0x3e8] ;  /* 0x0003e800010c7983 */ /* 0x002ee80000300a00 */
[----:B------:R-:W3:Y:S04]  /*33da0*/  LDL.LU.64 R244, [R1+0x3e0] ;  /* 0x0003e00001f47983 */ /* 0x000ee80000300a00 */
[----:B------:R-:W3:Y:S01]  /*33db0*/  LDL.LU.64 R240, [R1+0x3d8] ;  /* 0x0003d80001f07983 */ /* 0x000ee20000300a00 */
[----:B--2---:R-:W-:-:S04]  /*33dc0*/  IMAD.WIDE R10, R3, 0x4, R10 ;  /* 0x00000004030a7825 */ /* 0x004fc800078e020a */
[C---:B-----5:R-:W-:Y:S01]  /*33dd0*/  IMAD.WIDE R8, R3.reuse, 0x4, R8 ;  /* 0x0000000403087825 */ /* 0x060fe200078e0208 */
[----:B------:R1:W-:Y:S03]  /*33de0*/  STL.64 [R1+0x500], R10 ;  /* 0x0005000a01007387 */ /* 0x0003e60000100a00 */
[C---:B----4-:R-:W-:Y:S01]  /*33df0*/  IMAD.WIDE R6, R3.reuse, 0x4, R6 ;  /* 0x0000000403067825 */ /* 0x050fe200078e0206 */
        /* <DEDUP_REMOVED lines=12> */
[----:B----4-:R-:W4:Y:S04]  /*33ec0*/  LDL.LU.64 R6, [R1+0x3c0] ;  /* 0x0003c00001067983 */ /* 0x010f280000300a00 */
[----:B------:R1:W-:Y:S04]  /*33ed0*/  LDGSTS.E [R234+0x15a00], [R14.64], P0 ;  /* 0x15a000000eea7fae */ /* 0x0003e80008121844 */
[----:B-----5:R-:W5:Y:S04]  /*33ee0*/  LDL.LU.64 R4, [R1+0x3b8] ;  /* 0x0003b80001047983 */ /* 0x020f680000300a00 */
[----:B-1----:R-:W5:Y:S01]  /*33ef0*/  LDL.LU.64 R14, [R1+0x3b0] ;  /* 0x0003b000010e7983 */ /* 0x002f620000300a00 */
        /* <DEDUP_REMOVED lines=23> */
[C---:B----4-:R-:W-:Y:S01]  /*34070*/  IMAD.WIDE R6, R3.reuse, 0x4, R6 ;  /* 0x0000000403067825 */ /* 0x050fe200078e0206 */
[----:B------:R4:W-:Y:S03]  /*34080*/  STL.64 [R1+0x4a8], R8 ;  /* 0x0004a80801007387 */ /* 0x0009e60000100a00 */
[C---:B-----5:R-:W-:Y:S01]  /*34090*/  IMAD.WIDE R4, R3.reuse, 0x4, R4 ;  /* 0x0000000403047825 */ /* 0x060fe200078e0204 */
[----:B------:R5:W-:Y:S03]  /*340a0*/  STL.64 [R1+0x4a0], R6 ;  /* 0x0004a00601007387 */ /* 0x000be60000100a00 */
[----:B------:R-:W-:Y:S01]  /*340b0*/  IMAD.WIDE R14, R3, 0x4, R14 ;  /* 0x00000004030e7825 */ /* 0x000fe200078e020e */
        /* <DEDUP_REMOVED lines=8> */
[----:B-----5:R-:W5:Y:S04]  /*34140*/  LDL.LU.64 R6, [R1+0x370] ;  /* 0x0003700001067983 */ /* 0x020f680000300a00 */
[----:B------:R3:W-:Y:S04]  /*34150*/  LDGSTS.E [R234+0x1fa00], [R14.64], P0 ;  /* 0x1fa000000eea7fae */ /* 0x0007e80008121844 */
[----:B------:R-:W5:Y:S04]  /*34160*/  LDL.LU.64 R4, [R1+0x368] ;  /* 0x0003680001047983 */ /* 0x000f680000300a00 */
[----:B---3--:R-:W5:Y:S01]  /*34170*/  LDL.LU.64 R14, [R1+0x360] ;  /* 0x00036000010e7983 */ /* 0x008f620000300a00 */
[----:B------:R-:W-:-:S02]  /*34180*/  IADD3 R238, R239, 0x100000, RZ ;  /* 0x00100000efee7810 */ /* 0x000fc40007ffe0ff */
[C---:B------:R-:W-:Y:S02]  /*34190*/  IADD3 R237, R239.reuse, 0x100000, RZ ;  /* 0x00100000efed7810 */ /* 0x040fe40007ffe0ff */
[C---:B------:R-:W-:Y:S02]  /*341a0*/  IADD3 R236, R239.reuse, 0x100000, RZ ;  /* 0x00100000efec7810 */ /* 0x040fe40007ffe0ff */
[----:B------:R-:W-:Y:S01]  /*341b0*/  IADD3 R235, R239, 0x100000, RZ ;  /* 0x00100000efeb7810 */ /* 0x000fe20007ffe0ff */
        /* <DEDUP_REMOVED lines=16> */
[----:B-1----:R-:W3:Y:S04]  /*342c0*/  LDL.LU.64 R12, [R1+0x348] ;  /* 0x00034800010c7983 */ /* 0x002ee80000300a00 */
[----:B------:R-:W3:Y:S04]  /*342d0*/  LDL.LU.64 R244, [R1+0x340] ;  /* 0x0003400001f47983 */ /* 0x000ee80000300a00 */
[----:B------:R-:W3:Y:S01]  /*342e0*/  LDL.LU.64 R240, [R1+0x338] ;  /* 0x0003380001f07983 */ /* 0x000ee20000300a00 */
[----:B------:R-:W-:-:S05]  /*342f0*/  IADD3 R234, R239, 0x100000, RZ ;  /* 0x00100000efea7810 */ /* 0x000fca0007ffe0ff */
[----:B------:R1:W-:Y:S01]  /*34300*/  LDGSTS.E [R234+0x4c00], [R22.64], P0 ;  /* 0x04c0000016ea7fae */ /* 0x0003e20008121844 */
[----:B--2---:R-:W-:-:S04]  /*34310*/  IMAD.WIDE R10, R3, 0x4, R10 ;  /* 0x00000004030a7825 */ /* 0x004fc800078e020a */
[C---:B----4-:R-:W-:Y:S01]  /*34320*/  IMAD.WIDE R8, R3.reuse, 0x4, R8 ;  /* 0x0000000403087825 */ /* 0x050fe200078e0208 */
        /* <DEDUP_REMOVED lines=16> */
[----:B-1----:R-:W5:Y:S04]  /*34430*/  LDL.LU.64 R4, [R1+0x318] ;  /* 0x0003180001047983 */ /* 0x002f680000300a00 */
[----:B------:R-:W5:Y:S01]  /*34440*/  LDL.LU.64 R14, [R1+0x310] ;  /* 0x00031000010e7983 */ /* 0x000f620000300a00 */
        /* <DEDUP_REMOVED lines=18> */
[----:B------:R-:W3:Y:S04]  /*34570*/  LDL.LU.64 R244, [R1+0x2f0] ;  /* 0x0002f00001f47983 */ /* 0x000ee80000300a00 */
[----:B------:R-:W3:Y:S01]  /*34580*/  LDL.LU.64 R240, [R1+0x2e8] ;  /* 0x0002e80001f07983 */ /* 0x000ee20000300a00 */
        /* <DEDUP_REMOVED lines=22> */
[----:B------:R-:W-:Y:S03]  /*346f0*/  STL.64 [R1+0x308], R24 ;  /* 0x0003081801007387 */ /* 0x000fe60000100a00 */
[C---:B------:R-:W-:Y:S01]  /*34700*/  IMAD.WIDE R18, R3.reuse, 0x4, R12 ;  /* 0x0000000403127825 */ /* 0x040fe200078e020c */
[----:B------:R-:W-:Y:S03]  /*34710*/  STL.64 [R1+0x300], R22 ;  /* 0x0003001601007387 */ /* 0x000fe60000100a00 */
[C---:B------:R-:W-:Y:S01]  /*34720*/  IMAD.WIDE R16, R3.reuse, 0x4, R244 ;  /* 0x0000000403107825 */ /* 0x040fe200078e02f4 */
[----:B------:R1:W-:Y:S03]  /*34730*/  LDGSTS.E [R238+0x14c00], [R24.64], P0 ;  /* 0x14c0000018ee7fae */ /* 0x0003e60008121844 */
[----:B------:R-:W-:Y:S01]  /*34740*/  IMAD.WIDE R12, R3, 0x4, R240 ;  /* 0x00000004030c7825 */ /* 0x000fe200078e02f0 */
[----:B------:R3:W-:Y:S04]  /*34750*/  STL.64 [R1+0x2f8], R18 ;  /* 0x0002f81201007387 */ /* 0x0007e80000100a00 */
[----:B------:R1:W-:Y:S04]  /*34760*/  LDGSTS.E [R237+0x15c00], [R22.64], P0 ;  /* 0x15c0000016ed7fae */ /* 0x0003e80008121844 */
[----:B------:R1:W-:Y:S04]  /*34770*/  STL.64 [R1+0x2f0], R16 ;  /* 0x0002f01001007387 */ /* 0x0003e80000100a00 */
[----:B------:R3:W-:Y:S04]  /*34780*/  LDGSTS.E [R236+0x16c00], [R18.64], P0 ;  /* 0x16c0000012ec7fae */ /* 0x0007e80008121844 */
[----:B------:R1:W-:Y:S04]  /*34790*/  STL.64 [R1+0x2e8], R12 ;  /* 0x0002e80c01007387 */ /* 0x0003e80000100a00 */
[----:B------:R1:W-:Y:S04]  /*347a0*/  LDGSTS.E [R235+0x17c00], [R16.64], P0 ;  /* 0x17c0000010eb7fae */ /* 0x0003e80008121844 */
[----:B---3--:R-:W5:Y:S04]  /*347b0*/  LDL.LU.64 R18, [R1+0x2b8] ;  /* 0x0002b80001127983 */ /* 0x008f680000300a00 */
[----:B------:R1:W-:Y:S04]  /*347c0*/  LDGSTS.E [R234+0x18c00], [R12.64], P0 ;  /* 0x18c000000cea7fae */ /* 0x0003e80008121844 */
[----:B-1----:R-:W5:Y:S04]  /*347d0*/  LDL.LU.64 R16, [R1+0x2b0] ;  /* 0x0002b00001107983 */ /* 0x002f680000300a00 */
[----:B------:R-:W5:Y:S04]  /*347e0*/  LDL.LU.64 R12, [R1+0x2a8] ;  /* 0x0002a800010c7983 */ /* 0x000f680000300a00 */
[----:B------:R-:W5:Y:S04]  /*347f0*/  LDL.LU.64 R244, [R1+0x2a0] ;  /* 0x0002a00001f47983 */ /* 0x000f680000300a00 */
[----:B------:R-:W5:Y:S01]  /*34800*/  LDL.LU.64 R240, [R1+0x298] ;  /* 0x0002980001f07983 */ /* 0x000f620000300a00 */
[----:B------:R-:W-:Y:S01]  /*34810*/  LOP3.LUT R243, R243, 0x70, RZ, 0x3c, !PT ;  /* 0x00000070f3f37812 */ /* 0x000fe200078e3cff */
[----:B--2---:R-:W-:-:S04]  /*34820*/  IMAD.WIDE R10, R3, 0x4, R10 ;  /* 0x00000004030a7825 */ /* 0x004fc800078e020a */
[C---:B----4-:R-:W-:Y:S01]  /*34830*/  IMAD.WIDE R8, R3.reuse, 0x4, R8 ;  /* 0x0000000403087825 */ /* 0x050fe200078e0208 */
[----:B------:R1:W-:Y:S03]  /*34840*/  STL.64 [R1+0x2e0], R10 ;  /* 0x0002e00a01007387 */ /* 0x0003e60000100a00 */
[C---:B-----5:R-:W-:Y:S01]  /*34850*/  IMAD.WIDE R6, R3.reuse, 0x4, R6 ;  /* 0x0000000403067825 */ /* 0x060fe200078e0206 */
[----:B------:R2:W-:Y:S03]  /*34860*/  STL.64 [R1+0x2d8], R8 ;  /* 0x0002d80801007387 */ /* 0x0005e60000100a00 */
[C---:B------:R-:W-:Y:S01]  /*34870*/  IMAD.WIDE R4, R3.reuse, 0x4, R4 ;  /* 0x0000000403047825 */ /* 0x040fe200078e0204 */
[----:B------:R4:W-:Y:S03]  /*34880*/  STL.64 [R1+0x2d0], R6 ;  /* 0x0002d00601007387 */ /* 0x0009e60000100a00 */
[----:B------:R-:W-:Y:S01]  /*34890*/  IMAD.WIDE R14, R3, 0x4, R14 ;  /* 0x00000004030e7825 */ /* 0x000fe200078e020e */
        /* <DEDUP_REMOVED lines=10> */
[----:B-----5:R-:W4:Y:S04]  /*34940*/  LDL.LU.64 R4, [R1+0x278] ;  /* 0x0002780001047983 */ /* 0x020f280000300a00 */
[----:B-1----:R-:W4:Y:S01]  /*34950*/  LDL.LU.64 R14, [R1+0x270] ;  /* 0x00027000010e7983 */ /* 0x002f220000300a00 */
[----:B------:R-:W-:-:S02]  /*34960*/  IADD3 R236, R243, 0x100000, RZ ;  /* 0x00100000f3ec7810 */ /* 0x000fc40007ffe0ff */
[----:B------:R-:W-:Y:S01]  /*34970*/  IADD3 R235, R243, 0x100000, RZ ;  /* 0x00100000f3eb7810 */ /* 0x000fe20007ffe0ff */
[----:B------:R-:W-:-:S04]  /*34980*/  IMAD.WIDE R24, R3, 0x4, R18 ;  /* 0x0000000403187825 */ /* 0x000fc800078e0212 */
        /* <DEDUP_REMOVED lines=12> */
[----:B-1----:R-:W5:Y:S04]  /*34a50*/  LDL.LU.64 R18, [R1+0x268] ;  /* 0x0002680001127983 */ /* 0x002f680000300a00 */
[----:B------:R1:W-:Y:S04]  /*34a60*/  LDGSTS.E [R235+0x1e00], [R12.64], P0 ;  /* 0x01e000000ceb7fae */ /* 0x0003e80008121844 */
[----:B------:R-:W5:Y:S04]  /*34a70*/  LDL.LU.64 R16, [R1+0x260] ;  /* 0x0002600001107983 */ /* 0x000f680000300a00 */
[----:B-1----:R-:W5:Y:S04]  /*34a80*/  LDL.LU.64 R12, [R1+0x258] ;  /* 0x00025800010c7983 */ /* 0x002f680000300a00 */
[----:B------:R-:W5:Y:S04]  /*34a90*/  LDL.LU.64 R244, [R1+0x250] ;  /* 0x0002500001f47983 */ /* 0x000f680000300a00 */
[----:B------:R-:W5:Y:S01]  /*34aa0*/  LDL.LU.64 R240, [R1+0x248] ;  /* 0x0002480001f07983 */ /* 0x000f620000300a00 */
[----:B------:R-:W-:-:S02]  /*34ab0*/  IADD3 R234, R243, 0x100000, RZ ;  /* 0x00100000f3ea7810 */ /* 0x000fc40007ffe0ff */
[C---:B------:R-:W-:Y:S02]  /*34ac0*/  IADD3 R238, R243.reuse, 0x100000, RZ ;  /* 0x00100000f3ee7810 */ /* 0x040fe40007ffe0ff */
[----:B------:R-:W-:Y:S01]  /*34ad0*/  IADD3 R237, R243, 0x100000, RZ ;  /* 0x00100000f3ed7810 */ /* 0x000fe20007ffe0ff */
[----:B------:R1:W-:Y:S01]  /*34ae0*/  LDGSTS.E [R234+0x2e00], [R22.64], P0 ;  /* 0x02e0000016ea7fae */ /* 0x0003e20008121844 */
[----:B---3--:R-:W-:-:S04]  /*34af0*/  IMAD.WIDE R10, R3, 0x4, R10 ;  /* 0x00000004030a7825 */ /* 0x008fc800078e020a */
[C---:B--2---:R-:W-:Y:S01]  /*34b00*/  IMAD.WIDE R8, R3.reuse, 0x4, R8 ;  /* 0x0000000403087825 */ /* 0x044fe200078e0208 */
[----:B------:R-:W-:Y:S03]  /*34b10*/  STL.64 [R1+0x290], R10 ;  /* 0x0002900a01007387 */ /* 0x000fe60000100a00 */
[C---:B----4-:R-:W-:Y:S01]  /*34b20*/  IMAD.WIDE R6, R3.reuse, 0x4, R6 ;  /* 0x0000000403067825 */ /* 0x050fe200078e0206 */
[----:B------:R2:W-:Y:S03]  /*34b30*/  STL.64 [R1+0x288], R8 ;  /* 0x0002880801007387 */ /* 0x0005e60000100a00 */
[C---:B------:R-:W-:Y:S01]  /*34b40*/  IMAD.WIDE R4, R3.reuse, 0x4, R4 ;  /* 0x0000000403047825 */ /* 0x040fe200078e0204 */
[----:B------:R3:W-:Y:S04]  /*34b50*/  STL.64 [R1+0x280], R6 ;  /* 0x0002800601007387 */ /* 0x0007e80000100a00 */
[----:B------:R4:W-:Y:S01]  /*34b60*/  LDGSTS.E [R238+0x3e00], [R10.64], P0 ;  /* 0x03e000000aee7fae */ /* 0x0009e20008121844 */
[----:B------:R-:W-:-:S03]  /*34b70*/  IMAD.WIDE R14, R3, 0x4, R14 ;  /* 0x00000004030e7825 */ /* 0x000fc600078e020e */
[----:B------:R1:W-:Y:S04]  /*34b80*/  STL.64 [R1+0x278], R4 ;  /* 0x0002780401007387 */ /* 0x0003e80000100a00 */
[----:B------:R2:W-:Y:S04]  /*34b90*/  LDGSTS.E [R237+0x4e00], [R8.64], P0 ;  /* 0x04e0000008ed7fae */ /* 0x0005e80008121844 */
[----:B------:R1:W-:Y:S04]  /*34ba0*/  STL.64 [R1+0x270], R14 ;  /* 0x0002700e01007387 */ /* 0x0003e80000100a00 */
[----:B------:R3:W-:Y:S04]  /*34bb0*/  LDGSTS.E [R236+0x5e00], [R6.64], P0 ;  /* 0x05e0000006ec7fae */ /* 0x0007e80008121844 */
[----:B--2---:R-:W2:Y:S04]  /*34bc0*/  LDL.LU.64 R8, [R1+0x240] ;  /* 0x0002400001087983 */ /* 0x004ea80000300a00 */
[----:B------:R1:W-:Y:S04]  /*34bd0*/  LDGSTS.E [R235+0x6e00], [R4.64], P0 ;  /* 0x06e0000004eb7fae */ /* 0x0003e80008121844 */
[----:B---3--:R-:W3:Y:S04]  /*34be0*/  LDL.LU.64 R6, [R1+0x238] ;  /* 0x0002380001067983 */ /* 0x008ee80000300a00 */
[----:B------:R4:W-:Y:S04]  /*34bf0*/  LDGSTS.E [R234+0x7e00], [R14.64], P0 ;  /* 0x07e000000eea7fae */ /* 0x0009e80008121844 */
[----:B-1----:R-:W3:Y:S04]  /*34c00*/  LDL.LU.64 R4, [R1+0x230] ;  /* 0x0002300001047983 */ /* 0x002ee80000300a00 */
[----:B----4-:R-:W3:Y:S04]  /*34c10*/  LDL.LU.64 R10, [R1+0x228] ;  /* 0x00022800010a7983 */ /* 0x010ee80000300a00 */
[----:B------:R-:W3:Y:S01]  /*34c20*/  LDL.LU.64 R14, [R1+0x220] ;  /* 0x00022000010e7983 */ /* 0x000ee20000300a00 */
[----:B-----5:R-:W-:-:S04]  /*34c30*/  IMAD.WIDE R24, R3, 0x4, R18 ;  /* 0x0000000403187825 */ /* 0x020fc800078e0212 */
[C---:B------:R-:W-:Y:S01]  /*34c40*/  IMAD.WIDE R18, R3.reuse, 0x4, R16 ;  /* 0x0000000403127825 */ /* 0x040fe200078e0210 */
[----:B------:R-:W-:Y:S04]  /*34c50*/  STL.64 [R1+0x268], R24 ;  /* 0x0002681801007387 */ /* 0x000fe80000100a00 */
[----:B------:R1:W-:Y:S01]  /*34c60*/  LDGSTS.E [R238+0x8e00], [R24.64], P0 ;  /* 0x08e0000018ee7fae */ /* 0x0003e20008121844 */
[----:B------:R-:W-:-:S03]  /*34c70*/  IMAD.WIDE R16, R3, 0x4, R12 ;  /* 0x0000000403107825 */ /* 0x000fc600078e020c */
[----:B------:R-:W-:Y:S01]  /*34c80*/  STL.64 [R1+0x260], R18 ;  /* 0x0002601201007387 */ /* 0x000fe20000100a00 */
[----:B------:R-:W-:-:S03]  /*34c90*/  IMAD.WIDE R12, R3, 0x4, R244 ;  /* 0x00000004030c7825 */ /* 0x000fc600078e02f4 */
[----:B------:R-:W-:Y:S01]  /*34ca0*/  STL.64 [R1+0x258], R16 ;  /* 0x0002581001007387 */ /* 0x000fe20000100a00 */
[----:B------:R-:W-:-:S03]  /*34cb0*/  IMAD.WIDE R22, R3, 0x4, R240 ;  /* 0x0000000403167825 */ /* 0x000fc600078e02f0 */
[----:B------:R5:W-:Y:S04]  /*34cc0*/  LDGSTS.E [R237+0x9e00], [R18.64], P0 ;  /* 0x09e0000012ed7fae */ /* 0x000be80008121844 */
[----:B------:R1:W-:Y:S04]  /*34cd0*/  STL.64 [R1+0x250], R12 ;  /* 0x0002500c01007387 */ /* 0x0003e80000100a00 */
[----:B------:R1:W-:Y:S04]  /*34ce0*/  LDGSTS.E [R236+0xae00], [R16.64], P0 ;  /* 0x0ae0000010ec7fae */ /* 0x0003e80008121844 */
[----:B------:R1:W-:Y:S04]  /*34cf0*/  STL.64 [R1+0x248], R22 ;  /* 0x0002481601007387 */ /* 0x0003e80000100a00 */
[----:B------:R1:W-:Y:S04]  /*34d00*/  LDGSTS.E [R235+0xbe00], [R12.64], P0 ;  /* 0x0be000000ceb7fae */ /* 0x0003e80008121844 */
[----:B------:R2:W-:Y:S04]  /*34d10*/  LDGSTS.E [R234+0xce00], [R22.64], P0 ;  /* 0x0ce0000016ea7fae */ /* 0x0005e80008121844 */
[----:B-1----:R-:W4:Y:S04]  /*34d20*/  LDL.LU.64 R12, [R1+0x218] ;  /* 0x00021800010c7983 */ /* 0x002f280000300a00 */
[----:B------:R-:W4:Y:S04]  /*34d30*/  LDL.LU.64 R240, [R1+0x210] ;  /* 0x0002100001f07983 */ /* 0x000f280000300a00 */
[----:B-----5:R-:W4:Y:S04]  /*34d40*/  LDL.LU.64 R18, [R1+0x208] ;  /* 0x0002080001127983 */ /* 0x020f280000300a00 */
[----:B------:R-:W4:Y:S04]  /*34d50*/  LDL.LU.64 R16, [R1+0x200] ;  /* 0x0002000001107983 */ /* 0x000f280000300a00 */
[----:B------:R-:W4:Y:S01]  /*34d60*/  LDL.LU.64 R244, [R1+0x1f8] ;  /* 0x0001f80001f47983 */ /* 0x000f220000300a00 */
[----:B--2---:R-:W-:-:S04]  /*34d70*/  IMAD.WIDE R8, R3, 0x4, R8 ;  /* 0x0000000403087825 */ /* 0x004fc800078e0208 */
[C---:B---3--:R-:W-:Y:S01]  /*34d80*/  IMAD.WIDE R6, R3.reuse, 0x4, R6 ;  /* 0x0000000403067825 */ /* 0x048fe200078e0206 */
        /* <DEDUP_REMOVED lines=14> */
[----:B---3--:R-:W2:Y:S04]  /*34e70*/  LDL.LU.64 R4, [R1+0x1e0] ;  /* 0x0001e00001047983 */ /* 0x008ea80000300a00 */
[----:B------:R-:W2:Y:S04]  /*34e80*/  LDL.LU.64 R14, [R1+0x1d8] ;  /* 0x0001d800010e7983 */ /* 0x000ea80000300a00 */
[----:B-1----:R-:W2:Y:S04]  /*34e90*/  LDL.LU.64 R10, [R1+0x1d0] ;  /* 0x0001d000010a7983 */ /* 0x002ea80000300a00 */
[----:B------:R1:W-:Y:S01]  /*34ea0*/  LDGSTS.E [R234+0x11e00], [R22.64], P0 ;  /* 0x11e0000016ea7fae */ /* 0x0003e20008121844 */
[----:B----4-:R-:W-:-:S04]  /*34eb0*/  IMAD.WIDE R12, R3, 0x4, R12 ;  /* 0x00000004030c7825 */ /* 0x010fc800078e020c */
[C---:B------:R-:W-:Y:S01]  /*34ec0*/  IMAD.WIDE R240, R3.reuse, 0x4, R240 ;  /* 0x0000000403f07825 */ /* 0x040fe200078e02f0 */
[----:B------:R4:W-:Y:S03]  /*34ed0*/  STL.64 [R1+0x218], R12 ;  /* 0x0002180c01007387 */ /* 0x0009e60000100a00 */
[C---:B------:R-:W-:Y:S01]  /*34ee0*/  IMAD.WIDE R26, R3.reuse, 0x4, R18 ;  /* 0x00000004031a7825 */ /* 0x040fe200078e0212 */
[----:B------:R4:W-:Y:S03]  /*34ef0*/  STL.64 [R1+0x210], R240 ;  /* 0x000210f001007387 */ /* 0x0009e60000100a00 */
[C---:B-1----:R-:W-:Y:S01]  /*34f00*/  IMAD.WIDE R22, R3.reuse, 0x4, R16 ;  /* 0x0000000403167825 */ /* 0x042fe200078e0210 */
[----:B------:R-:W3:Y:S03]  /*34f10*/  LDL.LU.64 R24, [R1+0x1c8] ;  /* 0x0001c80001187983 */ /* 0x000ee60000300a00 */
[----:B------:R-:W-:Y:S01]  /*34f20*/  IMAD.WIDE R16, R3, 0x4, R244 ;  /* 0x0000000403107825 */ /* 0x000fe200078e02f4 */
[----:B------:R-:W-:Y:S04]  /*34f30*/  STL.64 [R1+0x208], R26 ;  /* 0x0002081a01007387 */ /* 0x000fe80000100a00 */
[----:B------:R-:W-:Y:S04]  /*34f40*/  STL.64 [R1+0x200], R22 ;  /* 0x0002001601007387 */ /* 0x000fe80000100a00 */
[----:B------:R-:W3:Y:S04]  /*34f50*/  LDL.LU.64 R18, [R1+0x1c0] ;  /* 0x0001c00001127983 */ /* 0x000ee80000300a00 */
[----:B------:R4:W-:Y:S04]  /*34f60*/  LDGSTS.E [R238+0x12e00], [R12.64], P0 ;  /* 0x12e000000cee7fae */ /* 0x0009e80008121844 */
[----:B------:R1:W-:Y:S01]  /*34f70*/  STL.64 [R1+0x1f8], R16 ;  /* 0x0001f81001007387 */ /* 0x0003e20000100a00 */
[----:B------:R-:W-:-:S03]  /*34f80*/  IADD3 R242, R243, 0x100000, RZ ;  /* 0x00100000f3f27810 */ /* 0x000fc60007ffe0ff */
[----:B------:R1:W-:Y:S04]  /*34f90*/  LDGSTS.E [R237+0x13e00], [R240.64], P0 ;  /* 0x13e00000f0ed7fae */ /* 0x0003e80008121844 */
[----:B----4-:R-:W3:Y:S04]  /*34fa0*/  LDL.LU.64 R12, [R1+0x1b8] ;  /* 0x0001b800010c7983 */ /* 0x010ee80000300a00 */
[----:B------:R-:W3:Y:S04]  /*34fb0*/  LDL.LU.64 R244, [R1+0x1b0] ;  /* 0x0001b00001f47983 */ /* 0x000ee80000300a00 */
[----:B------:R2:W-:Y:S01]  /*34fc0*/  LDGSTS.E [R236+0x14e00], [R26.64], P0 ;  /* 0x14e000001aec7fae */ /* 0x0005e20008121844 */
[----:B-1----:R-:W-:-:S03]  /*34fd0*/  IADD3 R241, R243, 0x100000, RZ ;  /* 0x00100000f3f17810 */ /* 0x002fc60007ffe0ff */
[----:B------:R1:W-:Y:S04]  /*34fe0*/  LDGSTS.E [R235+0x15e00], [R22.64], P0 ;  /* 0x15e0000016eb7fae */ /* 0x0003e80008121844 */
[----:B------:R1:W-:Y:S01]  /*34ff0*/  LDGSTS.E [R234+0x16e00], [R16.64], P0 ;  /* 0x16e0000010ea7fae */ /* 0x0003e20008121844 */
[C---:B------:R-:W-:Y:S02]  /*35000*/  IADD3 R240, R243.reuse, 0x100000, RZ ;  /* 0x00100000f3f07810 */ /* 0x040fe40007ffe0ff */
[C---:B------:R-:W-:Y:S02]  /*35010*/  IADD3 R239, R243.reuse, 0x100000, RZ ;  /* 0x00100000f3ef7810 */ /* 0x040fe40007ffe0ff */
[----:B------:R-:W-:Y:S01]  /*35020*/  IADD3 R252, R243, 0x100000, RZ ;  /* 0x00100000f3fc7810 */ /* 0x000fe20007ffe0ff */
[----:B-----5:R-:W-:-:S04]  /*35030*/  IMAD.WIDE R8, R3, 0x4, R8 ;  /* 0x0000000403087825 */ /* 0x020fc800078e0208 */
[C---:B--2---:R-:W-:Y:S01]  /*35040*/  IMAD.WIDE R6, R3.reuse, 0x4, R6 ;  /* 0x0000000403067825 */ /* 0x044fe200078e0206 */
[----:B------:R2:W-:Y:S04]  /*35050*/  STL.64 [R1+0x1f0], R8 ;  /* 0x0001f00801007387 */ /* 0x0005e80000100a00 */
[----:B------:R5:W-:Y:S01]  /*35060*/  STL.64 [R1+0x1e8], R6 ;  /* 0x0001e80601007387 */ /* 0x000be20000100a00 */
[----:B------:R-:W-:-:S03]  /*35070*/  IMAD.WIDE R4, R3, 0x4, R4 ;  /* 0x0000000403047825 */ /* 0x000fc600078e0204 */
[----:B-1----:R-:W4:Y:S01]  /*35080*/  LDL.LU.64 R16, [R1+0x1a8] ;  /* 0x0001a80001107983 */ /* 0x002f220000300a00 */
[----:B------:R-:W-:-:S03]  /*35090*/  IMAD.WIDE R234, R3, 0x4, R14 ;  /* 0x0000000403ea7825 */ /* 0x000fc600078e020e */
[----:B------:R1:W-:Y:S04]  /*350a0*/  STL.64 [R1+0x1e0], R4 ;  /* 0x0001e00401007387 */ /* 0x0003e80000100a00 */
[----:B------:R-:W4:Y:S04]  /*350b0*/  LDL.LU.64 R14, [R1+0x1a0] ;  /* 0x0001a000010e7983 */ /* 0x000f280000300a00 */
[----:B------:R2:W-:Y:S04]  /*350c0*/  LDGSTS.E [R242+0x17e00], [R8.64], P0 ;  /* 0x17e0000008f27fae */ /* 0x0005e80008121844 */
[----:B------:R5:W-:Y:S01]  /*350d0*/  LDGSTS.E [R241+0x18e00], [R6.64], P0 ;  /* 0x18e0000006f17fae */ /* 0x000be20008121844 */
[----:B------:R-:W-:-:S03]  /*350e0*/  IMAD.WIDE R236, R3, 0x4, R10 ;  /* 0x0000000403ec7825 */ /* 0x000fc600078e020a */
[----:B------:R1:W-:Y:S04]  /*350f0*/  LDGSTS.E [R240+0x19e00], [R4.64], P0 ;  /* 0x19e0000004f07fae */ /* 0x0003e80008121844 */
[----:B--2---:R-:W2:Y:S04]  /*35100*/  LDL.LU.64 R8, [R1+0x198] ;  /* 0x0001980001087983 */ /* 0x004ea80000300a00 */
[----:B-----5:R-:W5:Y:S04]  /*35110*/  LDL.LU.64 R6, [R1+0x190] ;  /* 0x0001900001067983 */ /* 0x020f680000300a00 */
[----:B------:R3:W-:Y:S01]  /*35120*/  LDGSTS.E [R239+0x1ae00], [R234.64], P0 ;  /* 0x1ae00000eaef7fae */ /* 0x0007e20008121844 */
[----:B-1----:R-:W-:-:S03]  /*35130*/  IADD3 R4, R243, 0x100000, RZ ;  /* 0x00100000f3047810 */ /* 0x002fc60007ffe0ff */
[----:B------:R3:W-:Y:S01]  /*35140*/  LDGSTS.E [R238+0x1be00], [R236.64], P0 ;  /* 0x1be00000ecee7fae */ /* 0x0007e20008121844 */
[C---:B------:R-:W-:Y:S02]  /*35150*/  IADD3 R11, R243.reuse, 0x100000, RZ ;  /* 0x00100000f30b7810 */ /* 0x040fe40007ffe0ff */
[----:B------:R-:W-:Y:S01]  /*35160*/  IADD3 R10, R243, 0x100000, RZ ;  /* 0x00100000f30a7810 */ /* 0x000fe20007ffe0ff */
[----:B---3--:R-:W-:-:S05]  /*35170*/  IMAD.WIDE R238, R3, 0x4, R24 ;  /* 0x0000000403ee7825 */ /* 0x008fca00078e0218 */
[----:B------:R1:W-:Y:S01]  /*35180*/  LDGSTS.E [R4+0x1ce00], [R238.64], P0 ;  /* 0x1ce00000ee047fae */ /* 0x0003e20008121844 */
[----:B------:R-:W-:-:S03]  /*35190*/  IMAD.WIDE R242, R3, 0x4, R12 ;  /* 0x0000000403f27825 */ /* 0x000fc600078e020c */
[----:B------:R-:W3:Y:S04]  /*351a0*/  LDL.LU.64 R12, [R1+0x188] ;  /* 0x00018800010c7983 */ /* 0x000ee80000300a00 */
[----:B-1----:R-:W3:Y:S01]  /*351b0*/  LDL.LU.64 R4, [R1+0x180] ;  /* 0x0001800001047983 */ /* 0x002ee20000300a00 */
[----:B------:R-:W-:-:S03]  /*351c0*/  IMAD.WIDE R240, R3, 0x4, R18 ;  /* 0x0000000403f07825 */ /* 0x000fc600078e0212 */
[----:B------:R-:W3:Y:S01]  /*351d0*/  LDL.LU.64 R18, [R1+0x178] ;  /* 0x0001780001127983 */ /* 0x000ee20000300a00 */
[----:B------:R-:W-:-:S03]  /*351e0*/  IMAD.WIDE R244, R3, 0x4, R244 ;  /* 0x0000000403f47825 */ /* 0x000fc600078e02f4 */
[----:B------:R1:W-:Y:S04]  /*351f0*/  LDGSTS.E [R11+0x1de00], [R240.64], P0 ;  /* 0x1de00000f00b7fae */ /* 0x0003e80008121844 */
[----:B------:R1:W-:Y:S04]  /*35200*/  LDGSTS.E [R10+0x1ee00], [R242.64], P0 ;  /* 0x1ee00000f20a7fae */ /* 0x0003e80008121844 */
[----:B------:R2:W-:Y:S04]  /*35210*/  LDGSTS.E [R252+0x1fe00], [R244.64], P0 ;  /* 0x1fe00000f4fc7fae */ /* 0x0005e80008121844 */
[----:B------:R-:W0:Y:S01]  /*35220*/  LDGDEPBAR ;  /* 0x00000000000079af */ /* 0x000e220000000000 */
[----:B-1----:R-:W-:-:S02]  /*35230*/  IADD3 R10, R21, 0x100000, RZ ;  /* 0x00100000150a7810 */ /* 0x002fc40007ffe0ff */
[----:B------:R-:W-:Y:S02]  /*35240*/  IADD3 R3, R0, -0x219, RZ ;  /* 0xfffffde700037810 */ /* 0x000fe40007ffe0ff */
[----:B------:R-:W-:Y:S02]  /*35250*/  IADD3 R22, R21, 0x100000, RZ ;  /* 0x0010000015167810 */ /* 0x000fe40007ffe0ff */
[----:B------:R-:W-:Y:S02]  /*35260*/  ISETP.GE.U32.AND P0, PT, R3, 0x7ffffd68, PT ;  /* 0x7ffffd680300780c */ /* 0x000fe40003f06070 */
[----:B------:R-:W-:Y:S01]  /*35270*/  IADD3 R3, R21, 0x100000, RZ ;  /* 0x0010000015037810 */ /* 0x000fe20007ffe0ff */
[C---:B----4-:R-:W-:Y:S01]  /*35280*/  IMAD.WIDE R26, R2.reuse, 0x4, R16 ;  /* 0x00000004021a7825 */ /* 0x050fe200078e0210 */
[----:B------:R-:W-:Y:S06]  /*35290*/  BAR.SYNC.DEFER_BLOCKING 0x0 ;  /* 0x0000000000007b1d */ /* 0x000fec0000010000 */
[----:B------:R-:W4:Y:S01]  /*352a0*/  LDL.LU.64 R16, [R1+0x170] ;  /* 0x0001700001107983 */ /* 0x000f220000300a00 */
[----:B------:R-:W-:-:S03]  /*352b0*/  IMAD.WIDE R24, R2, 0x4, R14 ;  /* 0x0000000402187825 */ /* 0x000fc600078e020e */
[----:B------:R-:W-:Y:S04]  /*352c0*/  STL.64 [R1+0x998], R26 ;  /* 0x0009981a01007387 */ /* 0x000fe80000100a00 */
[----:B------:R-:W-:Y:S04]  /*352d0*/  STL.64 [R1+0x990], R24 ;  /* 0x0009901801007387 */ /* 0x000fe80000100a00 */
[----:B------:R-:W4:Y:S01]  /*352e0*/  LDL.LU.64 R14, [R1+0x168] ;  /* 0x00016800010e7983 */ /* 0x000f220000300a00 */
[----:B--2---:R-:W-:-:S03]  /*352f0*/  IMAD.WIDE R8, R2, 0x4, R8 ;  /* 0x0000000402087825 */ /* 0x004fc600078e0208 */
[----:B------:R-:W-:Y:S01]  /*35300*/  @!PT LDS RZ, [RZ] ;  /* 0x00000000fffff984 */ /* 0x000fe20000000800 */
[----:B------:R-:W-:Y:S01]  /*35310*/  @!PT LDS RZ, [RZ] ;  /* 0x00000000fffff984 */ /* 0x000fe20000000800 */
[----:B------:R-:W-:Y:S01]  /*35320*/  @!PT LDS RZ, [RZ] ;  /* 0x00000000fffff984 */ /* 0x000fe20000000800 */
[----:B------:R1:W-:Y:S01]  /*35330*/  LDGSTS.E [R10+-0x80000], [R26.64], !P6 ;  /* 0x800000001a0a7fae */ /* 0x0003e2000f121844 */
[----:B-----5:R-:W-:-:S03]  /*35340*/  IMAD.WIDE R6, R2, 0x4, R6 ;  /* 0x0000000402067825 */ /* 0x020fc600078e0206 */
[----:B------:R2:W-:Y:S04]  /*35350*/  STL.64 [R1+0x988], R8 ;  /* 0x0009880801007387 */ /* 0x0005e80000100a00 */
[----:B------:R5:W-:Y:S04]  /*35360*/  STL.64 [R1+0x980], R6 ;  /* 0x0009800601007387 */ /* 0x000be80000100a00 */
[----:B-1----:R-:W4:Y:S04]  /*35370*/  LDL.LU.64 R10, [R1+0x160] ;  /* 0x00016000010a7983 */ /* 0x002f280000300a00 */
[----:B------:R3:W-:Y:S04]  /*35380*/  LDGSTS.E [R22+-0x7fe00], [R24.64], !P6 ;  /* 0x8020000018167fae */ /* 0x0007e8000f121844 */
[----:B------:R2:W-:Y:S01]  /*35390*/  LDGSTS.E [R3+-0x7f000], [R8.64], !P5 ;  /* 0x8100000008037fae */ /* 0x0005e2000e921844 */
[----:B---3--:R-:W-:-:S03]  /*353a0*/  IMAD.WIDE R22, R2, 0x4, R4 ;  /* 0x0000000402167825 */ /* 0x008fc600078e0204 */
[----:B------:R-:W3:Y:S04]  /*353b0*/  LDL.LU.64 R4, [R1+0x158] ;  /* 0x0001580001047983 */ /* 0x000ee80000300a00 */
[----:B--2---:R-:W2:Y:S01]  /*353c0*/  LDL.LU.64 R8, [R1+0x150] ;  /* 0x0001500001087983 */ /* 0x004ea20000300a00 */
[----:B------:R-:W-:Y:S01]  /*353d0*/  IADD3 R252, R21, 0x100000, RZ ;  /* 0x0010000015fc7810 */ /* 0x000fe20007ffe0ff */
[----:B------:R-:W-:-:S04]  /*353e0*/  IMAD.WIDE R12, R2, 0x4, R12 ;  /* 0x00000004020c7825 */ /* 0x000fc800078e020c */
[----:B------:R5:W-:Y:S04]  /*353f0*/  LDGSTS.E [R252+-0x7ee00], [R6.64], !P5 ;  /* 0x8120000006fc7fae */ /* 0x000be8000e921844 */
[----:B------:R1:W-:Y:S01]  /*35400*/  STL.64 [R1+0x978], R12 ;  /* 0x0009780c01007387 */ /* 0x0003e20000100a00 */
[----:B-----5:R-:W-:-:S03]  /*35410*/  IADD3 R7, R21, 0x100000, RZ ;  /* 0x0010000015077810 */ /* 0x020fc60007ffe0ff */
[----:B------:R-:W-:Y:S04]  /*35420*/  STL.64 [R1+0x970], R22 ;  /* 0x0009701601007387 */ /* 0x000fe80000100a00 */
[----:B------:R1:W-:Y:S01]  /*35430*/  LDGSTS.E [R7+-0x7e000], [R12.64], !P1 ;  /* 0x820000000c077fae */ /* 0x0003e2000c921844 */
[----:B------:R-:W-:Y:S01]  /*35440*/  IADD3 R6, R21, 0x100000, RZ ;  /* 0x0010000015067810 */ /* 0x000fe20007ffe0ff */
[----:B------:R-:W-:Y:S01]  /*35450*/  IMAD.WIDE R18, R2, 0x4, R18 ;  /* 0x0000000402127825 */ /* 0x000fe200078e0212 */
[----:B------:R-:W-:-:S03]  /*35460*/  IADD3 R3, R0, -0x225, RZ ;  /* 0xfffffddb00037810 */ /* 0x000fc60007ffe0ff */
[----:B------:R5:W-:Y:S04]  /*35470*/  LDGSTS.E [R6+-0x7de00], [R22.64], !P1 ;  /* 0x8220000016067fae */ /* 0x000be8000c921844 */
[----:B-1----:R-:W2:Y:S04]  /*35480*/  LDL.LU.64 R12, [R1+0x148] ;  /* 0x00014800010c7983 */ /* 0x002ea80000300a00 */
[----:B------:R1:W-:Y:S04]  /*35490*/  STL.64 [R1+0x968], R18 ;  /* 0x0009681201007387 */ /* 0x0003e80000100a00 */
[----:B-----5:R-:W5:Y:S01]  /*354a0*/  LDL.LU.64 R6, [R1+0x140] ;  /* 0x0001400001067983 */ /* 0x020f620000300a00 */
[----:B------:R-:W-:-:S02]  /*354b0*/  ISETP.GE.U32.AND P1, PT, R3, 0x7ffffd5c, PT ;  /* 0x7ffffd5c0300780c */ /* 0x000fc40003f26070 */
[C---:B------:R-:W-:Y:S01]  /*354c0*/  IADD3 R3, R21.reuse, 0x100000, RZ ;  /* 0x0010000015037810 */ /* 0x040fe20007ffe0ff */
[----:B------:R1:W-:Y:S02]  /*354d0*/  LDGSTS.E [R252+-0x7d000], [R18.64], !P3 ;  /* 0x8300000012fc7fae */ /* 0x0003e4000d921844 */
[----:B-1----:R-:W-:Y:S02]  /*354e0*/  IADD3 R19, R0, -0x229, RZ ;  /* 0xfffffdd700137810 */ /* 0x002fe40007ffe0ff */
[----:B------:R-:W-:Y:S01]  /*354f0*/  IADD3 R18, R21, 0x100000, RZ ;  /* 0x0010000015127810 */ /* 0x000fe20007ffe0ff */
[----:B----4-:R-:W-:-:S05]  /*35500*/  IMAD.WIDE R24, R2, 0x4, R16 ;  /* 0x0000000402187825 */ /* 0x010fca00078e0210 */
[----:B------:R2:W-:Y:S04]  /*35510*/  STL.64 [R1+0x960], R24 ;  /* 0x0009601801007387 */ /* 0x0005e80000100a00 */
[----:B------:R-:W4:Y:S01]  /*35520*/  LDL.LU.64 R16, [R1+0x138] ;  /* 0x0001380001107983 */ /* 0x000f220000300a00 */
[----:B------:R-:W-:-:S03]  /*35530*/  IMAD.WIDE R22, R2, 0x4, R14 ;  /* 0x0000000402167825 */ /* 0x000fc600078e020e */
[----:B------:R2:W-:Y:S04]  /*35540*/  LDGSTS.E [R3+-0x7ce00], [R24.64], !P3 ;  /* 0x8320000018037fae */ /* 0x0005e8000d921844 */
[----:B------:R-:W4:Y:S01]  /*35550*/  LDL.LU.64 R14, [R1+0x130] ;  /* 0x00013000010e7983 */ /* 0x000f220000300a00 */
[----:B------:R-:W-:-:S03]  /*35560*/  ISETP.GE.U32.AND P3, PT, R19, 0x7ffffd58, PT ;  /* 0x7ffffd581300780c */ /* 0x000fc60003f66070 */
[----:B------:R1:W-:Y:S04]  /*35570*/  STL.64 [R1+0x958], R22 ;  /* 0x0009581601007387 */ /* 0x0003e80000100a00 */
[----:B------:R1:W-:Y:S01]  /*35580*/  LDGSTS.E [R18+-0x7c000], [R22.64], !P4 ;  /* 0x8400000016127fae */ /* 0x0003e2000e121844 */
[----:B------:R-:W-:-:S05]  /*35590*/  IMAD.WIDE R10, R2, 0x4, R10 ;  /* 0x00000004020a7825 */ /* 0x000fca00078e020a */
[----:B------:R2:W-:Y:S04]  /*355a0*/  STL.64 [R1+0x950], R10 ;  /* 0x0009500a01007387 */ /* 0x0005e80000100a00 */
[----:B-1----:R-:W4:Y:S04]  /*355b0*/  LDL.LU.64 R18, [R1+0x128] ;  /* 0x0001280001127983 */ /* 0x002f280000300a00 */
[----:B------:R1:W-:Y:S01]  /*355c0*/  LDGSTS.E [R252+-0x7be00], [R10.64], !P4 ;  /* 0x842000000afc7fae */ /* 0x0003e2000e121844 */
[----:B---3--:R-:W-:-:S03]  /*355d0*/  IMAD.WIDE R26, R2, 0x4, R4 ;  /* 0x00000004021a7825 */ /* 0x008fc600078e0204 */
[----:B------:R-:W3:Y:S01]  /*355e0*/  LDL.LU.64 R4, [R1+0x120] ;  /* 0x0001200001047983 */ /* 0x000ee20000300a00 */
[----:B--2---:R-:W-:-:S03]  /*355f0*/  IMAD.WIDE R24, R2, 0x4, R8 ;  /* 0x0000000402187825 */ /* 0x004fc600078e0208 */
[----:B------:R-:W2:Y:S04]  /*35600*/  LDL.LU.64 R8, [R1+0x118] ;  /* 0x0001180001087983 */ /* 0x000ea80000300a00 */
[----:B------:R-:W-:Y:S04]  /*35610*/  STL.64 [R1+0x948], R26 ;  /* 0x0009481a01007387 */ /* 0x000fe80000100a00 */
[----:B------:R-:W-:Y:S01]  /*35620*/  STL.64 [R1+0x940], R24 ;  /* 0x0009401801007387 */ /* 0x000fe20000100a00 */
[C---:B------:R-:W-:Y:S02]  /*35630*/  IADD3 R23, R21.reuse, 0x100000, RZ ;  /* 0x0010000015177810 */ /* 0x040fe40007ffe0ff */
[----:B------:R-:W-:-:S02]  /*35640*/  IADD3 R22, R21, 0x100000, RZ ;  /* 0x0010000015167810 */ /* 0x000fc40007ffe0ff */
[C---:B------:R-:W-:Y:S01]  /*35650*/  IADD3 R20, R0.reuse, -0x21d, RZ ;  /* 0xfffffde300147810 */ /* 0x040fe20007ffe0ff */
[----:B------:R1:W-:Y:S01]  /*35660*/  LDGSTS.E [R23+-0x7b000], [R26.64], !P2 ;  /* 0x850000001a177fae */ /* 0x0003e2000d121844 */
[----:B------:R-:W-:Y:S02]  /*35670*/  IADD3 R3, R0, -0x22d, RZ ;  /* 0xfffffdd300037810 */ /* 0x000fe40007ffe0ff */
[----:B------:R-:W-:Y:S01]  /*35680*/  ISETP.GE.U32.AND P6, PT, R20, 0x7ffffd64, PT ;  /* 0x7ffffd641400780c */ /* 0x000fe20003fc6070 */
[----:B------:R4:W-:Y:S01]  /*35690*/  LDGSTS.E [R22+-0x7ae00], [R24.64], !P2 ;  /* 0x8520000018167fae */ /* 0x0009e2000d121844 */
[----:B-1----:R-:W-:-:S03]  /*356a0*/  IMAD.WIDE R10, R2, 0x4, R12 ;  /* 0x00000004020a7825 */ /* 0x002fc600078e020c */
[----:B------:R-:W2:Y:S01]  /*356b0*/  LDL.LU.64 R12, [R1+0x110] ;  /* 0x00011000010c7983 */ /* 0x000ea20000300a00 */
[----:B------:R-:W-:Y:S01]  /*356c0*/  ISETP.GE.U32.AND P4, PT, R3, 0x7ffffd54, PT ;  /* 0x7ffffd540300780c */ /* 0x000fe20003f86070 */
[----:B-----5:R-:W-:Y:S02]  /*356d0*/  IMAD.WIDE R6, R2, 0x4, R6 ;  /* 0x0000000402067825 */ /* 0x020fe400078e0206 */
[----:B------:R1:W-:Y:S01]  /*356e0*/  STL.64 [R1+0x938], R10 ;  /* 0x0009380a01007387 */ /* 0x0003e20000100a00 */
[----:B------:R-:W-:-:S03]  /*356f0*/  IADD3 R3, R21, 0x100000, RZ ;  /* 0x0010000015037810 */ /* 0x000fc60007ffe0ff */
[----:B------:R5:W-:Y:S01]  /*35700*/  STL.64 [R1+0x930], R6 ;  /* 0x0009300601007387 */ /* 0x000be20000100a00 */
[----:B------:R-:W-:-:S03]  /*35710*/  IADD3 R20, R0, -0x221, RZ ;  /* 0xfffffddf00147810 */ /* 0x000fc60007ffe0ff */
[----:B------:R1:W-:Y:S01]  /*35720*/  LDGSTS.E [R3+-0x7a000], [R10.64], !P0 ;  /* 0x860000000a037fae */ /* 0x0003e2000c121844 */
[----:B------:R-:W-:-:S03]  /*35730*/  ISETP.GE.U32.AND P5, PT, R20, 0x7ffffd60, PT ;  /* 0x7ffffd601400780c */ /* 0x000fc60003fa6070 */
[----:B------:R5:W-:Y:S01]  /*35740*/  LDGSTS.E [R252+-0x79e00], [R6.64], !P0 ;  /* 0x8620000006fc7fae */ /* 0x000be2000c121844 */
[C---:B-1----:R-:W-:Y:S02]  /*35750*/  IADD3 R10, R0.reuse, -0x235, RZ ;  /* 0xfffffdcb000a7810 */ /* 0x042fe40007ffe0ff */
[C---:B-----5:R-:W-:Y:S02]  /*35760*/  IADD3 R7, R21.reuse, 0x100000, RZ ;  /* 0x0010000015077810 */ /* 0x060fe40007ffe0ff */
[----:B------:R-:W-:Y:S02]  /*35770*/  IADD3 R6, R21, 0x100000, RZ ;  /* 0x0010000015067810 */ /* 0x000fe40007ffe0ff */
[----:B------:R-:W-:Y:S02]  /*35780*/  IADD3 R3, R0, -0x239, RZ ;  /* 0xfffffdc700037810 */ /* 0x000fe40007ffe0ff */
[----:B------:R-:W-:Y:S01]  /*35790*/  ISETP.GE.U32.AND P0, PT, R10, 0x7ffffd4c, PT ;  /* 0x7ffffd4c0a00780c */ /* 0x000fe20003f06070 */
[----:B----4-:R-:W-:-:S02]  /*357a0*/  IMAD.WIDE R24, R2, 0x4, R16 ;  /* 0x0000000402187825 */ /* 0x010fc400078e0210 */
[----:B------:R-:W4:Y:S04]  /*357b0*/  LDL.LU.64 R16, [R1+0x108] ;  /* 0x0001080001107983 */ /* 0x000f280000300a00 */
[----:B------:R1:W-:Y:S01]  /*357c0*/  LDGSTS.E [R7+-0x79000], [R24.64], !P6 ;  /* 0x8700000018077fae */ /* 0x0003e2000f121844 */
[----:B------:R-:W-:-:S03]  /*357d0*/  IMAD.WIDE R22, R2, 0x4, R14 ;  /* 0x0000000402167825 */ /* 0x000fc600078e020e */
[----:B------:R-:W5:Y:S04]  /*357e0*/  LDL.LU.64 R14, [R1+0x100] ;  /* 0x00010000010e7983 */ /* 0x000f680000300a00 */
[----:B------:R-:W-:Y:S04]  /*357f0*/  STL.64 [R1+0x758], R24 ;  /* 0x0007581801007387 */ /* 0x000fe80000100a00 */
[----:B------:R2:W-:Y:S04]  /*35800*/  STL.64 [R1+0x750], R22 ;  /* 0x0007501601007387 */ /* 0x0005e80000100a00 */
[----:B------:R-:W5:Y:S04]  /*35810*/  LDL.LU.64 R10, [R1+0xf8] ;  /* 0x0000f800010a7983 */ /* 0x000f680000300a00 */
[----:B------:R1:W-:Y:S01]  /*35820*/  LDGSTS.E [R6+-0x78e00], [R22.64], !P6 ;  /* 0x8720000016067fae */ /* 0x0003e2000f121844 */
[----:B------:R-:W-:Y:S01]  /*35830*/  IMAD.WIDE R18, R2, 0x4, R18 ;  /* 0x0000000402127825 */ /* 0x000fe200078e0212 */
[----:B------:R-:W-:-:S02]  /*35840*/  ISETP.GE.U32.AND P6, PT, R3, 0x7ffffd48, PT ;  /* 0x7ffffd480300780c */ /* 0x000fc40003fc6070 */
[----:B------:R-:W-:Y:S02]  /*35850*/  IADD3 R3, R21, 0x100000, RZ ;  /* 0x0010000015037810 */ /* 0x000fe40007ffe0ff */
[----:B------:R-:W-:Y:S04]  /*35860*/  STL.64 [R1+0x748], R18 ;  /* 0x0007481201007387 */ /* 0x000fe80000100a00 */
[----:B-1----:R-:W5:Y:S04]  /*35870*/  LDL.LU.64 R6, [R1+0xf0] ;  /* 0x0000f00001067983 */ /* 0x002f680000300a00 */
[----:B------:R1:W-:Y:S01]  /*35880*/  LDGSTS.E [R252+-0x78000], [R18.64], !P5 ;  /* 0x8800000012fc7fae */ /* 0x0003e2000e921844 */
[----:B---3--:R-:W-:-:S04]  /*35890*/  IMAD.WIDE R4, R2, 0x4, R4 ;  /* 0x0000000402047825 */ /* 0x008fc800078e0204 */
[----:B--2---:R-:W-:Y:S01]  /*358a0*/  IMAD.WIDE R22, R2, 0x4, R8 ;  /* 0x0000000402167825 */ /* 0x004fe200078e0208 */
[----:B------:R2:W-:Y:S04]  /*358b0*/  STL.64 [R1+0x740], R4 ;  /* 0x0007400401007387 */ /* 0x0005e80000100a00 */
[----:B------:R2:W-:Y:S04]  /*358c0*/  LDGSTS.E [R3+-0x77e00], [R4.64], !P5 ;  /* 0x8820000004037fae */ /* 0x0005e8000e921844 */
[----:B--2---:R-:W2:Y:S04]  /*358d0*/  LDL.LU.64 R4, [R1+0xe8] ;  /* 0x0000e80001047983 */ /* 0x004ea80000300a00 */
[----:B------:R-:W-:Y:S04]  /*358e0*/  STL.64 [R1+0x6a8], R22 ;  /* 0x0006a81601007387 */ /* 0x000fe80000100a00 */
[----:B------:R-:W3:Y:S01]  /*358f0*/  LDL.LU.64 R8, [R1+0xe0] ;  /* 0x0000e00001087983 */ /* 0x000ee20000300a00 */
[----:B-1----:R-:W-:-:S05]  /*35900*/  IADD3 R18, R21, 0x100000, RZ ;  /* 0x0010000015127810 */ /* 0x002fca0007ffe0ff */
[----:B------:R1:W-:Y:S01]  /*35910*/  LDGSTS.E [R18+-0x77000], [R22.64], !P1 ;  /* 0x8900000016127fae */ /* 0x0003e2000c921844 */
[----:B------:R-:W-:-:S05]  /*35920*/  IMAD.WIDE R12, R2, 0x4, R12 ;  /* 0x00000004020c7825 */ /* 0x000fca00078e020c */
[----:B------:R1:W-:Y:S04]  /*35930*/  STL.64 [R1+0x6a0], R12 ;  /* 0x0006a00c01007387 */ /* 0x0003e80000100a00 */
[----:B------:R1:W-:Y:S01]  /*35940*/  LDGSTS.E [R252+-0x76e00], [R12.64], !P1 ;  /* 0x892000000cfc7fae */ /* 0x0003e2000c921844 */
[----:B------:R-:W-:-:S03]  /*35950*/  IADD3 R19, R0, -0x23d, RZ ;  /* 0xfffffdc300137810 */ /* 0x000fc60007ffe0ff */
[----:B-1----:R-:W3:Y:S01]  /*35960*/  LDL.LU.64 R12, [R1+0xd8] ;  /* 0x0000d800010c7983 */ /* 0x002ee20000300a00 */
[----:B------:R-:W-:-:S03]  /*35970*/  ISETP.GE.U32.AND P5, PT, R19, 0x7ffffd44, PT ;  /* 0x7ffffd441300780c */ /* 0x000fc60003fa6070 */
[----:B------:R-:W3:Y:S01]  /*35980*/  LDL.LU.64 R18, [R1+0xd0] ;  /* 0x0000d00001127983 */ /* 0x000ee20000300a00 */
[----:B------:R-:W-:Y:S02]  /*35990*/  IADD3 R3, R0, -0x241, RZ ;  /* 0xfffffdbf00037810 */ /* 0x000fe40007ffe0ff */
[----:B------:R-:W-:Y:S02]  /*359a0*/  IADD3 R23, R21, 0x100000, RZ ;  /* 0x0010000015177810 */ /* 0x000fe40007ffe0ff */
[----:B------:R-:W-:Y:S02]  /*359b0*/  ISETP.GE.U32.AND P1, PT, R3, 0x7ffffd40, PT ;  /* 0x7ffffd400300780c */ /* 0x000fe40003f26070 */
[C---:B------:R-:W-:Y:S02]  /*359c0*/  IADD3 R22, R21.reuse, 0x100000, RZ ;  /* 0x0010000015167810 */ /* 0x040fe40007ffe0ff */
[----:B------:R-:W-:Y:S01]  /*359d0*/  IADD3 R3, R21, 0x100000, RZ ;  /* 0x0010000015037810 */ /* 0x000fe20007ffe0ff */
[----:B----4-:R-:W-:-:S04]  /*359e0*/  IMAD.WIDE R26, R2, 0x4, R16 ;  /* 0x00000004021a7825 */ /* 0x010fc800078e0210 */
[C---:B-----5:R-:W-:Y:S01]  /*359f0*/  IMAD.WIDE R24, R2.reuse, 0x4, R14 ;  /* 0x0000000402187825 */ /* 0x060fe200078e020e */
[----:B------:R1:W-:Y:S04]  /*35a00*/  STL.64 [R1+0x678], R26 ;  /* 0x0006781a01007387 */ /* 0x0003e80000100a00 */
[----:B------:R-:W-:Y:S04]  /*35a10*/  STL.64 [R1+0x670], R24 ;  /* 0x0006701801007387 */ /* 0x000fe80000100a00 */
[----:B------:R-:W4:Y:S04]  /*35a20*/  LDL.LU.64 R16, [R1+0xc8] ;  /* 0x0000c80001107983 */ /* 0x000f280000300a00 */
[----:B------:R-:W5:Y:S01]  /*35a30*/  LDL.LU.64 R14, [R1+0xc0] ;  /* 0x0000c000010e7983 */ /* 0x000f620000300a00 */
[----:B------:R-:W-:-:S03]  /*35a40*/  IMAD.WIDE R10, R2, 0x4, R10 ;  /* 0x00000004020a7825 */ /* 0x000fc600078e020a */
[----:B------:R1:W-:Y:S04]  /*35a50*/  LDGSTS.E [R23+-0x76000], [R26.64], !P3 ;  /* 0x8a0000001a177fae */ /* 0x0003e8000d921844 */
[----:B------:R1:W-:Y:S04]  /*35a60*/  STL.64 [R1+0x628], R10 ;  /* 0x0006280a01007387 */ /* 0x0003e80000100a00 */
[----:B------:R2:W-:Y:S01]  /*35a70*/  LDGSTS.E [R22+-0x75e00], [R24.64], !P3 ;  /* 0x8a20000018167fae */ /* 0x0005e2000d921844 */
[----:B------:R-:W-:-:S03]  /*35a80*/  IMAD.WIDE R6, R2, 0x4, R6 ;  /* 0x0000000402067825 */ /* 0x000fc600078e0206 */
[----:B-1----:R-:W5:Y:S04]  /*35a90*/  LDL.LU.64 R26, [R1+0x2068] ;  /* 0x00206800011a7983 */ /* 0x002f680000300a00 */
[----:B------:R1:W-:Y:S04]  /*35aa0*/  STL.64 [R1+0x620], R6 ;  /* 0x0006200601007387 */ /* 0x0003e80000100a00 */
[----:B------:R1:W-:Y:S04]  /*35ab0*/  LDGSTS.E [R3+-0x75000], [R10.64], !P4 ;  /* 0x8b0000000a037fae */ /* 0x0003e8000e121844 */
[----:B------:R1:W-:Y:S04]  /*35ac0*/  LDGSTS.E [R252+-0x74e00], [R6.64], !P4 ;  /* 0x8b20000006fc7fae */ /* 0x0003e8000e121844 */
[----:B-1----:R-:W5:Y:S04]  /*35ad0*/  LDL.LU.64 R10, [R1+0xb8] ;  /* 0x0000b800010a7983 */ /* 0x002f680000300a00 */
[----:B------:R-:W5:Y:S01]  /*35ae0*/  LDL.LU.64 R6, [R1+0xb0] ;  /* 0x0000b00001067983 */ /* 0x000f620000300a00 */
[----:B--2---:R-:W-:-:S03]  /*35af0*/  IMAD.WIDE R22, R2, 0x4, R4 ;  /* 0x0000000402167825 */ /* 0x004fc600078e0204 */
[----:B------:R-:W2:Y:S01]  /*35b00*/  LDL.LU.64 R4, [R1+0xa8] ;  /* 0x0000a80001047983 */ /* 0x000ea20000300a00 */
[----:B---3--:R-:W-:-:S03]  /*35b10*/  IMAD.WIDE R24, R2, 0x4, R8 ;  /* 0x0000000402187825 */ /* 0x008fc600078e0208 */
[----:B------:R-:W3:Y:S01]  /*35b20*/  LDL.LU.64 R8, [R1+0xa0] ;  /* 0x0000a00001087983 */ /* 0x000ee20000300a00 */
[----:B------:R-:W-:-:S04]  /*35b30*/  IADD3 R20, R0, -0x231, RZ ;  /* 0xfffffdcf00147810 */ /* 0x000fc80007ffe0ff */
[----:B------:R-:W-:Y:S02]  /*35b40*/  ISETP.GE.U32.AND P2, PT, R20, 0x7ffffd50, PT ;  /* 0x7ffffd501400780c */ /* 0x000fe40003f46070 */
[C---:B------:R-:W-:Y:S02]  /*35b50*/  IADD3 R20, R0.reuse, -0x245, RZ ;  /* 0xfffffdbb00147810 */ /* 0x040fe40007ffe0ff */
[----:B------:R-:W-:Y:S02]  /*35b60*/  IADD3 R3, R0, -0x24d, RZ ;  /* 0xfffffdb300037810 */ /* 0x000fe40007ffe0ff */
[C---:B------:R-:W-:Y:S02]  /*35b70*/  IADD3 R0, R21.reuse, 0x100000, RZ ;  /* 0x0010000015007810 */ /* 0x040fe40007ffe0ff */
[----:B------:R-:W-:Y:S02]  /*35b80*/  ISETP.GE.U32.AND P3, PT, R20, 0x7ffffd3c, PT ;  /* 0x7ffffd3c1400780c */ /* 0x000fe40003f66070 */
[----:B------:R-:W-:-:S03]  /*35b90*/  IADD3 R20, R21, 0x100000, RZ ;  /* 0x0010000015147810 */ /* 0x000fc60007ffe0ff */
[----:B------:R1:W-:Y:S04]  /*35ba0*/  LDGSTS.E [R0+-0x74000], [R22.64], !P2 ;  /* 0x8c00000016007fae */ /* 0x0003e8000d121844 */
[----:B------:R1:W-:Y:S01]  /*35bb0*/  LDGSTS.E [R20+-0x73e00], [R24.64], !P2 ;  /* 0x8c20000018147fae */ /* 0x0003e2000d121844 */
[----:B------:R-:W-:Y:S01]  /*35bc0*/  IMAD.WIDE R12, R2, 0x4, R12 ;  /* 0x00000004020c7825 */ /* 0x000fe200078e020c */
[----:B------:R-:W-:-:S04]  /*35bd0*/  MOV R2, c[0x0][0x180] ;  /* 0x0000600000027a02 */ /* 0x000fc80000000f00 */
[----:B------:R-:W-:Y:S01]  /*35be0*/  IADD3 R2, R2, -0x249, RZ ;  /* 0xfffffdb702027810 */ /* 0x000fe20007ffe0ff */
[----:B-1----:R-:W-:Y:S01]  /*35bf0*/  IMAD.MOV.U32 R0, RZ, RZ, c[0x0][0x180] ;  /* 0x00006000ff007624 */ /* 0x002fe200078e00ff */
[----:B------:R-:W-:Y:S01]  /*35c00*/  ISETP.GE.U32.AND P2, PT, R3, 0x7ffffd34, PT ;  /* 0x7ffffd340300780c */ /* 0x000fe20003f46070 */
[----:B------:R1:W-:Y:S01]  /*35c10*/  LDGSTS.E [R252+-0x73000], [R12.64], !P0 ;  /* 0x8d0000000cfc7fae */ /* 0x0003e2000c121844 */
[----:B------:R-:W-:Y:S01]  /*35c20*/  ISETP.GE.U32.AND P4, PT, R2, 0x7ffffd38, PT ;  /* 0x7ffffd380200780c */ /* 0x000fe20003f86070 */
[----:B------:R-:W-:-:S04]  /*35c30*/  IMAD.MOV.U32 R2, RZ, RZ, c[0x0][0x188] ;  /* 0x00006200ff027624 */ /* 0x000fc800078e00ff */
[----:B------:R-:W-:Y:S01]  /*35c40*/  IMAD.SHL.U32 R2, R2, 0x80, RZ ;  /* 0x0000008002027824 */ /* 0x000fe200078e00ff */
[----:B------:R-:W-:-:S03]  /*35c50*/  IADD3 R3, R21, 0x100000, RZ ;  /* 0x0010000015037810 */ /* 0x000fc60007ffe0ff */
[----:B------:R-:W-:Y:S01]  /*35c60*/  IMAD.WIDE R18, R2, 0x4, R18 ;  /* 0x0000000402127825 */ /* 0x000fe200078e0212 */
[----:B------:R1:W-:Y:S04]  /*35c70*/  STL.64 [R1+0x618], R22 ;  /* 0x0006181601007387 */ /* 0x0003e80000100a00 */
[----:B------:R1:W-:Y:S04]  /*35c80*/  LDGSTS.E [R3+-0x72e00], [R18.64], !P0 ;  /* 0x8d20000012037fae */ /* 0x0003e8000c121844 */
[----:B------:R1:W-:Y:S04]  /*35c90*/  STL.64 [R1+0x610], R24 ;  /* 0x0006101801007387 */ /* 0x0003e80000100a00 */
[----:B-1----:R-:W3:Y:S01]  /*35ca0*/  LDL.LU.64 R22, [R1+0x2060] ;  /* 0x0020600001167983 */ /* 0x002ee20000300a00 */
[----:B------:R-:W-:-:S03]  /*35cb0*/  IADD3 R3, R0, -0x255, RZ ;  /* 0xfffffdab00037810 */ /* 0x000fc60007ffe0ff */
[----:B------:R-:W3:Y:S04]  /*35cc0*/  LDL.LU.64 R24, [R1+0x2058] ;  /* 0x0020580001187983 */ /* 0x000ee80000300a00 */
[----:B------:R1:W-:Y:S04]  /*35cd0*/  STL.64 [R1+0x608], R12 ;  /* 0x0006080c01007387 */ /* 0x0003e80000100a00 */
[----:B-1----:R-:W3:Y:S04]  /*35ce0*/  LDL.LU.64 R12, [R1+0x98] ;  /* 0x00009800010c7983 */ /* 0x002ee80000300a00 */
[----:B------:R1:W-:Y:S04]  /*35cf0*/  STL.64 [R1+0x600], R18 ;  /* 0x0006001201007387 */ /* 0x0003e80000100a00 */
[----:B-1----:R-:W3:Y:S01]  /*35d00*/  LDL.LU.64 R18, [R1+0x2050] ;  /* 0x0020500001127983 */ /* 0x002ee20000300a00 */
[----:B----4-:R-:W-:-:S04]  /*35d10*/  IMAD.WIDE R16, R2, 0x4, R16 ;  /* 0x0000000402107825 */ /* 0x010fc800078e0210 */
[----:B-----5:R-:W-:Y:S01]  /*35d20*/  IMAD.WIDE R14, R2, 0x4, R14 ;  /* 0x00000004020e7825 */ /* 0x020fe200078e020e */
[----:B------:R-:W-:Y:S01]  /*35d30*/  IADD3 R2, R0, -0x251, RZ ;  /* 0xfffffdaf00027810 */ /* 0x000fe20007ffe0ff */
[----:B------:R1:W-:Y:S03]  /*35d40*/  LDGSTS.E [R20+-0x72000], [R16.64], !P6 ;  /* 0x8e00000010147fae */ /* 0x0003e6000f121844 */
[----:B------:R-:W-:Y:S01]  /*35d50*/  ISETP.GE.U32.AND P0, PT, R2, 0x7ffffd30, PT ;  /* 0x7ffffd300200780c */ /* 0x000fe20003f06070 */
[----:B------:R4:W-:Y:S01]  /*35d60*/  LDGSTS.E [R252+-0x71e00], [R14.64], !P6 ;  /* 0x8e2000000efc7fae */ /* 0x0009e2000f121844 */
[----:B------:R-:W-:-:S05]  /*35d70*/  MOV R2, c[0x0][0x188] ;  /* 0x0000620000027a02 */ /* 0x000fca0000000f00 */
[----:B------:R-:W-:Y:S01]  /*35d80*/  IMAD.SHL.U32 R2, R2, 0x80, RZ ;  /* 0x0000008002027824 */ /* 0x000fe200078e00ff */
[----:B------:R-:W-:Y:S01]  /*35d90*/  ISETP.GE.U32.AND P6, PT, R3, 0x7ffffd2c, PT ;  /* 0x7ffffd2c0300780c */ /* 0x000fe20003fc6070 */
[----:B------:R1:W-:Y:S01]  /*35da0*/  STL.64 [R1+0xa28], R16 ;  /* 0x000a281001007387 */ /* 0x0003e20000100a00 */
[----:B------:R-:W-:Y:S02]  /*35db0*/  IADD3 R3, R0, -0x259, RZ ;  /* 0xfffffda700037810 */ /* 0x000fe40007ffe0ff */
[----:B------:R-:W-:Y:S01]  /*35dc0*/  IADD3 R0, R21, 0x100000, RZ ;  /* 0x0010000015007810 */ /* 0x000fe20007ffe0ff */
[----:B------:R4:W-:Y:S04]  /*35dd0*/  STL.64 [R1+0xa30], R14 ;  /* 0x000a300e01007387 */ /* 0x0009e80000100a00 */
[----:B-1----:R-:W5:Y:S04]  /*35de0*/  LDL.LU.64 R16, [R1+0x2048] ;  /* 0x0020480001107983 */ /* 0x002f680000300a00 */
[----:B----4-:R-:W4:Y:S01]  /*35df0*/  LDL.LU.64 R14, [R1+0x2040] ;  /* 0x00204000010e7983 */ /* 0x010f220000300a00 */
[----:B------:R-:W-:-:S04]  /*35e00*/  IMAD.WIDE R10, R2, 0x4, R10 ;  /* 0x00000004020a7825 */ /* 0x000fc800078e020a */
[C---:B------:R-:W-:Y:S01]  /*35e10*/  IMAD.WIDE R6, R2.reuse, 0x4, R6 ;  /* 0x0000000402067825 */ /* 0x040fe200078e0206 */
[----:B------:R1:W-:Y:S04]  /*35e20*/  STL.64 [R1+0xab8], R10 ;  /* 0x000ab80a01007387 */ /* 0x0003e80000100a00 */
[----:B------:R1:W-:Y:S01]  /*35e30*/  STL.64 [R1+0xac8], R6 ;  /* 0x000ac80601007387 */ /* 0x0003e20000100a00 */
[----:B--2---:R-:W-:-:S04]  /*35e40*/  IMAD.WIDE R4, R2, 0x4, R4 ;  /* 0x0000000402047825 */ /* 0x004fc800078e0204 */
[----:B---3--:R-:W-:Y:S01]  /*35e50*/  IMAD.WIDE R8, R2, 0x4, R8 ;  /* 0x0000000402087825 */ /* 0x008fe200078e0208 */
[----:B------:R-:W-:-:S05]  /*35e60*/  IADD3 R2, R21, 0x100000, RZ ;  /* 0x0010000015027810 */ /* 0x000fca0007ffe0ff */
[----:B------:R1:W-:Y:S04]  /*35e70*/  LDGSTS.E [R2+-0x71000], [R10.64], !P5 ;  /* 0x8f0000000a027fae */ /* 0x0003e8000e921844 */
[----:B------:R2:W-:Y:S04]  /*35e80*/  LDGSTS.E [R0+-0x70e00], [R6.64], !P5 ;  /* 0x8f20000006007fae */ /* 0x0005e8000e921844 */
[----:B------:R3:W-:Y:S04]  /*35e90*/  LDGSTS.E [R20+-0x70000], [R4.64], !P1 ;  /* 0x9000000004147fae */ /* 0x0007e8000c921844 */
[----:B-1----:R-:W4:Y:S04]  /*35ea0*/  LDL.LU.64 R10, [R1+0x2038] ;  /* 0x00203800010a7983 */ /* 0x002f280000300a00 */
[----:B--2---:R-:W2:Y:S04]  /*35eb0*/  LDL.LU.64 R6, [R1+0x2030] ;  /* 0x0020300001067983 */ /* 0x004ea80000300a00 */
[----:B------:R3:W-:Y:S04]  /*35ec0*/  STL.64 [R1+0xb38], R4 ;  /* 0x000b380401007387 */ /* 0x0007e80000100a00 */
[----:B------:R1:W-:Y:S01]  /*35ed0*/  STL.64 [R1+0xb48], R8 ;  /* 0x000b480801007387 */ /* 0x0003e20000100a00 */
[----:B------:R-:W-:-:S03]  /*35ee0*/  IMAD.MOV.U32 R2, RZ, RZ, c[0x0][0x188] ;  /* 0x00006200ff027624 */ /* 0x000fc600078e00ff */
[----:B------:R1:W-:Y:S04]  /*35ef0*/  LDGSTS.E [R252+-0x6fe00], [R8.64], !P1 ;  /* 0x9020000008fc7fae */ /* 0x0003e8000c921844 */
[----:B---3--:R-:W3:Y:S01]  /*35f00*/  LDL.LU.64 R4, [R1+0x2028] ;  /* 0x0020280001047983 */ /* 0x008ee20000300a00 */
[----:B------:R-:W-:-:S04]  /*35f10*/  IMAD.SHL.U32 R2, R2, 0x80, RZ ;  /* 0x0000008002027824 */ /* 0x000fc800078e00ff */
[----:B-1----:R-:W-:-:S05]  /*35f20*/  IMAD.WIDE R8, R2, 0x4, R12 ;  /* 0x0000000402087825 */ /* 0x002fca00078e020c */
[----:B------:R1:W-:Y:S04]  /*35f30*/  STL.64 [R1+0xba0], R8 ;  /* 0x000ba00801007387 */ /* 0x0003e80000100a00 */
[----:B------:R1:W-:Y:S01]  /*35f40*/  LDGSTS.E [R20+-0x6f000], [R8.64], !P3 ;  /* 0x9100000008147fae */ /* 0x0003e2000d921844 */
[----:B--2---:R-:W-:-:S04]  /*35f50*/  IMAD.WIDE R6, R2, 0x4, R6 ;  /* 0x0000000402067825 */ /* 0x004fc800078e0206 */
[----:B---3--:R-:W-:-:S05]  /*35f60*/  IMAD.WIDE R12, R2, 0x4, R4 ;  /* 0x00000004020c7825 */ /* 0x008fca00078e0204 */
[----:B------:R2:W-:Y:S04]  /*35f70*/  STL.64 [R1+0xba8], R12 ;  /* 0x000ba80c01007387 */ /* 0x0005e80000100a00 */
[----:B-1----:R-:W3:Y:S04]  /*35f80*/  LDL.LU.64 R8, [R1+0x2020] ;  /* 0x0020200001087983 */ /* 0x002ee80000300a00 */
[----:B------:R1:W-:Y:S04]  /*35f90*/  STL.64 [R1+0xc48], R6 ;  /* 0x000c480601007387 */ /* 0x0003e80000100a00 */
[----:B------:R2:W-:Y:S04]  /*35fa0*/  LDGSTS.E [R252+-0x6ee00], [R12.64], !P3 ;  /* 0x912000000cfc7fae */ /* 0x0005e8000d921844 */
[----:B--2---:R-:W2:Y:S04]  /*35fb0*/  LDL.LU.64 R12, [R1+0x2018] ;  /* 0x00201800010c7983 */ /* 0x004ea80000300a00 */
[----:B------:R-:W4:Y:S01]  /*35fc0*/  S2R R20, SR_TID.X ;  /* 0x0000000000147919 */ /* 0x000f220000002100 */
[----:B------:R-:W-:-:S05]  /*35fd0*/  IADD3 R4, R21, 0x100000, RZ ;  /* 0x0010000015047810 */ /* 0x000fca0007ffe0ff */
[----:B------:R1:W-:Y:S02]  /*35fe0*/  LDGSTS.E [R4+-0x6e000], [R6.64], !P4 ;  /* 0x9200000006047fae */ /* 0x0003e4000e121844 */
[----:B-1----:R-:W-:Y:S02]  /*35ff0*/  IADD3 R6, R21, 0x100000, RZ ;  /* 0x0010000015067810 */ /* 0x002fe40007ffe0ff */
[----:B----4-:R-:W-:Y:S01]  /*36000*/  LOP3.LUT R252, R20, 0x7f, RZ, 0xc0, !PT ;  /* 0x0000007f14fc7812 */ /* 0x010fe200078ec0ff */
[----:B--2---:R-:W-:-:S05]  /*36010*/  IMAD.WIDE R20, R2, 0x4, R12 ;  /* 0x0000000402147825 */ /* 0x004fca00078e020c */
[----:B------:R1:W-:Y:S04]  /*36020*/  STL.64 [R1+0xc50], R20 ;  /* 0x000c501401007387 */ /* 0x0003e80000100a00 */
[----:B------:R1:W-:Y:S04]  /*36030*/  LDGSTS.E [R6+-0x6de00], [R20.64], !P4 ;  /* 0x9220000014067fae */ /* 0x0003e8000e121844 */
[----:B-1----:R-:W2:Y:S01]  /*36040*/  LDL.LU.64 R20, [R1+0x2010] ;  /* 0x0020100001147983 */ /* 0x002ea20000300a00 */
[----:B------:R-:W-:-:S04]  /*36050*/  MOV R0, c[0x0][0x180] ;  /* 0x0000600000007a02 */ /* 0x000fc80000000f00 */
[----:B------:R-:W-:Y:S01]  /*36060*/  IADD3 R5, R0, -0x25d, RZ ;  /* 0xfffffda300057810 */ /* 0x000fe20007ffe0ff */
[----:B------:R-:W-:-:S03]  /*36070*/  IMAD.SHL.U32 R13, R252, 0x4, RZ ;  /* 0x00000004fc0d7824 */ /* 0x000fc600078e00ff */
[----:B------:R-:W-:Y:S02]  /*36080*/  ISETP.GE.U32.AND P1, PT, R5, 0x7ffffd24, PT ;  /* 0x7ffffd240500780c */ /* 0x000fe40003f26070 */
[----:B------:R-:W-:Y:S01]  /*36090*/  IADD3 R5, R0, -0x261, RZ ;  /* 0xfffffd9f00057810 */ /* 0x000fe20007ffe0ff */
[C---:B---3--:R-:W-:Y:S01]  /*360a0*/  IMAD.WIDE R8, R2.reuse, 0x4, R8 ;  /* 0x0000000402087825 */ /* 0x048fe200078e0208 */
[----:B------:R-:W-:Y:S02]  /*360b0*/  IADD3 R4, R13, 0x100000, RZ ;  /* 0x001000000d047810 */ /* 0x000fe40007ffe0ff */
[----:B------:R-:W-:Y:S01]  /*360c0*/  ISETP.GE.U32.AND P3, PT, R5, 0x7ffffd20, PT ;  /* 0x7ffffd200500780c */ /* 0x000fe20003f66070 */
[----:B------:R-:W-:Y:S01]  /*360d0*/  IMAD.WIDE R10, R2, 0x4, R10 ;  /* 0x00000004020a7825 */ /* 0x000fe200078e020a */
[----:B------:R-:W-:Y:S02]  /*360e0*/  IADD3 R5, R13, 0x100000, RZ ;  /* 0x001000000d057810 */ /* 0x000fe40007ffe0ff */
[----:B------:R-:W-:-:S02]  /*360f0*/  IADD3 R7, R0, -0x265, RZ ;  /* 0xfffffd9b00077810 */ /* 0x000fc40007ffe0ff */
[----:B------:R-:W-:Y:S01]  /*36100*/  IADD3 R6, R0, -0x269, RZ ;  /* 0xfffffd9700067810 */ /* 0x000fe20007ffe0ff */
[----:B------:R1:W-:Y:S01]  /*36110*/  LDGSTS.E [R5+-0x6d000], [R8.64], !P2 ;  /* 0x9300000008057fae */ /* 0x0003e2000d121844 */
[----:B------:R-:W-:Y:S01]  /*36120*/  ISETP.GE.U32.AND P4, PT, R7, 0x7ffffd1c, PT ;  /* 0x7ffffd1c0700780c */ /* 0x000fe20003f86070 */
[----:B------:R-:W-:Y:S01]  /*36130*/  IMAD.WIDE R14, R2, 0x4, R14 ;  /* 0x00000004020e7825 */ /* 0x000fe200078e020e */
[----:B------:R-:W-:Y:S01]  /*36140*/  ISETP.GE.U32.AND P5, PT, R3, 0x7ffffd28, PT ;  /* 0x7ffffd280300780c */ /* 0x000fe20003fa6070 */
[----:B------:R3:W-:Y:S01]  /*36150*/  LDGSTS.E [R4+-0x6ce00], [R10.64], !P2 ;  /* 0x932000000a047fae */ /* 0x0007e2000d121844 */
[----:B------:R-:W-:Y:S02]  /*36160*/  ISETP.GE.U32.AND P2, PT, R6, 0x7ffffd18, PT ;  /* 0x7ffffd180600780c */ /* 0x000fe40003f46070 */
[C---:B------:R-:W-:Y:S01]  /*36170*/  IADD3 R7, R13.reuse, 0x100000, RZ ;  /* 0x001000000d077810 */ /* 0x040fe20007ffe0ff */
[----:B-----5:R-:W-:Y:S01]  /*36180*/  IMAD.WIDE R16, R2, 0x4, R16 ;  /* 0x0000000402107825 */ /* 0x020fe200078e0210 */
[----:B------:R-:W-:Y:S01]  /*36190*/  IADD3 R6, R13, 0x100000, RZ ;  /* 0x001000000d067810 */ /* 0x000fe20007ffe0ff */
[----:B------:R1:W-:Y:S04]  /*361a0*/  STL.64 [R1+0xf68], R8 ;  /* 0x000f680801007387 */ /* 0x0003e80000100a00 */
[----:B------:R3:W-:Y:S01]  /*361b0*/  STL.64 [R1+0xf70], R10 ;  /* 0x000f700a01007387 */ /* 0x0007e20000100a00 */
[----:B-1----:R-:W-:Y:S01]  /*361c0*/  IADD3 R8, R0, -0x26d, RZ ;  /* 0xfffffd9300087810 */ /* 0x002fe20007ffe0ff */
[----:B---3--:R-:W-:-:S04]  /*361d0*/  IMAD.WIDE R10, R2, 0x4, R18 ;  /* 0x00000004020a7825 */ /* 0x008fc800078e0212 */
[----:B------:R-:W-:-:S04]  /*361e0*/  IMAD.WIDE R18, R2, 0x4, R40 ;  /* 0x0000000402127825 */ /* 0x000fc800078e0228 */
[----:B--2---:R-:W-:-:S05]  /*361f0*/  IMAD.WIDE R20, R2, 0x4, R20 ;  /* 0x0000000402147825 */ /* 0x004fca00078e0214 */
[----:B------:R-:W-:Y:S04]  /*36200*/  STL.64 [R1+0xf88], R20 ;  /* 0x000f881401007387 */ /* 0x000fe80000100a00 */
[----:B------:R1:W-:Y:S04]  /*36210*/  LDGSTS.E [R7+-0x6c000], [R20.64], !P0 ;  /* 0x9400000014077fae */ /* 0x0003e8000c121844 */
[----:B------:R2:W-:Y:S04]  /*36220*/  STL.64 [R1+0xf90], R14 ;  /* 0x000f900e01007387 */ /* 0x0005e80000100a00 */
[----:B------:R2:W-:Y:S04]  /*36230*/  LDGSTS.E [R6+-0x6be00], [R14.64], !P0 ;  /* 0x942000000e067fae */ /* 0x0005e8000c121844 */
[----:B------:R3:W-:Y:S04]  /*36240*/  STL.64 [R1+0xfc0], R16 ;  /* 0x000fc01001007387 */ /* 0x0007e80000100a00 */
[----:B------:R3:W-:Y:S01]  /*36250*/  LDGSTS.E [R5+-0x6b000], [R16.64], !P6 ;  /* 0x9500000010057fae */ /* 0x0007e2000f121844 */
[----:B--2---:R-:W-:-:S03]  /*36260*/  IMAD.WIDE R14, R2, 0x4, R22 ;  /* 0x00000004020e7825 */ /* 0x004fc600078e0216 */
[----:B------:R2:W-:Y:S01]  /*36270*/  STL.64 [R1+0xfc8], R10 ;  /* 0x000fc80a01007387 */ /* 0x0005e20000100a00 */
[----:B------:R-:W-:-:S03]  /*36280*/  ISETP.GE.U32.AND P0, PT, R8, 0x7ffffd14, PT ;  /* 0x7ffffd140800780c */ /* 0x000fc60003f06070 */
[----:B------:R2:W-:Y:S01]  /*36290*/  LDGSTS.E [R4+-0x6ae00], [R10.64], !P6 ;  /* 0x952000000a047fae */ /* 0x0005e2000f121844 */
[----:B---3--:R-:W-:Y:S01]  /*362a0*/  IMAD.WIDE R16, R2, 0x4, R24 ;  /* 0x0000000402107825 */ /* 0x008fe200078e0218 */
[C---:B------:R-:W-:Y:S02]  /*362b0*/  IADD3 R8, R0.reuse, -0x271, RZ ;  /* 0xfffffd8f00087810 */ /* 0x040fe40007ffe0ff */
[----:B-1----:R-:W-:Y:S02]  /*362c0*/  IADD3 R7, R0, -0x275, RZ ;  /* 0xfffffd8b00077810 */ /* 0x002fe40007ffe0ff */
[----:B------:R-:W-:Y:S01]  /*362d0*/  STL.64 [R1+0x1008], R16 ;  /* 0x0010081001007387 */ /* 0x000fe20000100a00 */
[----:B--2---:R-:W-:-:S03]  /*362e0*/  IMAD.WIDE R10, R2, 0x4, R26 ;  /* 0x00000004020a7825 */ /* 0x004fc600078e021a */
[----:B------:R1:W-:Y:S04]  /*362f0*/  LDGSTS.E [R6+-0x6a000], [R16.64], !P5 ;  /* 0x9600000010067fae */ /* 0x0003e8000e921844 */
[----:B------:R2:W-:Y:S04]  /*36300*/  STL.64 [R1+0x1010], R14 ;  /* 0x0010100e01007387 */ /* 0x0005e80000100a00 */
[----:B------:R2:W-:Y:S01]  /*36310*/  LDGSTS.E [R5+-0x69e00], [R14.64], !P5 ;  /* 0x962000000e057fae */ /* 0x0005e2000e921844 */
[----:B------:R-:W-:Y:S01]  /*36320*/  ISETP.GE.U32.AND P6, PT, R8, 0x7ffffd10, PT ;  /* 0x7ffffd100800780c */ /* 0x000fe20003fc6070 */
[----:B------:R-:W-:-:S02]  /*36330*/  IMAD.WIDE R8, R2, 0x4, R30 ;  /* 0x0000000402087825 */ /* 0x000fc400078e021e */
[----:B------:R3:W-:Y:S01]  /*36340*/  STL.64 [R1+0x1078], R10 ;  /* 0x0010780a01007387 */ /* 0x0007e20000100a00 */
[----:B------:R-:W-:-:S03]  /*36350*/  ISETP.GE.U32.AND P5, PT, R7, 0x7ffffd0c, PT ;  /* 0x7ffffd0c0700780c */ /* 0x000fc60003fa6070 */
[----:B------:R3:W-:Y:S01]  /*36360*/  LDGSTS.E [R4+-0x69000], [R10.64], !P1 ;  /* 0x970000000a047fae */ /* 0x0007e2000c921844 */
[----:B--2---:R-:W-:Y:S01]  /*36370*/  IMAD.WIDE R14, R2, 0x4, R32 ;  /* 0x00000004020e7825 */ /* 0x004fe200078e0220 */
[----:B------:R-:W-:-:S04]  /*36380*/  IADD3 R7, R0, -0x279, RZ ;  /* 0xfffffd8700077810 */ /* 0x000fc80007ffe0ff */
[----:B------:R1:W-:Y:S01]  /*36390*/  LDGSTS.E [R6+-0x68e00], [R14.64], !P1 ;  /* 0x972000000e067fae */ /* 0x0003e2000c921844 */
[----:B---3--:R-:W-:Y:S01]  /*363a0*/  IMAD.WIDE R10, R2, 0x4, R28 ;  /* 0x00000004020a7825 */ /* 0x008fe200078e021c */
[----:B------:R-:W-:Y:S02]  /*363b0*/  ISETP.GE.U32.AND P1, PT, R7, 0x7ffffd08, PT ;  /* 0x7ffffd080700780c */ /* 0x000fe40003f26070 */
[----:B------:R2:W-:Y:S01]  /*363c0*/  STL.64 [R1+0x1080], R14 ;  /* 0x0010800e01007387 */ /* 0x0005e20000100a00 */
[----:B------:R-:W-:-:S03]  /*363d0*/  IADD3 R7, R13, 0x100000, RZ ;  /* 0x001000000d077810 */ /* 0x000fc60007ffe0ff */
[----:B------:R3:W-:Y:S01]  /*363e0*/  LDGSTS.E [R5+-0x68000], [R10.64], !P3 ;  /* 0x980000000a057fae */ /* 0x0007e2000d921844 */
[----:B-1----:R-:W-:-:S03]  /*363f0*/  IADD3 R6, R0, -0x27d, RZ ;  /* 0xfffffd8300067810 */ /* 0x002fc60007ffe0ff */
[----:B------:R1:W-:Y:S01]  /*36400*/  LDGSTS.E [R4+-0x67e00], [R8.64], !P3 ;  /* 0x9820000008047fae */ /* 0x0003e2000d921844 */
[----:B------:R-:W-:Y:S01]  /*36410*/  IMAD.WIDE R16, R2, 0x4, R34 ;  /* 0x0000000402107825 */ /* 0x000fe200078e0222 */
[----:B------:R-:W-:Y:S02]  /*36420*/  ISETP.GE.U32.AND P3, PT, R6, 0x7ffffd04, PT ;  /* 0x7ffffd040600780c */ /* 0x000fe40003f66070 */
[----:B------:R3:W-:Y:S01]  /*36430*/  STL.64 [R1+0x10c8], R10 ;  /* 0x0010c80a01007387 */ /* 0x0007e20000100a00 */
[----:B------:R-:W-:Y:S01]  /*36440*/  IADD3 R6, R13, 0x100000, RZ ;  /* 0x001000000d067810 */ /* 0x000fe20007ffe0ff */
[C---:B--2---:R-:W-:Y:S02]  /*36450*/  IMAD.WIDE R14, R2.reuse, 0x4, R36 ;  /* 0x00000004020e7825 */ /* 0x044fe400078e0224 */
[----:B------:R-:W-:Y:S04]  /*36460*/  STL.64 [R1+0x10d0], R8 ;  /* 0x0010d00801007387 */ /* 0x000fe80000100a00 */
[----:B------:R-:W-:Y:S01]  /*36470*/  STL.64 [R1+0x1138], R18 ;  /* 0x0011381201007387 */ /* 0x000fe20000100a00 */
[----:B---3--:R-:W-:-:S03]  /*36480*/  IMAD.WIDE R10, R2, 0x4, R38 ;  /* 0x00000004020a7825 */ /* 0x008fc600078e0226 */
[----:B------:R2:W-:Y:S04]  /*36490*/  LDGSTS.E [R7+-0x67000], [R18.64], !P4 ;  /* 0x9900000012077fae */ /* 0x0005e8000e121844 */
[----:B------:R3:W-:Y:S04]  /*364a0*/  STL.64 [R1+0x1140], R16 ;  /* 0x0011401001007387 */ /* 0x0007e80000100a00 */
[----:B------:R3:W-:Y:S04]  /*364b0*/  LDGSTS.E [R6+-0x66e00], [R16.64], !P4 ;  /* 0x9920000010067fae */ /* 0x0007e8000e121844 */
[----:B------:R4:W-:Y:S04]  /*364c0*/  STL.64 [R1+0x1190], R14 ;  /* 0x0011900e01007387 */ /* 0x0009e80000100a00 */
[----:B------:R4:W-:Y:S01]  /*364d0*/  LDGSTS.E [R5+-0x66000], [R14.64], !P2 ;  /* 0x9a0000000e057fae */ /* 0x0009e2000d121844 */
[----:B---3--:R-:W-:-:S03]  /*364e0*/  IMAD.WIDE R16, R2, 0x4, R44 ;  /* 0x0000000402107825 */ /* 0x008fc600078e022c */
[----:B------:R3:W-:Y:S04]  /*364f0*/  STL.64 [R1+0x1198], R10 ;  /* 0x0011980a01007387 */ /* 0x0007e80000100a00 */
[----:B------:R3:W-:Y:S01]  /*36500*/  LDGSTS.E [R4+-0x65e00], [R10.64], !P2 ;  /* 0x9a2000000a047fae */ /* 0x0007e2000d121844 */
[----:B----4-:R-:W-:-:S03]  /*36510*/  IMAD.WIDE R14, R2, 0x4, R42 ;  /* 0x00000004020e7825 */ /* 0x010fc600078e022a */
[----:B------:R-:W-:Y:S04]  /*36520*/  STL.64 [R1+0x1200], R16 ;  /* 0x0012001001007387 */ /* 0x000fe80000100a00 */
[----:B------:R4:W-:Y:S01]  /*36530*/  LDGSTS.E [R6+-0x65000], [R16.64], !P0 ;  /* 0x9b00000010067fae */ /* 0x0009e2000c121844 */
[----:B---3--:R-:W-:-:S03]  /*36540*/  IMAD.WIDE R10, R2, 0x4, R46 ;  /* 0x00000004020a7825 */ /* 0x008fc600078e022e */
[----:B------:R-:W-:Y:S04]  /*36550*/  STL.64 [R1+0x1208], R14 ;  /* 0x0012080e01007387 */ /* 0x000fe80000100a00 */
[----:B------:R3:W-:Y:S04]  /*36560*/  LDGSTS.E [R5+-0x64e00], [R14.64], !P0 ;  /* 0x9b2000000e057fae */ /* 0x0007e8000c121844 */
[----:B------:R5:W-:Y:S04]  /*36570*/  STL.64 [R1+0x1248], R10 ;  /* 0x0012480a01007387 */ /* 0x000be80000100a00 */
[----:B------:R5:W-:Y:S02]  /*36580*/  LDGSTS.E [R4+-0x64000], [R10.64], !P6 ;  /* 0x9c0000000a047fae */ /* 0x000be4000f121844 */
[----:B-----5:R-:W-:-:S05]  /*36590*/  IMAD.WIDE R10, R2, 0x4, R52 ;  /* 0x00000004020a7825 */ /* 0x020fca00078e0234 */
[----:B------:R5:W-:Y:S04]  /*365a0*/  STL.64 [R1+0x1250], R10 ;  /* 0x0012500a01007387 */ /* 0x000be80000100a00 */
[----:B------:R5:W-:Y:S04]  /*365b0*/  LDGSTS.E [R6+-0x63e00], [R10.64], !P6 ;  /* 0x9c2000000a067fae */ /* 0x000be8000f121844 */
[----:B-----5:R-:W5:Y:S01]  /*365c0*/  LDL.LU.64 R10, [R1+0x90] ;  /* 0x00009000010a7983 */ /* 0x020f620000300a00 */
[----:B-1----:R-:W-:-:S04]  /*365d0*/  IADD3 R8, R0, -0x202, RZ ;  /* 0xfffffdfe00087810 */ /* 0x002fc80007ffe0ff */
[----:B------:R-:W-:Y:S02]  /*365e0*/  ISETP.GE.U32.AND P4, PT, R8, 0x7ffffd7f, PT ;  /* 0x7ffffd7f0800780c */ /* 0x000fe40003f86070 */
[----:B------:R-:W-:Y:S01]  /*365f0*/  IADD3 R8, R0, -0x206, RZ ;  /* 0xfffffdfa00087810 */ /* 0x000fe20007ffe0ff */
[----:B---3--:R-:W-:Y:S01]  /*36600*/  IMAD.WIDE R14, R2, 0x4, R48 ;  /* 0x00000004020e7825 */ /* 0x008fe200078e0230 */
[----:B--2---:R-:W-:Y:S02]  /*36610*/  IADD3 R7, R0, -0x20a, RZ ;  /* 0xfffffdf600077810 */ /* 0x004fe40007ffe0ff */
[----:B------:R-:W-:Y:S01]  /*36620*/  ISETP.GE.U32.AND P2, PT, R8, 0x7ffffd7b, PT ;  /* 0x7ffffd7b0800780c */ /* 0x000fe20003f46070 */
[----:B------:R-:W-:Y:S01]  /*36630*/  IMAD.WIDE R8, R2, 0x4, R50 ;  /* 0x0000000402087825 */ /* 0x000fe200078e0232 */
[----:B------:R-:W-:Y:S01]  /*36640*/  ISETP.GE.U32.AND P0, PT, R7, 0x7ffffd77, PT ;  /* 0x7ffffd770700780c */ /* 0x000fe20003f06070 */
[----:B------:R1:W-:Y:S01]  /*36650*/  STL.64 [R1+0x1290], R14 ;  /* 0x0012900e01007387 */ /* 0x0003e20000100a00 */
[----:B------:R-:W-:-:S02]  /*36660*/  IADD3 R7, R0, -0x20e, RZ ;  /* 0xfffffdf200077810 */ /* 0x000fc40007ffe0ff */
[----:B----4-:R-:W-:Y:S01]  /*36670*/  IADD3 R6, R0, -0x212, RZ ;  /* 0xfffffdee00067810 */ /* 0x010fe20007ffe0ff */
[----:B------:R-:W-:Y:S01]  /*36680*/  STL.64 [R1+0x1298], R8 ;  /* 0x0012980801007387 */ /* 0x000fe20000100a00 */
[----:B------:R-:W-:-:S03]  /*36690*/  ISETP.GE.U32.AND P6, PT, R7, 0x7ffffd73, PT ;  /* 0x7ffffd730700780c */ /* 0x000fc60003fc6070 */
[----:B------:R-:W2:Y:S01]  /*366a0*/  LDL.LU.64 R32, [R1+0x88] ;  /* 0x0000880001207983 */ /* 0x000ea20000300a00 */
[----:B------:R-:W-:-:S03]  /*366b0*/  IMAD.WIDE R28, R2, 0x4, R60 ;  /* 0x00000004021c7825 */ /* 0x000fc600078e023c */
[----:B------:R-:W3:Y:S01]  /*366c0*/  LDL.LU.64 R26, [R1+0x70] ;  /* 0x00007000011a7983 */ /* 0x000ee20000300a00 */
[----:B------:R-:W-:Y:S01]  /*366d0*/  IADD3 R7, R13, 0x100000, RZ ;  /* 0x001000000d077810 */ /* 0x000fe20007ffe0ff */
[C---:B------:R-:W-:Y:S02]  /*366e0*/  IMAD.WIDE R20, R2.reuse, 0x4, R54 ;  /* 0x0000000402147825 */ /* 0x040fe400078e0236 */
[----:B------:R1:W-:Y:S04]  /*366f0*/  LDGSTS.E [R5+-0x63000], [R14.64], !P5 ;  /* 0x9d0000000e057fae */ /* 0x0003e8000e921844 */
[----:B------:R-:W4:Y:S01]  /*36700*/  LDL.LU.64 R22, [R1+0x68] ;  /* 0x0000680001167983 */ /* 0x000f220000300a00 */
[----:B------:R-:W-:-:S03]  /*36710*/  IMAD.WIDE R16, R2, 0x4, R56 ;  /* 0x0000000402107825 */ /* 0x000fc600078e0238 */
[----:B------:R5:W-:Y:S01]  /*36720*/  LDGSTS.E [R4+-0x62e00], [R8.64], !P5 ;  /* 0x9d20000008047fae */ /* 0x000be2000e921844 */
[----:B------:R-:W-:Y:S02]  /*36730*/  ISETP.GE.U32.AND P5, PT, R6, 0x7ffffd6f, PT ;  /* 0x7ffffd6f0600780c */ /* 0x000fe40003fa6070 */
[----:B------:R-:W-:Y:S01]  /*36740*/  IADD3 R6, R13, 0x100000, RZ ;  /* 0x001000000d067810 */ /* 0x000fe20007ffe0ff */
[----:B------:R-:W3:Y:S01]  /*36750*/  LDL.LU.64 R18, [R1+0x50] ;  /* 0x0000500001127983 */ /* 0x000ee20000300a00 */
[----:B-1----:R-:W-:-:S03]  /*36760*/  IMAD.WIDE R14, R2, 0x4, R58 ;  /* 0x00000004020e7825 */ /* 0x002fc600078e023a */
[----:B------:R-:W4:Y:S04]  /*36770*/  LDL.LU.64 R24, [R1+0x48] ;  /* 0x0000480001187983 */ /* 0x000f280000300a00 */
[----:B------:R-:W-:Y:S04]  /*36780*/  STL.64 [R1+0x12d8], R28 ;  /* 0x0012d81c01007387 */ /* 0x000fe80000100a00 */
[----:B------:R-:W-:Y:S04]  /*36790*/  STL.64 [R1+0x12e0], R20 ;  /* 0x0012e01401007387 */ /* 0x000fe80000100a00 */
[----:B------:R1:W-:Y:S04]  /*367a0*/  LDGSTS.E [R7+-0x62000], [R28.64], !P1 ;  /* 0x9e0000001c077fae */ /* 0x0003e8000c921844 */
[----:B------:R1:W-:Y:S04]  /*367b0*/  LDGSTS.E [R6+-0x61e00], [R20.64], !P1 ;  /* 0x9e20000014067fae */ /* 0x0003e8000c921844 */
[----:B------:R1:W-:Y:S04]  /*367c0*/  STL.64 [R1+0x12f8], R16 ;  /* 0x0012f81001007387 */ /* 0x0003e80000100a00 */
[----:B------:R1:W-:Y:S04]  /*367d0*/  STL.64 [R1+0x1338], R14 ;  /* 0x0013380e01007387 */ /* 0x0003e80000100a00 */
[----:B------:R1:W-:Y:S04]  /*367e0*/  LDGSTS.E [R5+-0x61000], [R16.64], !P3 ;  /* 0x9f00000010057fae */ /* 0x0003e8000d921844 */
[----:B------:R1:W-:Y:S04]  /*367f0*/  LDGSTS.E [R4+-0x60e00], [R14.64], !P3 ;  /* 0x9f2000000e047fae */ /* 0x0003e8000d921844 */
[----:B-1----:R-:W4:Y:S04]  /*36800*/  LDL.LU.64 R16, [R1+0x30] ;  /* 0x0000300001107983 */ /* 0x002f280000300a00 */
[----:B------:R-:W4:Y:S04]  /*36810*/  LDL.LU.64 R14, [R1+0x28] ;  /* 0x00002800010e7983 */ /* 0x000f280000300a00 */
[----:B------:R-:W4:Y:S01]  /*36820*/  LDL.LU.64 R20, [R1+0x10] ;  /* 0x0000100001147983 */ /* 0x000f220000300a00 */
[----:B-----5:R-:W-:-:S03]  /*36830*/  IMAD.WIDE R30, R2, 0x4, R10 ;  /* 0x00000004021e7825 */ /* 0x020fc600078e020a */
[----:B------:R-:W5:Y:S04]  /*36840*/  LDL.LU.64 R10, [R1+0x8] ;  /* 0x00000800010a7983 */ /* 0x000f680000300a00 */
[----:B------:R-:W1:Y:S01]  /*36850*/  S2R R12, SR_TID.X ;  /* 0x00000000000c7919 */ /* 0x000e620000002100 */
[C---:B------:R-:W-:Y:S02]  /*36860*/  IADD3 R8, R0.reuse, -0x216, RZ ;  /* 0xfffffdea00087810 */ /* 0x040fe40007ffe0ff */
[----:B------:R-:W-:Y:S02]  /*36870*/  IADD3 R7, R0, -0x21e, RZ ;  /* 0xfffffde200077810 */ /* 0x000fe40007ffe0ff */
[----:B------:R-:W-:Y:S02]  /*36880*/  ISETP.GE.U32.AND P1, PT, R8, 0x7ffffd6b, PT ;  /* 0x7ffffd6b0800780c */ /* 0x000fe40003f26070 */
[----:B------:R-:W-:-:S02]  /*36890*/  IADD3 R8, R0, -0x21a, RZ ;  /* 0xfffffde600087810 */ /* 0x000fc40007ffe0ff */
[----:B-1----:R-:W-:-:S04]  /*368a0*/  LOP3.LUT R12, R12, 0x7f, RZ, 0xc0, !PT ;  /* 0x0000007f0c0c7812 */ /* 0x002fc800078ec0ff */
[----:B------:R-:W-:-:S04]  /*368b0*/  SHF.L.U32 R12, R12, 0x2, RZ ;  /* 0x000000020c0c7819 */ /* 0x000fc800000006ff */
[----:B------:R-:W-:Y:S01]  /*368c0*/  LOP3.LUT R12, R12, 0x20, RZ, 0x3c, !PT ;  /* 0x000000200c0c7812 */ /* 0x000fe200078e3cff */
[----:B--2---:R-:W-:-:S03]  /*368d0*/  IMAD.WIDE R28, R2, 0x4, R32 ;  /* 0x00000004021c7825 */ /* 0x004fc600078e0220 */
[----:B------:R-:W-:Y:S01]  /*368e0*/  IADD3 R6, R12, 0x100000, RZ ;  /* 0x001000000c067810 */ /* 0x000fe20007ffe0ff */
[----:B---3--:R-:W-:Y:S01]  /*368f0*/  IMAD.WIDE R26, R2, 0x4, R26 ;  /* 0x00000004021a7825 */ /* 0x008fe200078e021a */
[C---:B------:R-:W-:Y:S02]  /*36900*/  IADD3 R5, R12.reuse, 0x100000, RZ ;  /* 0x001000000c057810 */ /* 0x040fe40007ffe0ff */
[----:B------:R-:W-:Y:S01]  /*36910*/  IADD3 R4, R12, 0x100000, RZ ;  /* 0x001000000c047810 */ /* 0x000fe20007ffe0ff */
[----:B----4-:R-:W-:Y:S01]  /*36920*/  IMAD.WIDE R22, R2, 0x4, R22 ;  /* 0x0000000402167825 */ /* 0x010fe200078e0216 */
[----:B------:R1:W-:Y:S01]  /*36930*/  LDGSTS.E [R6+-0x7fc00], [R30.64], !P4 ;  /* 0x804000001e067fae */ /* 0x0003e2000e121844 */
[----:B------:R-:W-:Y:S02]  /*36940*/  ISETP.GE.U32.AND P3, PT, R8, 0x7ffffd67, PT ;  /* 0x7ffffd670800780c */ /* 0x000fe40003f66070 */
[----:B------:R-:W-:Y:S01]  /*36950*/  IMAD.WIDE R18, R2, 0x4, R18 ;  /* 0x0000000402127825 */ /* 0x000fe200078e0212 */
[----:B------:R2:W-:Y:S01]  /*36960*/  LDGSTS.E [R5+-0x7fa00], [R28.64], !P4 ;  /* 0x806000001c057fae */ /* 0x0005e2000e121844 */
[----:B------:R-:W-:-:S02]  /*36970*/  ISETP.GE.U32.AND P4, PT, R7, 0x7ffffd63, PT ;  /* 0x7ffffd630700780c */ /* 0x000fc40003f86070 */
[----:B------:R-:W-:Y:S01]  /*36980*/  IMAD.WIDE R8, R2, 0x4, R24 ;  /* 0x0000000402087825 */ /* 0x000fe200078e0218 */
[----:B------:R3:W-:Y:S01]  /*36990*/  LDGSTS.E [R4+-0x7ec00], [R26.64], !P2 ;  /* 0x814000001a047fae */ /* 0x0007e2000d121844 */
[----:B------:R-:W-:-:S03]  /*369a0*/  IADD3 R7, R0, -0x222, RZ ;  /* 0xfffffdde00077810 */ /* 0x000fc60007ffe0ff */
[----:B------:R-:W-:Y:S04]  /*369b0*/  STL.64 [R1+0x548], R30 ;  /* 0x0005481e01007387 */ /* 0x000fe80000100a00 */
[----:B------:R1:W-:Y:S01]  /*369c0*/  LDGSTS.E [R6+-0x7ea00], [R22.64], !P2 ;  /* 0x8160000016067fae */ /* 0x0003e2000d121844 */
[----:B------:R-:W-:-:S03]  /*369d0*/  ISETP.GE.U32.AND P2, PT, R7, 0x7ffffd5f, PT ;  /* 0x7ffffd5f0700780c */ /* 0x000fc60003f46070 */
[----:B------:R-:W-:Y:S01]  /*369e0*/  STL.64 [R1+0x540], R28 ;  /* 0x0005401c01007387 */ /* 0x000fe20000100a00 */
[----:B------:R-:W-:-:S03]  /*369f0*/  IADD3 R7, R12, 0x100000, RZ ;  /* 0x001000000c077810 */ /* 0x000fc60007ffe0ff */
[----:B------:R-:W-:Y:S01]  /*36a00*/  STL.64 [R1+0x538], R26 ;  /* 0x0005381a01007387 */ /* 0x000fe20000100a00 */
[----:B-1----:R-:W-:-:S03]  /*36a10*/  IADD3 R6, R0, -0x226, RZ ;  /* 0xfffffdda00067810 */ /* 0x002fc60007ffe0ff */
[----:B------:R-:W-:Y:S04]  /*36a20*/  STL.64 [R1+0x530], R22 ;  /* 0x0005301601007387 */ /* 0x000fe80000100a00 */
[----:B------:R1:W-:Y:S04]  /*36a30*/  LDGSTS.E [R5+-0x7dc00], [R18.64], !P0 ;  /* 0x8240000012057fae */ /* 0x0003e8000c121844 */
[----:B------:R1:W-:Y:S04]  /*36a40*/  STL.64 [R1+0x498], R18 ;  /* 0x0004981201007387 */ /* 0x0003e80000100a00 */
[----:B------:R4:W-:Y:S01]  /*36a50*/  LDGSTS.E [R4+-0x7da00], [R8.64], !P0 ;  /* 0x8260000008047fae */ /* 0x0009e2000c121844 */
[----:B------:R-:W-:-:S02]  /*36a60*/  ISETP.GE.U32.AND P0, PT, R6, 0x7ffffd5b, PT ;  /* 0x7ffffd5b0600780c */ /* 0x000fc40003f06070 */
[----:B------:R-:W-:Y:S01]  /*36a70*/  IADD3 R6, R12, 0x100000, RZ ;  /* 0x001000000c067810 */ /* 0x000fe20007ffe0ff */
[----:B------:R4:W-:Y:S01]  /*36a80*/  STL.64 [R1+0x490], R8 ;  /* 0x0004900801007387 */ /* 0x0009e20000100a00 */
[----:B-1----:R-:W-:-:S04]  /*36a90*/  IMAD.WIDE R18, R2, 0x4, R16 ;  /* 0x0000000402127825 */ /* 0x002fc800078e0210 */
[C---:B------:R-:W-:Y:S01]  /*36aa0*/  IMAD.WIDE R16, R2.reuse, 0x4, R14 ;  /* 0x0000000402107825 */ /* 0x040fe200078e020e */
[----:B------:R-:W-:Y:S03]  /*36ab0*/  STL.64 [R1+0x478], R18 ;  /* 0x0004781201007387 */ /* 0x000fe60000100a00 */
[----:B------:R-:W-:Y:S01]  /*36ac0*/  IMAD.WIDE R14, R2, 0x4, R20 ;  /* 0x00000004020e7825 */ /* 0x000fe200078e0214 */
[----:B------:R1:W-:Y:S01]  /*36ad0*/  LDGSTS.E [R7+-0x7cc00], [R18.64], !P6 ;  /* 0x8340000012077fae */ /* 0x0003e2000f121844 */
[----:B----4-:R-:W-:-:S03]  /*36ae0*/  IADD3 R8, R0, -0x22a, RZ ;  /* 0xfffffdd600087810 */ /* 0x010fc60007ffe0ff */
[----:B------:R4:W-:Y:S04]  /*36af0*/  STL.64 [R1+0x470], R16 ;  /* 0x0004701001007387 */ /* 0x0009e80000100a00 */
[----:B------:R4:W-:Y:S04]  /*36b00*/  LDGSTS.E [R6+-0x7ca00], [R16.64], !P6 ;  /* 0x8360000010067fae */ /* 0x0009e8000f121844 */
[----:B------:R1:W-:Y:S04]  /*36b10*/  STL.64 [R1+0x468], R14 ;  /* 0x0004680e01007387 */ /* 0x0003e80000100a00 */
[----:B------:R1:W-:Y:S01]  /*36b20*/  LDGSTS.E [R5+-0x7bc00], [R14.64], !P5 ;  /* 0x844000000e057fae */ /* 0x0003e2000e921844 */
[----:B----4-:R-:W-:Y:S01]  /*36b30*/  IMAD.WIDE R16, R2, 0x4, R248 ;  /* 0x0000000402107825 */ /* 0x010fe200078e02f8 */
[----:B------:R-:W-:-:S02]  /*36b40*/  ISETP.GE.U32.AND P6, PT, R8, 0x7ffffd57, PT ;  /* 0x7ffffd570800780c */ /* 0x000fc40003fc6070 */
[----:B------:R-:W-:Y:S01]  /*36b50*/  IADD3 R8, R0, -0x22e, RZ ;  /* 0xfffffdd200087810 */ /* 0x000fe20007ffe0ff */
[----:B-1----:R-:W-:Y:S01]  /*36b60*/  IMAD.WIDE R14, R2, 0x4, R246 ;  /* 0x00000004020e7825 */ /* 0x002fe200078e02f6 */
[----:B------:R-:W-:-:S03]  /*36b70*/  IADD3 R7, R0, -0x232, RZ ;  /* 0xfffffdce00077810 */ /* 0x000fc60007ffe0ff */
[----:B------:R-:W-:-:S04]  /*36b80*/  IMAD.WIDE R18, R2, 0x4, R70 ;  /* 0x0000000402127825 */ /* 0x000fc800078e0246 */
[----:B-----5:R-:W-:-:S05]  /*36b90*/  IMAD.WIDE R10, R2, 0x4, R10 ;  /* 0x00000004020a7825 */ /* 0x020fca00078e020a */
[----:B------:R1:W-:Y:S04]  /*36ba0*/  STL.64 [R1+0x460], R10 ;  /* 0x0004600a01007387 */ /* 0x0003e80000100a00 */
[----:B------:R1:W-:Y:S04]  /*36bb0*/  LDGSTS.E [R4+-0x7ba00], [R10.64], !P5 ;  /* 0x846000000a047fae */ /* 0x0003e8000e921844 */
[----:B------:R-:W-:Y:S04]  /*36bc0*/  STL.64 [R1+0x458], R16 ;  /* 0x0004581001007387 */ /* 0x000fe80000100a00 */
[----:B------:R4:W-:Y:S01]  /*36bd0*/  LDGSTS.E [R6+-0x7ac00], [R16.64], !P1 ;  /* 0x8540000010067fae */ /* 0x0009e2000c921844 */
[----:B-1----:R-:W-:-:S03]  /*36be0*/  IMAD.WIDE R10, R2, 0x4, R62 ;  /* 0x00000004020a7825 */ /* 0x002fc600078e023e */
[----:B------:R1:W-:Y:S04]  /*36bf0*/  STL.64 [R1+0x450], R14 ;  /* 0x0004500e01007387 */ /* 0x0003e80000100a00 */
[----:B------:R1:W-:Y:S01]  /*36c00*/  LDGSTS.E [R5+-0x7aa00], [R14.64], !P1 ;  /* 0x856000000e057fae */ /* 0x0003e2000c921844 */
[----:B------:R-:W-:Y:S01]  /*36c10*/  ISETP.GE.U32.AND P5, PT, R8, 0x7ffffd53, PT ;  /* 0x7ffffd530800780c */ /* 0x000fe20003fa6070 */
[----:B------:R-:W-:Y:S02]  /*36c20*/  IMAD.WIDE R8, R2, 0x4, R68 ;  /* 0x0000000402087825 */ /* 0x000fe400078e0244 */
[----:B------:R5:W-:Y:S01]  /*36c30*/  STL.64 [R1+0x448], R10 ;  /* 0x0004480a01007387 */ /* 0x000be20000100a00 */
[----:B------:R-:W-:-:S03]  /*36c40*/  ISETP.GE.U32.AND P1, PT, R7, 0x7ffffd4f, PT ;  /* 0x7ffffd4f0700780c */ /* 0x000fc60003f26070 */
[----:B------:R5:W-:Y:S01]  /*36c50*/  LDGSTS.E [R4+-0x79c00], [R10.64], !P3 ;  /* 0x864000000a047fae */ /* 0x000be2000d921844 */
[----:B-1----:R-:W-:Y:S01]  /*36c60*/  IMAD.WIDE R14, R2, 0x4, R64 ;  /* 0x00000004020e7825 */ /* 0x002fe200078e0240 */
[----:B------:R-:W-:-:S04]  /*36c70*/  IADD3 R7, R0, -0x236, RZ ;  /* 0xfffffdca00077810 */ /* 0x000fc80007ffe0ff */
[----:B------:R4:W-:Y:S01]  /*36c80*/  LDGSTS.E [R6+-0x79a00], [R14.64], !P3 ;  /* 0x866000000e067fae */ /* 0x0009e2000d921844 */
[----:B-----5:R-:W-:Y:S01]  /*36c90*/  IMAD.WIDE R10, R2, 0x4, R66 ;  /* 0x00000004020a7825 */ /* 0x020fe200078e0242 */
[----:B------:R-:W-:Y:S02]  /*36ca0*/  ISETP.GE.U32.AND P3, PT, R7, 0x7ffffd4b, PT ;  /* 0x7ffffd4b0700780c */ /* 0x000fe40003f66070 */
[----:B------:R1:W-:Y:S01]  /*36cb0*/  STL.64 [R1+0x440], R14 ;  /* 0x0004400e01007387 */ /* 0x0003e20000100a00 */
[----:B------:R-:W-:-:S03]  /*36cc0*/  IADD3 R7, R12, 0x100000, RZ ;  /* 0x001000000c077810 */ /* 0x000fc60007ffe0ff */
[----:B------:R5:W-:Y:S01]  /*36cd0*/  LDGSTS.E [R5+-0x78c00], [R10.64], !P4 ;  /* 0x874000000a057fae */ /* 0x000be2000e121844 */
[----:B----4-:R-:W-:-:S03]  /*36ce0*/  IADD3 R6, R0, -0x23a, RZ ;  /* 0xfffffdc600067810 */ /* 0x010fc60007ffe0ff */
[----:B------:R4:W-:Y:S01]  /*36cf0*/  LDGSTS.E [R4+-0x78a00], [R8.64], !P4 ;  /* 0x8760000008047fae */ /* 0x0009e2000e121844 */
[----:B------:R-:W-:Y:S01]  /*36d00*/  IMAD.WIDE R16, R2, 0x4, R72 ;  /* 0x0000000402107825 */ /* 0x000fe200078e0248 */
[----:B------:R-:W-:Y:S02]  /*36d10*/  ISETP.GE.U32.AND P4, PT, R6, 0x7ffffd47, PT ;  /* 0x7ffffd470600780c */ /* 0x000fe40003f86070 */
[----:B------:R5:W-:Y:S01]  /*36d20*/  STL.64 [R1+0x438], R10 ;  /* 0x0004380a01007387 */ /* 0x000be20000100a00 */
[----:B------:R-:W-:Y:S01]  /*36d30*/  IADD3 R6, R12, 0x100000, RZ ;  /* 0x001000000c067810 */ /* 0x000fe20007ffe0ff */
[C---:B-1----:R-:W-:Y:S02]  /*36d40*/  IMAD.WIDE R14, R2.reuse, 0x4, R74 ;  /* 0x00000004020e7825 */ /* 0x042fe400078e024a */
[----:B------:R4:W-:Y:S04]  /*36d50*/  STL.64 [R1+0x430], R8 ;  /* 0x0004300801007387 */ /* 0x0009e80000100a00 */
[----:B------:R-:W-:Y:S01]  /*36d60*/  STL.64 [R1+0x428], R18 ;  /* 0x0004281201007387 */ /* 0x000fe20000100a00 */
[----:B-----5:R-:W-:-:S03]  /*36d70*/  IMAD.WIDE R10, R2, 0x4, R76 ;  /* 0x00000004020a7825 */ /* 0x020fc600078e024c */
[----:B------:R1:W-:Y:S04]  /*36d80*/  LDGSTS.E [R7+-0x77c00], [R18.64], !P2 ;  /* 0x8840000012077fae */ /* 0x0003e8000d121844 */
[----:B------:R5:W-:Y:S01]  /*36d90*/  STL.64 [R1+0x420], R16 ;  /* 0x0004201001007387 */ /* 0x000be20000100a00 */
[----:B----4-:R-:W-:-:S03]  /*36da0*/  IADD3 R8, R0, -0x23e, RZ ;  /* 0xfffffdc200087810 */ /* 0x010fc60007ffe0ff */
[----:B------:R5:W-:Y:S04]  /*36db0*/  LDGSTS.E [R6+-0x77a00], [R16.64], !P2 ;  /* 0x8860000010067fae */ /* 0x000be8000d121844 */
[----:B------:R4:W-:Y:S04]  /*36dc0*/  STL.64 [R1+0x418], R14 ;  /* 0x0004180e01007387 */ /* 0x0009e80000100a00 */
[----:B------:R4:W-:Y:S01]  /*36dd0*/  LDGSTS.E [R5+-0x76c00], [R14.64], !P0 ;  /* 0x894000000e057fae */ /* 0x0009e2000c121844 */
[----:B-----5:R-:W-:-:S03]  /*36de0*/  IMAD.WIDE R16, R2, 0x4, R78 ;  /* 0x0000000402107825 */ /* 0x020fc600078e024e */
[----:B------:R5:W-:Y:S01]  /*36df0*/  STL.64 [R1+0x410], R10 ;  /* 0x0004100a01007387 */ /* 0x000be20000100a00 */
[----:B------:R-:W-:-:S03]  /*36e00*/  ISETP.GE.U32.AND P2, PT, R8, 0x7ffffd43, PT ;  /* 0x7ffffd430800780c */ /* 0x000fc60003f46070 */
[----:B------:R5:W-:Y:S01]  /*36e10*/  LDGSTS.E [R4+-0x76a00], [R10.64], !P0 ;  /* 0x896000000a047fae */ /* 0x000be2000c121844 */
[----:B----4-:R-:W-:-:S03]  /*36e20*/  IMAD.WIDE R14, R2, 0x4, R80 ;  /* 0x00000004020e7825 */ /* 0x010fc600078e0250 */
[----:B------:R-:W-:Y:S01]  /*36e30*/  STL.64 [R1+0x3a8], R16 ;  /* 0x0003a81001007387 */ /* 0x000fe20000100a00 */
[----:B------:R-:W-:-:S03]  /*36e40*/  IADD3 R8, R0, -0x242, RZ ;  /* 0xfffffdbe00087810 */ /* 0x000fc60007ffe0ff */
[----:B------:R4:W-:Y:S01]  /*36e50*/  LDGSTS.E [R6+-0x75c00], [R16.64], !P6 ;  /* 0x8a40000010067fae */ /* 0x0009e2000f121844 */
[----:B-1----:R-:W-:Y:S01]  /*36e60*/  IADD3 R7, R0, -0x246, RZ ;  /* 0xfffffdba00077810 */ /* 0x002fe20007ffe0ff */
[----:B-----5:R-:W-:Y:S02]  /*36e70*/  IMAD.WIDE R10, R2, 0x4, R82 ;  /* 0x00000004020a7825 */ /* 0x020fe400078e0252 */
[----:B------:R1:W-:Y:S04]  /*36e80*/  STL.64 [R1+0x3a0], R14 ;  /* 0x0003a00e01007387 */ /* 0x0003e80000100a00 */
[----:B------:R1:W-:Y:S01]  /*36e90*/  LDGSTS.E [R5+-0x75a00], [R14.64], !P6 ;  /* 0x8a6000000e057fae */ /* 0x0003e2000f121844 */
[----:B------:R-:W-:Y:S01]  /*36ea0*/  ISETP.GE.U32.AND P0, PT, R8, 0x7ffffd3f, PT ;  /* 0x7ffffd3f0800780c */ /* 0x000fe20003f06070 */
[----:B------:R-:W-:-:S02]  /*36eb0*/  IMAD.WIDE R8, R2, 0x4, R88 ;  /* 0x0000000402087825 */ /* 0x000fc400078e0258 */
[----:B------:R5:W-:Y:S01]  /*36ec0*/  STL.64 [R1+0x398], R10 ;  /* 0x0003980a01007387 */ /* 0x000be20000100a00 */
[----:B------:R-:W-:-:S03]  /*36ed0*/  ISETP.GE.U32.AND P6, PT, R7, 0x7ffffd3b, PT ;  /* 0x7ffffd3b0700780c */ /* 0x000fc60003fc6070 */
[----:B------:R5:W-:Y:S01]  /*36ee0*/  LDGSTS.E [R4+-0x74c00], [R10.64], !P5 ;  /* 0x8b4000000a047fae */ /* 0x000be2000e921844 */
[----:B-1----:R-:W-:Y:S01]  /*36ef0*/  IMAD.WIDE R14, R2, 0x4, R84 ;  /* 0x00000004020e7825 */ /* 0x002fe200078e0254 */
[----:B------:R-:W-:-:S03]  /*36f00*/  IADD3 R7, R0, -0x24a, RZ ;  /* 0xfffffdb600077810 */ /* 0x000fc60007ffe0ff */
[C---:B------:R-:W-:Y:S01]  /*36f10*/  IMAD.WIDE R18, R2.reuse, 0x4, R90 ;  /* 0x0000000402127825 */ /* 0x040fe200078e025a */
[----:B------:R4:W-:Y:S03]  /*36f20*/  LDGSTS.E [R6+-0x74a00], [R14.64], !P5 ;  /* 0x8b6000000e067fae */ /* 0x0009e6000e921844 */
[----:B-----5:R-:W-:Y:S01]  /*36f30*/  IMAD.WIDE R10, R2, 0x4, R86 ;  /* 0x00000004020a7825 */ /* 0x020fe200078e0256 */
[----:B------:R-:W-:-:S03]  /*36f40*/  ISETP.GE.U32.AND P5, PT, R7, 0x7ffffd37, PT ;  /* 0x7ffffd370700780c */ /* 0x000fc60003fa6070 */
[----:B------:R-:W-:Y:S01]  /*36f50*/  IMAD.SHL.U32 R90, R252, 0x4, RZ ;  /* 0x00000004fc5a7824 */ /* 0x000fe200078e00ff */
[----:B------:R1:W-:Y:S01]  /*36f60*/  LDGSTS.E [R5+-0x73c00], [R10.64], !P1 ;  /* 0x8c4000000a057fae */ /* 0x0003e2000c921844 */
[----:B----4-:R-:W-:-:S03]  /*36f70*/  IADD3 R6, R0, -0x24e, RZ ;  /* 0xfffffdb200067810 */ /* 0x010fc60007ffe0ff */
[----:B------:R3:W-:Y:S01]  /*36f80*/  LDGSTS.E [R4+-0x73a00], [R8.64], !P1 ;  /* 0x8c60000008047fae */ /* 0x0007e2000c921844 */
[----:B------:R-:W-:Y:S01]  /*36f90*/  IADD3 R7, R12, 0x100000, RZ ;  /* 0x001000000c077810 */ /* 0x000fe20007ffe0ff */
[----:B------:R-:W-:Y:S01]  /*36fa0*/  IMAD.WIDE R16, R2, 0x4, R92 ;  /* 0x0000000402107825 */ /* 0x000fe200078e025c */
[----:B------:R-:W-:Y:S01]  /*36fb0*/  ISETP.GE.U32.AND P1, PT, R6, 0x7ffffd33, PT ;  /* 0x7ffffd330600780c */ /* 0x000fe20003f26070 */
[----:B------:R4:W-:Y:S01]  /*36fc0*/  STL.64 [R1+0x390], R14 ;  /* 0x0003900e01007387 */ /* 0x0009e20000100a00 */
[----:B------:R-:W-:Y:S02]  /*36fd0*/  IADD3 R6, R12, 0x100000, RZ ;  /* 0x001000000c067810 */ /* 0x000fe40007ffe0ff */
[----:B------:R-:W-:Y:S01]  /*36fe0*/  LOP3.LUT R91, R90, 0x20, RZ, 0x3c, !PT ;  /* 0x000000205a5b7812 */ /* 0x000fe200078e3cff */
[----:B------:R1:W-:Y:S04]  /*36ff0*/  STL.64 [R1+0x388], R10 ;  /* 0x0003880a01007387 */ /* 0x0003e80000100a00 */
[----:B------:R5:W-:Y:S01]  /*37000*/  STL.64 [R1+0x380], R8 ;  /* 0x0003800801007387 */ /* 0x000be20000100a00 */
[----:B---3--:R-:W-:Y:S01]  /*37010*/  IADD3 R4, R91, 0x100000, RZ ;  /* 0x001000005b047810 */ /* 0x008fe20007ffe0ff */
[----:B----4-:R-:W-:-:S02]  /*37020*/  IMAD.WIDE R14, R2, 0x4, R94 ;  /* 0x00000004020e7825 */ /* 0x010fc400078e025e */
[----:B------:R-:W-:Y:S02]  /*37030*/  STL.64 [R1+0x348], R18 ;  /* 0x0003481201007387 */ /* 0x000fe40000100a00 */
[----:B-1----:R-:W-:Y:S02]  /*37040*/  IMAD.WIDE R10, R2, 0x4, R96 ;  /* 0x00000004020a7825 */ /* 0x002fe400078e0260 */
[----:B------:R1:W-:Y:S04]  /*37050*/  LDGSTS.E [R7+-0x72c00], [R18.64], !P3 ;  /* 0x8d40000012077fae */ /* 0x0003e8000d921844 */
[----:B------:R3:W-:Y:S01]  /*37060*/  STL.64 [R1+0x340], R16 ;  /* 0x0003401001007387 */ /* 0x0007e20000100a00 */
[----:B-----5:R-:W-:-:S03]  /*37070*/  IADD3 R8, R0, -0x252, RZ ;  /* 0xfffffdae00087810 */ /* 0x020fc60007ffe0ff */
[----:B------:R4:W-:Y:S04]  /*37080*/  LDGSTS.E [R6+-0x72a00], [R16.64], !P3 ;  /* 0x8d60000010067fae */ /* 0x0009e8000d921844 */
[----:B------:R5:W-:Y:S04]  /*37090*/  STL.64 [R1+0x328], R14 ;  /* 0x0003280e01007387 */ /* 0x000be80000100a00 */
[----:B------:R2:W-:Y:S01]  /*370a0*/  LDGSTS.E [R5+-0x71c00], [R14.64], !P4 ;  /* 0x8e4000000e057fae */ /* 0x0005e2000e121844 */
[----:B----4-:R-:W-:Y:S01]  /*370b0*/  IADD3 R6, R91, 0x100000, RZ ;  /* 0x001000005b067810 */ /* 0x010fe20007ffe0ff */
[----:B---3--:R-:W-:-:S02]  /*370c0*/  IMAD.WIDE R16, R2, 0x4, R98 ;  /* 0x0000000402107825 */ /* 0x008fc400078e0262 */
[----:B------:R3:W-:Y:S01]  /*370d0*/  STL.64 [R1+0x320], R10 ;  /* 0x0003200a01007387 */ /* 0x0007e20000100a00 */
[----:B------:R-:W-:-:S03]  /*370e0*/  ISETP.GE.U32.AND P3, PT, R8, 0x7ffffd2f, PT ;  /* 0x7ffffd2f0800780c */ /* 0x000fc60003f66070 */
[----:B------:R3:W-:Y:S01]  /*370f0*/  LDGSTS.E [R4+-0x71a00], [R10.64], !P4 ;  /* 0x8e6000000a047fae */ /* 0x0007e2000e121844 */
[----:B--2---:R-:W-:Y:S01]  /*37100*/  IADD3 R5, R91, 0x100000, RZ ;  /* 0x001000005b057810 */ /* 0x004fe20007ffe0ff */
[----:B-----5:R-:W-:Y:S02]  /*37110*/  IMAD.WIDE R14, R2, 0x4, R100 ;  /* 0x00000004020e7825 */ /* 0x020fe400078e0264 */
[----:B------:R-:W-:Y:S01]  /*37120*/  STL.64 [R1+0x318], R16 ;  /* 0x0003181001007387 */ /* 0x000fe20000100a00 */
[----:B------:R-:W-:-:S03]  /*37130*/  IADD3 R8, R0, -0x256, RZ ;  /* 0xfffffdaa00087810 */ /* 0x000fc60007ffe0ff */
[----:B------:R2:W-:Y:S01]  /*37140*/  LDGSTS.E [R6+-0x70c00], [R16.64], !P2 ;  /* 0x8f40000010067fae */ /* 0x0005e2000d121844 */
[----:B-1----:R-:W-:Y:S01]  /*37150*/  IADD3 R7, R0, -0x25a, RZ ;  /* 0xfffffda600077810 */ /* 0x002fe20007ffe0ff */
[----:B---3--:R-:W-:Y:S02]  /*37160*/  IMAD.WIDE R10, R2, 0x4, R102 ;  /* 0x00000004020a7825 */ /* 0x008fe400078e0266 */
        /* <DEDUP_REMOVED lines=8> */
[----:B------:R-:W-:-:S04]  /*371f0*/  IADD3 R7, R0, -0x25e, RZ ;  /* 0xfffffda200077810 */ /* 0x000fc80007ffe0ff */
[----:B------:R2:W-:Y:S01]  /*37200*/  LDGSTS.E [R6+-0x6fa00], [R14.64], !P0 ;  /* 0x906000000e067fae */ /* 0x0005e2000c121844 */
[C---:B---3--:R-:W-:Y:S01]  /*37210*/  IMAD.WIDE R10, R2.reuse, 0x4, R106 ;  /* 0x00000004020a7825 */ /* 0x048fe200078e026a */
[----:B------:R-:W-:Y:S02]  /*37220*/  ISETP.GE.U32.AND P0, PT, R7, 0x7ffffd23, PT ;  /* 0x7ffffd230700780c */ /* 0x000fe40003f06070 */
[----:B------:R1:W-:Y:S01]  /*37230*/  STL.64 [R1+0x1d0], R14 ;  /* 0x0001d00e01007387 */ /* 0x0003e20000100a00 */
[----:B------:R-:W-:Y:S01]  /*37240*/  IADD3 R7, R91, 0x100000, RZ ;  /* 0x001000005b077810 */ /* 0x000fe20007ffe0ff */
[----:B------:R-:W-:Y:S02]  /*37250*/  IMAD.WIDE R18, R2, 0x4, R110 ;  /* 0x0000000402127825 */ /* 0x000fe400078e026e */
[----:B------:R3:W-:Y:S01]  /*37260*/  LDGSTS.E [R5+-0x6ec00], [R10.64], !P6 ;  /* 0x914000000a057fae */ /* 0x0007e2000f121844 */
[----:B--2---:R-:W-:-:S03]  /*37270*/  IADD3 R6, R0, -0x262, RZ ;  /* 0xfffffd9e00067810 */ /* 0x004fc60007ffe0ff */
        /* <DEDUP_REMOVED lines=8> */
[----:B---3--:R-:W-:-:S03]  /*37300*/  IMAD.WIDE R10, R2, 0x4, R116 ;  /* 0x00000004020a7825 */ /* 0x008fc600078e0274 */
[----:B------:R1:W-:Y:S04]  /*37310*/  LDGSTS.E [R7+-0x6dc00], [R18.64], !P5 ;  /* 0x9240000012077fae */ /* 0x0003e8000e921844 */
[----:B------:R3:W-:Y:S01]  /*37320*/  STL.64 [R1+0xa08], R16 ;  /* 0x000a081001007387 */ /* 0x0007e20000100a00 */
[----:B--2---:R-:W-:-:S03]  /*37330*/  IADD3 R8, R0, -0x266, RZ ;  /* 0xfffffd9a00087810 */ /* 0x004fc60007ffe0ff */
[----:B------:R3:W-:Y:S04]  /*37340*/  LDGSTS.E [R6+-0x6da00], [R16.64], !P5 ;  /* 0x9260000010067fae */ /* 0x0007e8000e921844 */
[----:B------:R2:W-:Y:S04]  /*37350*/  STL.64 [R1+0xa88], R14 ;  /* 0x000a880e01007387 */ /* 0x0005e80000100a00 */
[----:B------:R2:W-:Y:S01]  /*37360*/  LDGSTS.E [R5+-0x6cc00], [R14.64], !P1 ;  /* 0x934000000e057fae */ /* 0x0005e2000c921844 */
[----:B---3--:R-:W-:-:S03]  /*37370*/  IMAD.WIDE R16, R2, 0x4, R118 ;  /* 0x0000000402107825 */ /* 0x008fc600078e0276 */
[----:B------:R3:W-:Y:S01]  /*37380*/  STL.64 [R1+0xaa0], R10 ;  /* 0x000aa00a01007387 */ /* 0x0007e20000100a00 */
[----:B------:R-:W-:-:S03]  /*37390*/  ISETP.GE.U32.AND P5, PT, R8, 0x7ffffd1b, PT ;  /* 0x7ffffd1b0800780c */ /* 0x000fc60003fa6070 */
[----:B------:R3:W-:Y:S01]  /*373a0*/  LDGSTS.E [R4+-0x6ca00], [R10.64], !P1 ;  /* 0x936000000a047fae */ /* 0x0007e2000c921844 */
[----:B--2---:R-:W-:-:S03]  /*373b0*/  IMAD.WIDE R14, R2, 0x4, R120 ;  /* 0x00000004020e7825 */ /* 0x004fc600078e0278 */
        /* <DEDUP_REMOVED lines=58> */
[C---:B---3--:R-:W-:Y:S01]  /*37760*/  IMAD.WIDE R10, R2.reuse, 0x4, R146 ;  /* 0x00000004020a7825 */ /* 0x048fe200078e0292 */
[----:B------:R3:W-:Y:S03]  /*37770*/  STL.64 [R1+0x1000], R14 ;  /* 0x0010000e01007387 */ /* 0x0007e60000100a00 */
[----:B--2---:R-:W-:Y:S01]  /*37780*/  IMAD.WIDE R16, R2, 0x4, R152 ;  /* 0x0000000402107825 */ /* 0x004fe200078e0298 */
[----:B------:R2:W-:Y:S01]  /*37790*/  STL.64 [R1+0x1048], R10 ;  /* 0x0010480a01007387 */ /* 0x0005e20000100a00 */
[----:B------:R-:W-:-:S02]  /*377a0*/  ISETP.GE.U32.AND P1, PT, R7, 0x7ffffd7a, PT ;  /* 0x7ffffd7a0700780c */ /* 0x000fc40003f26070 */
[----:B-1----:R-:W-:Y:S01]  /*377b0*/  IADD3 R6, R0, -0x20b, RZ ;  /* 0xfffffdf500067810 */ /* 0x002fe20007ffe0ff */
[----:B------:R2:W-:Y:S01]  /*377c0*/  LDGSTS.E [R5+-0x64c00], [R10.64], !P3 ;  /* 0x9b4000000a057fae */ /* 0x0005e2000d921844 */
[----:B---3--:R-:W-:-:S03]  /*377d0*/  IMAD.WIDE R14, R2, 0x4, R154 ;  /* 0x00000004020e7825 */ /* 0x008fc600078e029a */
[----:B------:R-:W-:Y:S01]  /*377e0*/  STL.64 [R1+0x1050], R8 ;  /* 0x0010500801007387 */ /* 0x000fe20000100a00 */
[----:B------:R-:W-:-:S03]  /*377f0*/  IADD3 R7, R91, 0x100000, RZ ;  /* 0x001000005b077810 */ /* 0x000fc60007ffe0ff */
[----:B------:R1:W-:Y:S01]  /*37800*/  LDGSTS.E [R4+-0x64a00], [R8.64], !P3 ;  /* 0x9b60000008047fae */ /* 0x0003e2000d921844 */
[----:B------:R-:W-:Y:S01]  /*37810*/  ISETP.GE.U32.AND P3, PT, R6, 0x7ffffd76, PT ;  /* 0x7ffffd760600780c */ /* 0x000fe20003f66070 */
[----:B--2---:R-:W-:Y:S02]  /*37820*/  IMAD.WIDE R10, R2, 0x4, R156 ;  /* 0x00000004020a7825 */ /* 0x004fe400078e029c */
[----:B------:R-:W-:Y:S01]  /*37830*/  STL.64 [R1+0x10b8], R18 ;  /* 0x0010b81201007387 */ /* 0x000fe20000100a00 */
[----:B------:R-:W-:-:S03]  /*37840*/  IADD3 R6, R91, 0x100000, RZ ;  /* 0x001000005b067810 */ /* 0x000fc60007ffe0ff */
[----:B------:R2:W-:Y:S04]  /*37850*/  STL.64 [R1+0x10c0], R16 ;  /* 0x0010c01001007387 */ /* 0x0005e80000100a00 */
[----:B------:R3:W-:Y:S04]  /*37860*/  STL.64 [R1+0x1110], R14 ;  /* 0x0011100e01007387 */ /* 0x0007e80000100a00 */
[----:B------:R-:W4:Y:S04]  /*37870*/  LDL.LU.64 R26, [R1+0x80] ;  /* 0x00008000011a7983 */ /* 0x000f280000300a00 */
[----:B------:R5:W-:Y:S04]  /*37880*/  STL.64 [R1+0x1118], R10 ;  /* 0x0011180a01007387 */ /* 0x000be80000100a00 */
[----:B------:R1:W-:Y:S04]  /*37890*/  LDGSTS.E [R7+-0x63c00], [R18.64], !P4 ;  /* 0x9c40000012077fae */ /* 0x0003e8000e121844 */
[----:B------:R-:W4:Y:S04]  /*378a0*/  LDL.LU.64 R32, [R1+0x78] ;  /* 0x0000780001207983 */ /* 0x000f280000300a00 */
[----:B------:R2:W-:Y:S04]  /*378b0*/  LDGSTS.E [R6+-0x63a00], [R16.64], !P4 ;  /* 0x9c60000010067fae */ /* 0x0005e8000e121844 */
[----:B------:R3:W-:Y:S04]  /*378c0*/  LDGSTS.E [R5+-0x62c00], [R14.64], !P2 ;  /* 0x9d4000000e057fae */ /* 0x0007e8000d121844 */
[----:B------:R-:W4:Y:S01]  /*378d0*/  LDL.LU.64 R24, [R1+0x60] ;  /* 0x0000600001187983 */ /* 0x000f220000300a00 */
[----:B--2---:R-:W-:-:S03]  /*378e0*/  IMAD.WIDE R16, R2, 0x4, R158 ;  /* 0x0000000402107825 */ /* 0x004fc600078e029e */
[----:B------:R-:W2:Y:S01]  /*378f0*/  LDL.LU.64 R22, [R1+0x58] ;  /* 0x0000580001167983 */ /* 0x000ea20000300a00 */
[----:B---3--:R-:W-:-:S03]  /*37900*/  IMAD.WIDE R14, R2, 0x4, R160 ;  /* 0x00000004020e7825 */ /* 0x008fc600078e02a0 */
[----:B-1----:R-:W3:Y:S04]  /*37910*/  LDL.LU.64 R18, [R1+0x40] ;  /* 0x0000400001127983 */ /* 0x002ee80000300a00 */
[----:B------:R5:W-:Y:S04]  /*37920*/  LDGSTS.E [R4+-0x62a00], [R10.64], !P2 ;  /* 0x9d6000000a047fae */ /* 0x000be8000d121844 */
[----:B------:R1:W-:Y:S04]  /*37930*/  STL.64 [R1+0x1180], R16 ;  /* 0x0011801001007387 */ /* 0x0003e80000100a00 */
[----:B------:R1:W-:Y:S04]  /*37940*/  STL.64 [R1+0x1188], R14 ;  /* 0x0011880e01007387 */ /* 0x0003e80000100a00 */
[----:B------:R1:W-:Y:S01]  /*37950*/  LDGSTS.E [R6+-0x61c00], [R16.64], !P0 ;  /* 0x9e40000010067fae */ /* 0x0003e2000c121844 */
[----:B-----5:R-:W-:-:S03]  /*37960*/  IMAD.WIDE R10, R2, 0x4, R162 ;  /* 0x00000004020a7825 */ /* 0x020fc600078e02a2 */
[----:B------:R5:W-:Y:S04]  /*37970*/  LDGSTS.E [R5+-0x61a00], [R14.64], !P0 ;  /* 0x9e6000000e057fae */ /* 0x000be8000c121844 */
[----:B------:R5:W-:Y:S04]  /*37980*/  LDGSTS.E [R4+-0x60c00], [R10.64], !P6 ;  /* 0x9f4000000a047fae */ /* 0x000be8000f121844 */
[----:B-1----:R-:W3:Y:S04]  /*37990*/  LDL.LU.64 R16, [R1+0x38] ;  /* 0x0000380001107983 */ /* 0x002ee80000300a00 */
[----:B------:R1:W-:Y:S04]  /*379a0*/  STL.64 [R1+0x11b8], R10 ;  /* 0x0011b80a01007387 */ /* 0x0003e80000100a00 */
[----:B-----5:R-:W5:Y:S04]  /*379b0*/  LDL.LU.64 R14, [R1+0x20] ;  /* 0x00002000010e7983 */ /* 0x020f680000300a00 */
[----:B------:R-:W5:Y:S04]  /*379c0*/  LDL.LU.64 R20, [R1+0x18] ;  /* 0x0000180001147983 */ /* 0x000f680000300a00 */
[----:B-1----:R-:W5:Y:S01]  /*379d0*/  LDL.LU.64 R10, [R1] ;  /* 0x00000000010a7983 */ /* 0x002f620000300a00 */
[----:B------:R-:W-:Y:S01]  /*379e0*/  IADD3 R8, R0, -0x20f, RZ ;  /* 0xfffffdf100087810 */ /* 0x000fe20007ffe0ff */
[----:B------:R-:W-:Y:S01]  /*379f0*/  IMAD.SHL.U32 R88, R252, 0x4, RZ ;  /* 0x00000004fc587824 */ /* 0x000fe200078e00ff */
[----:B------:R-:W-:-:S02]  /*37a00*/  IADD3 R7, R0, -0x217, RZ ;  /* 0xfffffde900077810 */ /* 0x000fc40007ffe0ff */
[----:B------:R-:W-:Y:S01]  /*37a10*/  ISETP.GE.U32.AND P4, PT, R8, 0x7ffffd72, PT ;  /* 0x7ffffd720800780c */ /* 0x000fe20003f86070 */
[----:B------:R-:W-:Y:S01]  /*37a20*/  IMAD.WIDE R28, R2, 0x4, R164 ;  /* 0x00000004021c7825 */ /* 0x000fe200078e02a4 */
[----:B------:R-:W-:Y:S02]  /*37a30*/  IADD3 R8, R0, -0x213, RZ ;  /* 0xfffffded00087810 */ /* 0x000fe40007ffe0ff */
[----:B------:R-:W-:Y:S02]  /*37a40*/  LOP3.LUT R89, R88, 0x40, RZ, 0x3c, !PT ;  /* 0x0000004058597812 */ /* 0x000fe400078e3cff */
[----:B------:R-:W-:Y:S01]  /*37a50*/  ISETP.GE.U32.AND P2, PT, R8, 0x7ffffd6e, PT ;  /* 0x7ffffd6e0800780c */ /* 0x000fe20003f46070 */
[----:B------:R1:W-:Y:S01]  /*37a60*/  LDGSTS.E [R6+-0x60a00], [R28.64], !P6 ;  /* 0x9f6000001c067fae */ /* 0x0003e2000f121844 */
[----:B------:R-:W-:Y:S02]  /*37a70*/  IADD3 R5, R89, 0x100000, RZ ;  /* 0x0010000059057810 */ /* 0x000fe40007ffe0ff */
[----:B------:R-:W-:-:S02]  /*37a80*/  ISETP.GE.U32.AND P0, PT, R7, 0x7ffffd6a, PT ;  /* 0x7ffffd6a0700780c */ /* 0x000fc40003f06070 */
[----:B------:R-:W-:Y:S02]  /*37a90*/  IADD3 R4, R89, 0x100000, RZ ;  /* 0x0010000059047810 */ /* 0x000fe40007ffe0ff */
[C---:B------:R-:W-:Y:S02]  /*37aa0*/  IADD3 R7, R0.reuse, -0x21b, RZ ;  /* 0xfffffde500077810 */ /* 0x040fe40007ffe0ff */
[----:B-1----:R-:W-:Y:S02]  /*37ab0*/  IADD3 R6, R0, -0x21f, RZ ;  /* 0xfffffde100067810 */ /* 0x002fe40007ffe0ff */
[----:B------:R-:W-:Y:S02]  /*37ac0*/  ISETP.GE.U32.AND P6, PT, R7, 0x7ffffd66, PT ;  /* 0x7ffffd660700780c */ /* 0x000fe40003fc6070 */
[----:B------:R-:W-:Y:S01]  /*37ad0*/  IADD3 R7, R89, 0x100000, RZ ;  /* 0x0010000059077810 */ /* 0x000fe20007ffe0ff */
[----:B------:R-:W-:Y:S01]  /*37ae0*/  STL.64 [R1+0x11f8], R28 ;  /* 0x0011f81c01007387 */ /* 0x000fe20000100a00 */
[----:B----4-:R-:W-:-:S05]  /*37af0*/  IMAD.WIDE R26, R2, 0x4, R26 ;  /* 0x00000004021a7825 */ /* 0x010fca00078e021a */
[----:B------:R1:W-:Y:S01]  /*37b00*/  LDGSTS.E [R5+-0x7f800], [R26.64], !P5 ;  /* 0x808000001a057fae */ /* 0x0003e2000e921844 */
[----:B------:R-:W-:-:S03]  /*37b10*/  IMAD.WIDE R8, R2, 0x4, R32 ;  /* 0x0000000402087825 */ /* 0x000fc600078e0220 */
[----:B------:R-:W-:Y:S04]  /*37b20*/  STL.64 [R1+0x1b8], R26 ;  /* 0x0001b81a01007387 */ /* 0x000fe80000100a00 */
[----:B------:R4:W-:Y:S01]  /*37b30*/  LDGSTS.E [R4+-0x7f600], [R8.64], !P5 ;  /* 0x80a0000008047fae */ /* 0x0009e2000e921844 */
[----:B------:R-:W-:Y:S02]  /*37b40*/  ISETP.GE.U32.AND P5, PT, R6, 0x7ffffd62, PT ;  /* 0x7ffffd620600780c */ /* 0x000fe40003fa6070 */
[----:B------:R-:W-:Y:S01]  /*37b50*/  IADD3 R6, R89, 0x100000, RZ ;  /* 0x0010000059067810 */ /* 0x000fe20007ffe0ff */
[C---:B------:R-:W-:Y:S01]  /*37b60*/  IMAD.WIDE R24, R2.reuse, 0x4, R24 ;  /* 0x0000000402187825 */ /* 0x040fe200078e0218 */
[----:B------:R4:W-:Y:S03]  /*37b70*/  STL.64 [R1+0x1b0], R8 ;  /* 0x0001b00801007387 */ /* 0x0009e60000100a00 */
[C---:B--2---:R-:W-:Y:S01]  /*37b80*/  IMAD.WIDE R22, R2.reuse, 0x4, R22 ;  /* 0x0000000402167825 */ /* 0x044fe200078e0216 */
[----:B------:R-:W-:Y:S03]  /*37b90*/  STL.64 [R1+0x1a8], R24 ;  /* 0x0001a81801007387 */ /* 0x000fe60000100a00 */
[----:B---3--:R-:W-:Y:S01]  /*37ba0*/  IMAD.WIDE R18, R2, 0x4, R18 ;  /* 0x0000000402127825 */ /* 0x008fe200078e0212 */
[----:B------:R2:W-:Y:S04]  /*37bb0*/  LDGSTS.E [R7+-0x7e800], [R24.64], !P1 ;  /* 0x8180000018077fae */ /* 0x0005e8000c921844 */
[----:B------:R-:W-:Y:S04]  /*37bc0*/  STL.64 [R1+0x1a0], R22 ;  /* 0x0001a01601007387 */ /* 0x000fe80000100a00 */
[----:B------:R3:W-:Y:S01]  /*37bd0*/  LDGSTS.E [R6+-0x7e600], [R22.64], !P1 ;  /* 0x81a0000016067fae */ /* 0x0007e2000c921844 */
[----:B----4-:R-:W-:-:S03]  /*37be0*/  IADD3 R8, R0, -0x223, RZ ;  /* 0xfffffddd00087810 */ /* 0x010fc60007ffe0ff */
[----:B------:R-:W-:Y:S04]  /*37bf0*/  STL.64 [R1+0x198], R18 ;  /* 0x0001981201007387 */ /* 0x000fe80000100a00 */
[----:B------:R4:W-:Y:S01]  /*37c00*/  LDGSTS.E [R5+-0x7d800], [R18.64], !P3 ;  /* 0x8280000012057fae */ /* 0x0009e2000d921844 */
[----:B------:R-:W-:-:S05]  /*37c10*/  IMAD.WIDE R16, R2, 0x4, R16 ;  /* 0x0000000402107825 */ /* 0x000fca00078e0210 */
[----:B------:R1:W-:Y:S04]  /*37c20*/  STL.64 [R1+0x190], R16 ;  /* 0x0001901001007387 */ /* 0x0003e80000100a00 */
[----:B------:R1:W-:Y:S01]  /*37c30*/  LDGSTS.E [R4+-0x7d600], [R16.64], !P3 ;  /* 0x82a0000010047fae */ /* 0x0003e2000d921844 */
[----:B------:R-:W-:Y:S02]  /*37c40*/  ISETP.GE.U32.AND P1, PT, R8, 0x7ffffd5e, PT ;  /* 0x7ffffd5e0800780c */ /* 0x000fe40003f26070 */
[----:B------:R-:W-:Y:S01]  /*37c50*/  IADD3 R8, R0, -0x227, RZ ;  /* 0xfffffdd900087810 */ /* 0x000fe20007ffe0ff */
[----:B-----5:R-:W-:-:S04]  /*37c60*/  IMAD.WIDE R10, R2, 0x4, R10 ;  /* 0x00000004020a7825 */ /* 0x020fc800078e020a */
[----:B-1----:R-:W-:-:S04]  /*37c70*/  IMAD.WIDE R16, R2, 0x4, R14 ;  /* 0x0000000402107825 */ /* 0x002fc800078e020e */
[----:B------:R-:W-:Y:S01]  /*37c80*/  IMAD.WIDE R14, R2, 0x4, R20 ;  /* 0x00000004020e7825 */ /* 0x000fe200078e0214 */
[----:B------:R-:W-:Y:S01]  /*37c90*/  STL.64 [R1+0x188], R16 ;  /* 0x0001881001007387 */ /* 0x000fe20000100a00 */
[----:B--2---:R-:W-:-:S03]  /*37ca0*/  IADD3 R7, R0, -0x22b, RZ ;  /* 0xfffffdd500077810 */ /* 0x004fc60007ffe0ff */
        /* <DEDUP_REMOVED lines=11> */
[C---:B--2---:R-:W-:Y:S01]  /*37d60*/  IMAD.WIDE R10, R2.reuse, 0x4, R166 ;  /* 0x00000004020a7825 */ /* 0x044fe200078e02a6 */
[----:B------:R-:W-:Y:S02]  /*37d70*/  ISETP.GE.U32.AND P2, PT, R7, 0x7ffffd52, PT ;  /* 0x7ffffd520700780c */ /* 0x000fe40003f46070 */
[----:B------:R1:W-:Y:S01]  /*37d80*/  STL.64 [R1+0x170], R14 ;  /* 0x0001700e01007387 */ /* 0x0003e20000100a00 */
[----:B------:R-:W-:Y:S01]  /*37d90*/  IADD3 R7, R89, 0x100000, RZ ;  /* 0x0010000059077810 */ /* 0x000fe20007ffe0ff */
[----:B----4-:R-:W-:Y:S02]  /*37da0*/  IMAD.WIDE R18, R2, 0x4, R170 ;  /* 0x0000000402127825 */ /* 0x010fe400078e02aa */
[----:B------:R2:W-:Y:S01]  /*37db0*/  LDGSTS.E [R5+-0x7a800], [R10.64], !P0 ;  /* 0x858000000a057fae */ /* 0x0005e2000c121844 */
[----:B---3--:R-:W-:-:S03]  /*37dc0*/  IADD3 R6, R0, -0x233, RZ ;  /* 0xfffffdcd00067810 */ /* 0x008fc60007ffe0ff */
        /* <DEDUP_REMOVED lines=8> */
[----:B--2---:R-:W-:-:S03]  /*37e50*/  IMAD.WIDE R10, R2, 0x4, R176 ;  /* 0x00000004020a7825 */ /* 0x004fc600078e02b0 */
[----:B------:R1:W-:Y:S04]  /*37e60*/  LDGSTS.E [R7+-0x79800], [R18.64], !P6 ;  /* 0x8680000012077fae */ /* 0x0003e8000f121844 */
[----:B------:R2:W-:Y:S01]  /*37e70*/  STL.64 [R1+0x150], R16 ;  /* 0x0001501001007387 */ /* 0x0005e20000100a00 */
[----:B---3--:R-:W-:-:S03]  /*37e80*/  IADD3 R8, R0, -0x237, RZ ;  /* 0xfffffdc900087810 */ /* 0x008fc60007ffe0ff */
[----:B------:R2:W-:Y:S04]  /*37e90*/  LDGSTS.E [R6+-0x79600], [R16.64], !P6 ;  /* 0x86a0000010067fae */ /* 0x0005e8000f121844 */
[----:B------:R3:W-:Y:S04]  /*37ea0*/  STL.64 [R1+0x148], R14 ;  /* 0x0001480e01007387 */ /* 0x0007e80000100a00 */
[----:B------:R3:W-:Y:S01]  /*37eb0*/  LDGSTS.E [R5+-0x78800], [R14.64], !P5 ;  /* 0x878000000e057fae */ /* 0x0007e2000e921844 */
[----:B--2---:R-:W-:-:S03]  /*37ec0*/  IMAD.WIDE R16, R2, 0x4, R178 ;  /* 0x0000000402107825 */ /* 0x004fc600078e02b2 */
[----:B------:R2:W-:Y:S01]  /*37ed0*/  STL.64 [R1+0x140], R10 ;  /* 0x0001400a01007387 */ /* 0x0005e20000100a00 */
[----:B------:R-:W-:-:S03]  /*37ee0*/  ISETP.GE.U32.AND P6, PT, R8, 0x7ffffd4a, PT ;  /* 0x7ffffd4a0800780c */ /* 0x000fc60003fc6070 */
[----:B------:R2:W-:Y:S01]  /*37ef0*/  LDGSTS.E [R4+-0x78600], [R10.64], !P5 ;  /* 0x87a000000a047fae */ /* 0x0005e2000e921844 */
[----:B---3--:R-:W-:-:S03]  /*37f00*/  IMAD.WIDE R14, R2, 0x4, R180 ;  /* 0x00000004020e7825 */ /* 0x008fc600078e02b4 */
[----:B------:R-:W-:Y:S01]  /*37f10*/  STL.64 [R1+0x138], R16 ;  /* 0x0001381001007387 */ /* 0x000fe20000100a00 */
[----:B------:R-:W-:-:S03]  /*37f20*/  IADD3 R8, R0, -0x23b, RZ ;  /* 0xfffffdc500087810 */ /* 0x000fc60007ffe0ff */
[----:B------:R3:W-:Y:S01]  /*37f30*/  LDGSTS.E [R6+-0x77800], [R16.64], !P1 ;  /* 0x8880000010067fae */ /* 0x0007e2000c921844 */
[----:B-1----:R-:W-:Y:S01]  /*37f40*/  IADD3 R7, R0, -0x23f, RZ ;  /* 0xfffffdc100077810 */ /* 0x002fe20007ffe0ff */
[----:B--2---:R-:W-:Y:S02]  /*37f50*/  IMAD.WIDE R10, R2, 0x4, R182 ;  /* 0x00000004020a7825 */ /* 0x004fe400078e02b6 */
        /* <DEDUP_REMOVED lines=14> */
[----:B------:R-:W-:Y:S02]  /*38040*/  IMAD.WIDE R18, R2, 0x4, R190 ;  /* 0x0000000402127825 */ /* 0x000fe400078e02be */
        /* <DEDUP_REMOVED lines=62> */
[----:B------:R-:W4:Y:S01]  /*38430*/  LDL.LU.64 R26, [R1+0xc20] ;  /* 0x000c2000011a7983 */ /* 0x000f220000300a00 */
[----:B---3--:R-:W-:-:S03]  /*38440*/  IMAD.WIDE R14, R2, 0x4, R220 ;  /* 0x00000004020e7825 */ /* 0x008fc600078e02dc */
[----:B------:R2:W-:Y:S01]  /*38450*/  LDGSTS.E [R4+-0x6e600], [R10.64], !P4 ;  /* 0x91a000000a047fae */ /* 0x0005e2000e121844 */
[----:B------:R-:W-:-:S03]  /*38460*/  IADD3 R8, R0, -0x263, RZ ;  /* 0xfffffd9d00087810 */ /* 0x000fc60007ffe0ff */
[----:B------:R3:W-:Y:S04]  /*38470*/  STL.64 [R1+0x98], R16 ;  /* 0x0000981001007387 */ /* 0x0007e80000100a00 */
[----:B------:R5:W-:Y:S01]  /*38480*/  STL.64 [R1+0x90], R14 ;  /* 0x0000900e01007387 */ /* 0x000be20000100a00 */
[----:B--2---:R-:W-:-:S03]  /*38490*/  IMAD.WIDE R10, R2, 0x4, R222 ;  /* 0x00000004020a7825 */ /* 0x004fc600078e02de */
[----:B-1----:R-:W2:Y:S01]  /*384a0*/  LDL.LU.64 R18, [R1+0xc28] ;  /* 0x000c280001127983 */ /* 0x002ea20000300a00 */
[----:B------:R-:W-:-:S03]  /*384b0*/  ISETP.GE.U32.AND P4, PT, R8, 0x7ffffd1e, PT ;  /* 0x7ffffd1e0800780c */ /* 0x000fc60003f86070 */
[----:B------:R3:W-:Y:S01]  /*384c0*/  LDGSTS.E [R6+-0x6d800], [R16.64], !P2 ;  /* 0x9280000010067fae */ /* 0x0007e2000d121844 */
[----:B------:R-:W-:-:S03]  /*384d0*/  IMAD.WIDE R8, R2, 0x4, R228 ;  /* 0x0000000402087825 */ /* 0x000fc600078e02e4 */
[----:B------:R5:W-:Y:S01]  /*384e0*/  LDGSTS.E [R5+-0x6d600], [R14.64], !P2 ;  /* 0x92a000000e057fae */ /* 0x000be2000d121844 */
[----:B------:R-:W-:-:S03]  /*384f0*/  IADD3 R7, R0, -0x267, RZ ;  /* 0xfffffd9900077810 */ /* 0x000fc60007ffe0ff */
[----:B------:R1:W-:Y:S01]  /*38500*/  STL.64 [R1+0x88], R10 ;  /* 0x0000880a01007387 */ /* 0x0003e20000100a00 */
[----:B---3--:R-:W-:-:S03]  /*38510*/  IMAD.WIDE R16, R2, 0x4, R224 ;  /* 0x0000000402107825 */ /* 0x008fc600078e02e0 */
[----:B------:R1:W-:Y:S01]  /*38520*/  LDGSTS.E [R4+-0x6c800], [R10.64], !P0 ;  /* 0x938000000a047fae */ /* 0x0003e2000c121844 */
[----:B-----5:R-:W-:Y:S01]  /*38530*/  IMAD.WIDE R14, R2, 0x4, R226 ;  /* 0x00000004020e7825 */ /* 0x020fe200078e02e2 */
[----:B------:R-:W-:Y:S02]  /*38540*/  ISETP.GE.U32.AND P2, PT, R7, 0x7ffffd1a, PT ;  /* 0x7ffffd1a0700780c */ /* 0x000fe40003f46070 */
[----:B------:R3:W-:Y:S04]  /*38550*/  LDGSTS.E [R6+-0x6c600], [R16.64], !P0 ;  /* 0x93a0000010067fae */ /* 0x0007e8000c121844 */
[----:B-1----:R-:W5:Y:S04]  /*38560*/  LDL.LU.64 R10, [R1+0xc30] ;  /* 0x000c3000010a7983 */ /* 0x002f680000300a00 */
[----:B------:R-:W5:Y:S04]  /*38570*/  LDL.LU.64 R20, [R1+0xc38] ;  /* 0x000c380001147983 */ /* 0x000f680000300a00 */
[----:B------:R3:W-:Y:S04]  /*38580*/  STL.64 [R1+0x80], R16 ;  /* 0x0000801001007387 */ /* 0x0007e80000100a00 */
[----:B------:R1:W-:Y:S01]  /*38590*/  STL.64 [R1+0x78], R14 ;  /* 0x0000780e01007387 */ /* 0x0003e20000100a00 */
[----:B------:R-:W-:-:S03]  /*385a0*/  IADD3 R7, R0, -0x26b, RZ ;  /* 0xfffffd9500077810 */ /* 0x000fc60007ffe0ff */
[----:B------:R-:W-:Y:S04]  /*385b0*/  STL.64 [R1+0x70], R8 ;  /* 0x0000700801007387 */ /* 0x000fe80000100a00 */
[----:B------:R-:W5:Y:S01]  /*385c0*/  LDL.LU.64 R32, [R1+0xc58] ;  /* 0x000c580001207983 */ /* 0x000f620000300a00 */
[----:B------:R-:W-:-:S03]  /*385d0*/  ISETP.GE.U32.AND P0, PT, R7, 0x7ffffd16, PT ;  /* 0x7ffffd160700780c */ /* 0x000fc60003f06070 */
[----:B------:R-:W5:Y:S01]  /*385e0*/  LDL.LU.64 R22, [R1+0xd10] ;  /* 0x000d100001167983 */ /* 0x000f620000300a00 */
[----:B------:R-:W-:-:S03]  /*385f0*/  IADD3 R7, R89, 0x100000, RZ ;  /* 0x0010000059077810 */ /* 0x000fc60007ffe0ff */
[----:B------:R1:W-:Y:S04]  /*38600*/  LDGSTS.E [R5+-0x6b800], [R14.64], !P6 ;  /* 0x948000000e057fae */ /* 0x0003e8000f121844 */
[----:B---3--:R-:W3:Y:S04]  /*38610*/  LDL.LU.64 R16, [R1+0xd28] ;  /* 0x000d280001107983 */ /* 0x008ee80000300a00 */
[----:B------:R1:W-:Y:S02]  /*38620*/  LDGSTS.E [R4+-0x6b600], [R8.64], !P6 ;  /* 0x94a0000008047fae */ /* 0x0003e4000f121844 */
[----:B-1----:R-:W-:-:S05]  /*38630*/  IMAD.WIDE R14, R2, 0x4, R230 ;  /* 0x00000004020e7825 */ /* 0x002fca00078e02e6 */
[----:B------:R1:W-:Y:S04]  /*38640*/  STL.64 [R1+0x68], R14 ;  /* 0x0000680e01007387 */ /* 0x0003e80000100a00 */
[----:B------:R1:W-:Y:S04]  /*38650*/  LDGSTS.E [R7+-0x6a800], [R14.64], !P5 ;  /* 0x958000000e077fae */ /* 0x0003e8000e921844 */
[----:B-1----:R-:W3:Y:S01]  /*38660*/  LDL.LU.64 R14, [R1+0xd40] ;  /* 0x000d4000010e7983 */ /* 0x002ee20000300a00 */
[----:B------:R-:W-:Y:S01]  /*38670*/  IADD3 R6, R0, -0x26f, RZ ;  /* 0xfffffd9100067810 */ /* 0x000fe20007ffe0ff */
[----:B------:R-:W-:-:S03]  /*38680*/  IMAD.WIDE R24, R2, 0x4, R232 ;  /* 0x0000000402187825 */ /* 0x000fc600078e02e8 */
[----:B------:R-:W-:Y:S02]  /*38690*/  ISETP.GE.U32.AND P6, PT, R6, 0x7ffffd12, PT ;  /* 0x7ffffd120600780c */ /* 0x000fe40003fc6070 */
[----:B------:R-:W-:-:S05]  /*386a0*/  IADD3 R6, R89, 0x100000, RZ ;  /* 0x0010000059067810 */ /* 0x000fca0007ffe0ff */
[----:B------:R1:W-:Y:S01]  /*386b0*/  LDGSTS.E [R6+-0x6a600], [R24.64], !P5 ;  /* 0x95a0000018067fae */ /* 0x0003e2000e921844 */
[----:B------:R-:W-:-:S04]  /*386c0*/  IADD3 R8, R0, -0x273, RZ ;  /* 0xfffffd8d00087810 */ /* 0x000fc80007ffe0ff */
[----:B------:R-:W-:Y:S02]  /*386d0*/  ISETP.GE.U32.AND P5, PT, R8, 0x7ffffd0e, PT ;  /* 0x7ffffd0e0800780c */ /* 0x000fe40003fa6070 */
[----:B------:R-:W-:Y:S01]  /*386e0*/  IADD3 R8, R0, -0x277, RZ ;  /* 0xfffffd8900087810 */ /* 0x000fe20007ffe0ff */
[----:B----4-:R-:W-:-:S05]  /*386f0*/  IMAD.WIDE R26, R2, 0x4, R26 ;  /* 0x00000004021a7825 */ /* 0x010fca00078e021a */
[----:B------:R-:W-:Y:S04]  /*38700*/  STL.64 [R1+0x9e0], R26 ;  /* 0x0009e01a01007387 */ /* 0x000fe80000100a00 */
[----:B------:R4:W-:Y:S01]  /*38710*/  LDGSTS.E [R5+-0x69800], [R26.64], !P1 ;  /* 0x968000001a057fae */ /* 0x0009e2000c921844 */
[----:B--2---:R-:W-:-:S05]  /*38720*/  IMAD.WIDE R18, R2, 0x4, R18 ;  /* 0x0000000402127825 */ /* 0x004fca00078e0212 */
[----:B------:R2:W-:Y:S04]  /*38730*/  STL.64 [R1+0x9e8], R18 ;  /* 0x0009e81201007387 */ /* 0x0005e80000100a00 */
[----:B------:R2:W-:Y:S04]  /*38740*/  LDGSTS.E [R4+-0x69600], [R18.64], !P1 ;  /* 0x96a0000012047fae */ /* 0x0005e8000c921844 */
[----:B--2---:R-:W2:Y:S01]  /*38750*/  LDL.LU.64 R18, [R1+0xd48] ;  /* 0x000d480001127983 */ /* 0x004ea20000300a00 */
[----:B-----5:R-:W-:-:S04]  /*38760*/  IMAD.WIDE R10, R2, 0x4, R10 ;  /* 0x00000004020a7825 */ /* 0x020fc800078e020a */
[C---:B----4-:R-:W-:Y:S01]  /*38770*/  IMAD.WIDE R26, R2.reuse, 0x4, R20 ;  /* 0x00000004021a7825 */ /* 0x050fe200078e0214 */
[----:B------:R4:W-:Y:S04]  /*38780*/  LDGSTS.E [R6+-0x68800], [R10.64], !P3 ;  /* 0x978000000a067fae */ /* 0x0009e8000d921844 */
[----:B------:R-:W5:Y:S04]  /*38790*/  LDL.LU.64 R20, [R1+0xd60] ;  /* 0x000d600001147983 */ /* 0x000f680000300a00 */
[----:B------:R4:W-:Y:S04]  /*387a0*/  STL.64 [R1+0xa80], R10 ;  /* 0x000a800a01007387 */ /* 0x0009e80000100a00 */
[----:B------:R1:W-:Y:S01]  /*387b0*/  STL.64 [R1+0xa98], R26 ;  /* 0x000a981a01007387 */ /* 0x0003e20000100a00 */
[----:B------:R-:W-:-:S03]  /*387c0*/  IMAD.WIDE R28, R2, 0x4, R32 ;  /* 0x00000004021c7825 */ /* 0x000fc600078e0220 */
[----:B------:R1:W-:Y:S01]  /*387d0*/  LDGSTS.E [R5+-0x68600], [R26.64], !P3 ;  /* 0x97a000001a057fae */ /* 0x0003e2000d921844 */
[----:B------:R-:W-:-:S03]  /*387e0*/  IMAD.WIDE R30, R2, 0x4, R22 ;  /* 0x00000004021e7825 */ /* 0x000fc600078e0216 */
[----:B----4-:R-:W4:Y:S04]  /*387f0*/  LDL.LU.64 R10, [R1+0xd58] ;  /* 0x000d5800010a7983 */ /* 0x010f280000300a00 */
[----:B------:R3:W-:Y:S04]  /*38800*/  STL.64 [R1+0xb10], R28 ;  /* 0x000b101c01007387 */ /* 0x0007e80000100a00 */
[----:B-1----:R-:W4:Y:S04]  /*38810*/  LDL.LU.64 R26, [R1+0xd50] ;  /* 0x000d5000011a7983 */ /* 0x002f280000300a00 */
[----:B------:R3:W-:Y:S04]  /*38820*/  LDGSTS.E [R4+-0x67800], [R28.64], !P4 ;  /* 0x988000001c047fae */ /* 0x0007e8000e121844 */
[----:B------:R5:W-:Y:S01]  /*38830*/  STL.64 [R1+0xbe8], R30 ;  /* 0x000be81e01007387 */ /* 0x000be20000100a00 */
[----:B------:R-:W-:-:S03]  /*38840*/  ISETP.GE.U32.AND P1, PT, R8, 0x7ffffd0a, PT ;  /* 0x7ffffd0a0800780c */ /* 0x000fc60003f26070 */
[----:B------:R-:W4:Y:S01]  /*38850*/  LDL.LU.64 R22, [R1+0xd38] ;  /* 0x000d380001167983 */ /* 0x000f220000300a00 */
[----:B---3--:R-:W-:Y:S01]  /*38860*/  IMAD.WIDE R28, R2, 0x4, R16 ;  /* 0x00000004021c7825 */ /* 0x008fe200078e0210 */
[----:B------:R-:W-:Y:S02]  /*38870*/  IADD3 R7, R0, -0x27b, RZ ;  /* 0xfffffd8500077810 */ /* 0x000fe40007ffe0ff */
[----:B------:R-:W3:Y:S04]  /*38880*/  LDL.LU.64 R16, [R1+0xd20] ;  /* 0x000d200001107983 */ /* 0x000ee80000300a00 */
[----:B------:R4:W-:Y:S04]  /*38890*/  STL.64 [R1+0xc20], R28 ;  /* 0x000c201c01007387 */ /* 0x0009e80000100a00 */
[----:B------:R1:W-:Y:S01]  /*388a0*/  LDGSTS.E [R6+-0x67600], [R30.64], !P4 ;  /* 0x98a000001e067fae */ /* 0x0003e2000e121844 */
[----:B------:R-:W-:-:S03]  /*388b0*/  IMAD.WIDE R8, R2, 0x4, R14 ;  /* 0x0000000402087825 */ /* 0x000fc600078e020e */
[----:B------:R-:W3:Y:S01]  /*388c0*/  LDL.LU.64 R14, [R1+0xd08] ;  /* 0x000d0800010e7983 */ /* 0x000ee20000300a00 */
[----:B------:R-:W-:Y:S02]  /*388d0*/  ISETP.GE.U32.AND P3, PT, R7, 0x7ffffd06, PT ;  /* 0x7ffffd060700780c */ /* 0x000fe40003f66070 */
[C---:B------:R-:W-:Y:S01]  /*388e0*/  IADD3 R7, R0.reuse, -0x27f, RZ ;  /* 0xfffffd8100077810 */ /* 0x040fe20007ffe0ff */
[----:B------:R-:W-:Y:S01]  /*388f0*/  STL.64 [R1+0xc28], R8 ;  /* 0x000c280801007387 */ /* 0x000fe20000100a00 */
[----:B-1----:R-:W-:-:S03]  /*38900*/  IADD3 R6, R0, -0x204, RZ ;  /* 0xfffffdfc00067810 */ /* 0x002fc60007ffe0ff */
[----:B------:R4:W-:Y:S01]  /*38910*/  LDGSTS.E [R5+-0x66800], [R28.64], !P2 ;  /* 0x998000001c057fae */ /* 0x0009e2000d121844 */
[----:B------:R-:W-:Y:S02]  /*38920*/  ISETP.GE.U32.AND P4, PT, R7, 0x7ffffd02, PT ;  /* 0x7ffffd020700780c */ /* 0x000fe40003f86070 */
[C---:B------:R-:W-:Y:S01]  /*38930*/  IADD3 R7, R89.reuse, 0x100000, RZ ;  /* 0x0010000059077810 */ /* 0x040fe20007ffe0ff */
[----:B------:R1:W-:Y:S01]  /*38940*/  LDGSTS.E [R4+-0x66600], [R8.64], !P2 ;  /* 0x99a0000008047fae */ /* 0x0003e2000d121844 */
[----:B------:R-:W-:Y:S02]  /*38950*/  ISETP.GE.U32.AND P2, PT, R6, 0x7ffffd7d, PT ;  /* 0x7ffffd7d0600780c */ /* 0x000fe40003f46070 */
[----:B------:R-:W-:Y:S01]  /*38960*/  IADD3 R6, R89, 0x100000, RZ ;  /* 0x0010000059067810 */ /* 0x000fe20007ffe0ff */
[C---:B--2---:R-:W-:Y:S02]  /*38970*/  IMAD.WIDE R32, R2.reuse, 0x4, R18 ;  /* 0x0000000402207825 */ /* 0x044fe400078e0212 */
[----:B------:R-:W2:Y:S04]  /*38980*/  LDL.LU.64 R18, [R1+0xcf0] ;  /* 0x000cf00001127983 */ /* 0x000ea80000300a00 */
[----:B------:R1:W-:Y:S01]  /*38990*/  LDGSTS.E [R7+-0x65800], [R32.64], !P0 ;  /* 0x9a80000020077fae */ /* 0x0003e2000c121844 */
[----:B-----5:R-:W-:-:S03]  /*389a0*/  IMAD.WIDE R30, R2, 0x4, R20 ;  /* 0x00000004021e7825 */ /* 0x020fc600078e0214 */
[----:B------:R-:W5:Y:S04]  /*389b0*/  LDL.LU.64 R20, [R1+0xce0] ;  /* 0x000ce00001147983 */ /* 0x000f680000300a00 */
[----:B------:R-:W-:Y:S04]  /*389c0*/  STL.64 [R1+0xc60], R32 ;  /* 0x000c602001007387 */ /* 0x000fe80000100a00 */
[----:B------:R-:W-:Y:S04]  /*389d0*/  STL.64 [R1+0xc68], R30 ;  /* 0x000c681e01007387 */ /* 0x000fe80000100a00 */
[----:B------:R1:W-:Y:S01]  /*389e0*/  LDGSTS.E [R6+-0x65600], [R30.64], !P0 ;  /* 0x9aa000001e067fae */ /* 0x0003e2000c121844 */
[----:B----4-:R-:W-:-:S03]  /*389f0*/  IMAD.WIDE R28, R2, 0x4, R10 ;  /* 0x00000004021c7825 */ /* 0x010fc600078e020a */
[----:B------:R-:W4:Y:S04]  /*38a00*/  LDL.LU.64 R10, [R1+0xcd0] ;  /* 0x000cd000010a7983 */ /* 0x000f280000300a00 */
[----:B------:R1:W-:Y:S01]  /*38a10*/  STL.64 [R1+0xd10], R28 ;  /* 0x000d101c01007387 */ /* 0x0003e20000100a00 */
[----:B------:R-:W-:-:S03]  /*38a20*/  IMAD.WIDE R26, R2, 0x4, R26 ;  /* 0x00000004021a7825 */ /* 0x000fc600078e021a */
[----:B------:R1:W-:Y:S04]  /*38a30*/  LDGSTS.E [R5+-0x64800], [R28.64], !P6 ;  /* 0x9b8000001c057fae */ /* 0x0003e8000f121844 */
[----:B------:R3:W-:Y:S04]  /*38a40*/  STL.64 [R1+0xd28], R26 ;  /* 0x000d281a01007387 */ /* 0x0007e80000100a00 */
[----:B------:R3:W-:Y:S01]  /*38a50*/  LDGSTS.E [R4+-0x64600], [R26.64], !P6 ;  /* 0x9ba000001a047fae */ /* 0x0007e2000f121844 */
[----:B-1----:R-:W-:-:S05]  /*38a60*/  IMAD.WIDE R28, R2, 0x4, R22 ;  /* 0x00000004021c7825 */ /* 0x002fca00078e0216 */
[----:B------:R-:W-:Y:S01]  /*38a70*/  STL.64 [R1+0xd40], R28 ;  /* 0x000d401c01007387 */ /* 0x000fe20000100a00 */
[----:B---3--:R-:W-:Y:S01]  /*38a80*/  IMAD.WIDE R26, R2, 0x4, R16 ;  /* 0x00000004021a7825 */ /* 0x008fe200078e0210 */
[----:B------:R-:W-:Y:S02]  /*38a90*/  IADD3 R8, R0, -0x208, RZ ;  /* 0xfffffdf800087810 */ /* 0x000fe40007ffe0ff */
[----:B------:R5:W-:Y:S01]  /*38aa0*/  LDGSTS.E [R6+-0x63800], [R28.64], !P5 ;  /* 0x9c8000001c067fae */ /* 0x000be2000e921844 */
[----:B------:R-:W-:Y:S01]  /*38ab0*/  IMAD.WIDE R22, R2, 0x4, R14 ;  /* 0x0000000402167825 */ /* 0x000fe200078e020e */
[----:B------:R-:W-:Y:S02]  /*38ac0*/  ISETP.GE.U32.AND P0, PT, R8, 0x7ffffd79, PT ;  /* 0x7ffffd790800780c */ /* 0x000fe40003f06070 */
[----:B------:R-:W3:Y:S04]  /*38ad0*/  LDL.LU.64 R14, [R1+0xcb8] ;  /* 0x000cb800010e7983 */ /* 0x000ee80000300a00 */
[----:B------:R1:W-:Y:S04]  /*38ae0*/  STL.64 [R1+0xd20], R26 ;  /* 0x000d201a01007387 */ /* 0x0003e80000100a00 */
[----:B------:R-:W3:Y:S01]  /*38af0*/  LDL.LU.64 R16, [R1+0xc70] ;  /* 0x000c700001107983 */ /* 0x000ee20000300a00 */
[----:B------:R-:W-:-:S03]  /*38b00*/  IADD3 R8, R0, -0x20c, RZ ;  /* 0xfffffdf400087810 */ /* 0x000fc60007ffe0ff */
[----:B------:R1:W-:Y:S01]  /*38b10*/  LDGSTS.E [R5+-0x63600], [R26.64], !P5 ;  /* 0x9ca000001a057fae */ /* 0x0003e2000e921844 */
[----:B------:R-:W-:-:S03]  /*38b20*/  ISETP.GE.U32.AND P6, PT, R8, 0x7ffffd75, PT ;  /* 0x7ffffd750800780c */ /* 0x000fc60003fc6070 */
[----:B------:R1:W-:Y:S04]  /*38b30*/  STL.64 [R1+0xd48], R22 ;  /* 0x000d481601007387 */ /* 0x0003e80000100a00 */
[----:B------:R1:W-:Y:S04]  /*38b40*/  LDGSTS.E [R4+-0x62800], [R22.64], !P1 ;  /* 0x9d80000016047fae */ /* 0x0003e8000c921844 */
[----:B-1----:R-:W3:Y:S04]  /*38b50*/  LDL.LU.64 R26, [R1+0xc78] ;  /* 0x000c7800011a7983 */ /* 0x002ee80000300a00 */
[----:B------:R-:W3:Y:S01]  /*38b60*/  LDL.LU.64 R22, [R1+0xcc0] ;  /* 0x000cc00001167983 */ /* 0x000ee20000300a00 */
[----:B--2---:R-:W-:-:S05]  /*38b70*/  IMAD.WIDE R8, R2, 0x4, R18 ;  /* 0x0000000402087825 */ /* 0x004fca00078e0212 */
[----:B------:R-:W-:Y:S04]  /*38b80*/  STL.64 [R1+0xd50], R8 ;  /* 0x000d500801007387 */ /* 0x000fe80000100a00 */
[----:B------:R-:W2:Y:S04]  /*38b90*/  LDL.LU.64 R18, [R1+0xcd8] ;  /* 0x000cd80001127983 */ /* 0x000ea80000300a00 */
[----:B------:R1:W-:Y:S01]  /*38ba0*/  LDGSTS.E [R6+-0x62600], [R8.64], !P1 ;  /* 0x9da0000008067fae */ /* 0x0003e2000c921844 */
[----:B-----5:R-:W-:-:S05]  /*38bb0*/  IMAD.WIDE R28, R2, 0x4, R20 ;  /* 0x00000004021c7825 */ /* 0x020fca00078e0214 */
[----:B------:R-:W-:Y:S04]  /*38bc0*/  STL.64 [R1+0xd60], R28 ;  /* 0x000d601c01007387 */ /* 0x000fe80000100a00 */
[----:B------:R-:W5:Y:S04]  /*38bd0*/  LDL.LU.64 R20, [R1+0xce8] ;  /* 0x000ce80001147983 */ /* 0x000f680000300a00 */
[----:B------:R1:W-:Y:S01]  /*38be0*/  LDGSTS.E [R5+-0x61800], [R28.64], !P3 ;  /* 0x9e8000001c057fae */ /* 0x0003e2000d921844 */
[----:B----4-:R-:W-:-:S05]  /*38bf0*/  IMAD.WIDE R10, R2, 0x4, R10 ;  /* 0x00000004020a7825 */ /* 0x010fca00078e020a */
[----:B------:R4:W-:Y:S04]  /*38c00*/  STL.64 [R1+0xff0], R10 ;  /* 0x000ff00a01007387 */ /* 0x0009e80000100a00 */
[----:B------:R4:W-:Y:S04]  /*38c10*/  LDGSTS.E [R4+-0x61600], [R10.64], !P3 ;  /* 0x9ea000000a047fae */ /* 0x0009e8000d921844 */
[----:B----4-:R-:W4:Y:S01]  /*38c20*/  LDL.LU.64 R10, [R1+0xcf8] ;  /* 0x000cf800010a7983 */ /* 0x010f220000300a00 */
[----:B---3--:R-:W-:-:S03]  /*38c30*/  IMAD.WIDE R30, R2, 0x4, R14 ;  /* 0x00000004021e7825 */ /* 0x008fc600078e020e */
[----:B------:R-:W3:Y:S01]  /*38c40*/  LDL.LU.64 R14, [R1+0xd18] ;  /* 0x000d1800010e7983 */ /* 0x000ee20000300a00 */
[----:B-1----:R-:W-:-:S03]  /*38c50*/  IMAD.WIDE R28, R2, 0x4, R16 ;  /* 0x00000004021c7825 */ /* 0x002fc600078e0210 */
[----:B------:R-:W3:Y:S01]  /*38c60*/  LDL.LU.64 R16, [R1+0xd30] ;  /* 0x000d300001107983 */ /* 0x000ee20000300a00 */
[----:B------:R-:W-:Y:S01]  /*38c70*/  IADD3 R7, R0, -0x210, RZ ;  /* 0xfffffdf000077810 */ /* 0x000fe20007ffe0ff */
[----:B------:R-:W-:Y:S01]  /*38c80*/  IMAD.SHL.U32 R9, R252, 0x4, RZ ;  /* 0x00000004fc097824 */ /* 0x000fe200078e00ff */
[C---:B------:R-:W-:Y:S02]  /*38c90*/  IADD3 R6, R0.reuse, -0x218, RZ ;  /* 0xfffffde800067810 */ /* 0x040fe40007ffe0ff */
[----:B------:R-:W-:Y:S02]  /*38ca0*/  ISETP.GE.U32.AND P5, PT, R7, 0x7ffffd71, PT ;  /* 0x7ffffd710700780c */ /* 0x000fe40003fa6070 */
[----:B------:R-:W-:Y:S02]  /*38cb0*/  IADD3 R7, R0, -0x214, RZ ;  /* 0xfffffdec00077810 */ /* 0x000fe40007ffe0ff */
[----:B------:R-:W-:Y:S02]  /*38cc0*/  ISETP.GE.U32.AND P3, PT, R6, 0x7ffffd69, PT ;  /* 0x7ffffd690600780c */ /* 0x000fe40003f66070 */
[----:B------:R-:W-:-:S02]  /*38cd0*/  ISETP.GE.U32.AND P1, PT, R7, 0x7ffffd6d, PT ;  /* 0x7ffffd6d0700780c */ /* 0x000fc40003f26070 */
[C---:B------:R-:W-:Y:S01]  /*38ce0*/  IADD3 R7, R89.reuse, 0x100000, RZ ;  /* 0x0010000059077810 */ /* 0x040fe20007ffe0ff */
[C---:B------:R-:W-:Y:S01]  /*38cf0*/  IMAD.WIDE R26, R2.reuse, 0x4, R26 ;  /* 0x00000004021a7825 */ /* 0x040fe200078e021a */
[----:B------:R-:W-:Y:S02]  /*38d00*/  IADD3 R6, R89, 0x100000, RZ ;  /* 0x0010000059067810 */ /* 0x000fe40007ffe0ff */
[----:B------:R-:W-:Y:S01]  /*38d10*/  LOP3.LUT R12, R9, 0x60, RZ, 0x3c, !PT ;  /* 0x00000060090c7812 */ /* 0x000fe200078e3cff */
[----:B------:R2:W-:Y:S01]  /*38d20*/  STL.64 [R1+0x1030], R30 ;  /* 0x0010301e01007387 */ /* 0x0005e20000100a00 */
[----:B------:R-:W-:-:S03]  /*38d30*/  IMAD.WIDE R22, R2, 0x4, R22 ;  /* 0x0000000402167825 */ /* 0x000fc600078e0216 */
[----:B------:R5:W-:Y:S01]  /*38d40*/  STL.64 [R1+0x1040], R28 ;  /* 0x0010401c01007387 */ /* 0x000be20000100a00 */
[----:B------:R-:W-:-:S03]  /*38d50*/  IADD3 R5, R12, 0x100000, RZ ;  /* 0x001000000c057810 */ /* 0x000fc60007ffe0ff */
[----:B------:R2:W-:Y:S01]  /*38d60*/  LDGSTS.E [R7+-0x60800], [R30.64], !P4 ;  /* 0x9f8000001e077fae */ /* 0x0005e2000e121844 */
[----:B------:R-:W-:-:S03]  /*38d70*/  IADD3 R4, R12, 0x100000, RZ ;  /* 0x001000000c047810 */ /* 0x000fc60007ffe0ff */
[----:B------:R-:W3:Y:S04]  /*38d80*/  LDL.LU.64 R32, [R1+0xd68] ;  /* 0x000d680001207983 */ /* 0x000ee80000300a00 */
[----:B------:R1:W-:Y:S04]  /*38d90*/  LDGSTS.E [R6+-0x60600], [R28.64], !P4 ;  /* 0x9fa000001c067fae */ /* 0x0003e8000e121844 */
[----:B------:R2:W-:Y:S04]  /*38da0*/  STL.64 [R1+0x60], R26 ;  /* 0x0000601a01007387 */ /* 0x0005e80000100a00 */
[----:B------:R4:W-:Y:S04]  /*38db0*/  STL.64 [R1+0x58], R22 ;  /* 0x0000581601007387 */ /* 0x0009e80000100a00 */
[----:B------:R2:W-:Y:S01]  /*38dc0*/  LDGSTS.E [R5+-0x7f400], [R26.64], !P2 ;  /* 0x80c000001a057fae */ /* 0x0005e2000d121844 */
[----:B-1----:R-:W-:-:S03]  /*38dd0*/  IADD3 R6, R12, 0x100000, RZ ;  /* 0x001000000c067810 */ /* 0x002fc60007ffe0ff */
[----:B------:R4:W-:Y:S01]  /*38de0*/  LDGSTS.E [R4+-0x7f200], [R22.64], !P2 ;  /* 0x80e0000016047fae */ /* 0x0009e2000d121844 */
[----:B--2---:R-:W-:-:S03]  /*38df0*/  IMAD.WIDE R30, R2, 0x4, R18 ;  /* 0x00000004021e7825 */ /* 0x004fc600078e0212 */
[----:B------:R-:W2:Y:S04]  /*38e00*/  LDL.LU.64 R18, [R1+0xd78] ;  /* 0x000d780001127983 */ /* 0x000ea80000300a00 */
[----:B------:R1:W-:Y:S01]  /*38e10*/  LDGSTS.E [R6+-0x7e400], [R30.64], !P0 ;  /* 0x81c000001e067fae */ /* 0x0003e2000c121844 */
[----:B-----5:R-:W-:-:S03]  /*38e20*/  IMAD.WIDE R28, R2, 0x4, R20 ;  /* 0x00000004021c7825 */ /* 0x020fc600078e0214 */
[----:B------:R-:W5:Y:S04]  /*38e30*/  LDL.LU.64 R20, [R1+0xd88] ;  /* 0x000d880001147983 */ /* 0x000f680000300a00 */
[----:B------:R-:W-:Y:S04]  /*38e40*/  STL.64 [R1+0x50], R30 ;  /* 0x0000501e01007387 */ /* 0x000fe80000100a00 */
[----:B------:R1:W-:Y:S04]  /*38e50*/  STL.64 [R1+0x48], R28 ;  /* 0x0000481c01007387 */ /* 0x0003e80000100a00 */
[----:B------:R-:W5:Y:S04]  /*38e60*/  LDL.LU.64 R26, [R1+0xd98] ;  /* 0x000d9800011a7983 */ /* 0x000f680000300a00 */
[----:B------:R1:W-:Y:S01]  /*38e70*/  LDGSTS.E [R5+-0x7e200], [R28.64], !P0 ;  /* 0x81e000001c057fae */ /* 0x0003e2000c121844 */
[----:B----4-:R-:W-:-:S03]  /*38e80*/  IMAD.WIDE R22, R2, 0x4, R10 ;  /* 0x0000000402167825 */ /* 0x010fc600078e020a */
[----:B------:R-:W4:Y:S04]  /*38e90*/  LDL.LU.64 R10, [R1+0xda0] ;  /* 0x000da000010a7983 */ /* 0x000f280000300a00 */
[----:B------:R1:W-:Y:S04]  /*38ea0*/  STL.64 [R1+0x40], R22 ;  /* 0x0000401601007387 */ /* 0x0003e80000100a00 */
[----:B------:R1:W-:Y:S01]  /*38eb0*/  LDGSTS.E [R4+-0x7d400], [R22.64], !P6 ;  /* 0x82c0000016047fae */ /* 0x0003e2000f121844 */
[----:B---3--:R-:W-:-:S05]  /*38ec0*/  IMAD.WIDE R14, R2, 0x4, R14 ;  /* 0x00000004020e7825 */ /* 0x008fca00078e020e */
[----:B------:R3:W-:Y:S01]  /*38ed0*/  STL.64 [R1+0x38], R14 ;  /* 0x0000380e01007387 */ /* 0x0007e20000100a00 */
[----:B-1----:R-:W-:-:S03]  /*38ee0*/  IMAD.WIDE R28, R2, 0x4, R16 ;  /* 0x00000004021c7825 */ /* 0x002fc600078e0210 */
[----:B------:R-:W4:Y:S04]  /*38ef0*/  LDL.LU.64 R22, [R1+0xdb0] ;  /* 0x000db00001167983 */ /* 0x000f280000300a00 */
[----:B------:R-:W4:Y:S04]  /*38f00*/  LDL.LU.64 R16, [R1+0xdc0] ;  /* 0x000dc00001107983 */ /* 0x000f280000300a00 */
[----:B------:R1:W-:Y:S04]  /*38f10*/  STL.64 [R1+0x30], R28 ;  /* 0x0000301c01007387 */ /* 0x0003e80000100a00 */
[----:B------:R3:W-:Y:S01]  /*38f20*/  LDGSTS.E [R6+-0x7d200], [R14.64], !P6 ;  /* 0x82e000000e067fae */ /* 0x0007e2000f121844 */
[----:B------:R-:W-:-:S02]  /*38f30*/  IADD3 R8, R0, -0x21c, RZ ;  /* 0xfffffde400087810 */ /* 0x000fc40007ffe0ff */
[----:B------:R-:W-:Y:S01]  /*38f40*/  IADD3 R7, R0, -0x224, RZ ;  /* 0xfffffddc00077810 */ /* 0x000fe20007ffe0ff */
[----:B------:R1:W-:Y:S04]  /*38f50*/  LDGSTS.E [R5+-0x7c400], [R28.64], !P5 ;  /* 0x83c000001c057fae */ /* 0x0003e8000e921844 */
[----:B---3--:R-:W3:Y:S01]  /*38f60*/  LDL.LU.64 R14, [R1+0xdc8] ;  /* 0x000dc800010e7983 */ /* 0x008ee20000300a00 */
[----:B--2---:R-:W-:-:S03]  /*38f70*/  IMAD.WIDE R228, R2, 0x4, R18 ;  /* 0x0000000402e47825 */ /* 0x004fc600078e0212 */
[----:B------:R-:W2:Y:S01]  /*38f80*/  LDL.LU.64 R18, [R1+0xdd0] ;  /* 0x000dd00001127983 */ /* 0x000ea20000300a00 */
[----:B-----5:R-:W-:-:S03]  /*38f90*/  IMAD.WIDE R202, R2, 0x4, R20 ;  /* 0x0000000402ca7825 */ /* 0x020fc600078e0214 */
[----:B------:R-:W5:Y:S01]  /*38fa0*/  LDL.LU.64 R20, [R1+0xde0] ;  /* 0x000de00001147983 */ /* 0x000f620000300a00 */
[----:B------:R-:W-:-:S04]  /*38fb0*/  IMAD.WIDE R200, R2, 0x4, R26 ;  /* 0x0000000402c87825 */ /* 0x000fc800078e021a */
[C---:B----4-:R-:W-:Y:S02]  /*38fc0*/  IMAD.WIDE R166, R2.reuse, 0x4, R10 ;  /* 0x0000000402a67825 */ /* 0x050fe400078e020a */
[----:B------:R-:W4:Y:S02]  /*38fd0*/  LDL.LU.64 R10, [R1+0xf30] ;  /* 0x000f3000010a7983 */ /* 0x000f240000300a00 */
[C---:B------:R-:W-:Y:S02]  /*38fe0*/  IMAD.WIDE R164, R2.reuse, 0x4, R22 ;  /* 0x0000000402a47825 */ /* 0x040fe400078e0216 */
[----:B------:R-:W4:Y:S02]  /*38ff0*/  LDL.LU.64 R22, [R1+0xf28] ;  /* 0x000f280001167983 */ /* 0x000f240000300a00 */
[C---:B------:R-:W-:Y:S02]  /*39000*/  IMAD.WIDE R126, R2.reuse, 0x4, R16 ;  /* 0x00000004027e7825 */ /* 0x040fe400078e0210 */
[----:B------:R-:W4:Y:S04]  /*39010*/  LDL.LU.64 R16, [R1+0xf20] ;  /* 0x000f200001107983 */ /* 0x000f280000300a00 */
[----:B------:R-:W4:Y:S01]  /*39020*/  LDL.LU.64 R26, [R1+0xf18] ;  /* 0x000f1800011a7983 */ /* 0x000f220000300a00 */
[----:B---3--:R-:W-:-:S03]  /*39030*/  IMAD.WIDE R124, R2, 0x4, R14 ;  /* 0x00000004027c7825 */ /* 0x008fc600078e020e */
[----:B------:R-:W3:Y:S01]  /*39040*/  LDL.LU.64 R14, [R1+0xf10] ;  /* 0x000f1000010e7983 */ /* 0x000ee20000300a00 */
[----:B--2---:R-:W-:-:S03]  /*39050*/  IMAD.WIDE R86, R2, 0x4, R18 ;  /* 0x0000000402567825 */ /* 0x004fc600078e0212 */
[----:B------:R-:W2:Y:S01]  /*39060*/  LDL.LU.64 R18, [R1+0xf08] ;  /* 0x000f080001127983 */ /* 0x000ea20000300a00 */
[----:B-----5:R-:W-:-:S03]  /*39070*/  IMAD.WIDE R84, R2, 0x4, R20 ;  /* 0x0000000402547825 */ /* 0x020fc600078e0214 */
[----:B------:R-:W5:Y:S01]  /*39080*/  LDL.LU.64 R20, [R1+0xf00] ;  /* 0x000f000001147983 */ /* 0x000f620000300a00 */
[----:B----4-:R-:W-:-:S03]  /*39090*/  IMAD.WIDE R74, R2, 0x4, R10 ;  /* 0x00000004024a7825 */ /* 0x010fc600078e020a */
[----:B------:R-:W4:Y:S01]  /*390a0*/  LDL.LU.64 R10, [R1+0xef8] ;  /* 0x000ef800010a7983 */ /* 0x000f220000300a00 */
[----:B------:R-:W-:-:S03]  /*390b0*/  IMAD.WIDE R72, R2, 0x4, R22 ;  /* 0x0000000402487825 */ /* 0x000fc600078e0216 */
[----:B------:R-:W4:Y:S01]  /*390c0*/  LDL.LU.64 R22, [R1+0xef0] ;  /* 0x000ef00001167983 */ /* 0x000f220000300a00 */
[----:B------:R-:W-:-:S03]  /*390d0*/  IMAD.WIDE R70, R2, 0x4, R16 ;  /* 0x0000000402467825 */ /* 0x000fc600078e0210 */
[----:B------:R-:W4:Y:S01]  /*390e0*/  LDL.LU.64 R16, [R1+0xee8] ;  /* 0x000ee80001107983 */ /* 0x000f220000300a00 */
[----:B---3--:R-:W-:-:S03]  /*390f0*/  IMAD.WIDE R66, R2, 0x4, R14 ;  /* 0x0000000402427825 */ /* 0x008fc600078e020e */
[----:B------:R-:W3:Y:S01]  /*39100*/  LDL.LU.64 R14, [R1+0xee0] ;  /* 0x000ee000010e7983 */ /* 0x000ee20000300a00 */
[----:B------:R-:W-:-:S04]  /*39110*/  IMAD.WIDE R68, R2, 0x4, R26 ;  /* 0x0000000402447825 */ /* 0x000fc800078e021a */
[C---:B--2---:R-:W-:Y:S02]  /*39120*/  IMAD.WIDE R64, R2.reuse, 0x4, R18 ;  /* 0x0000000402407825 */ /* 0x044fe400078e0212 */
[----:B------:R-:W2:Y:S02]  /*39130*/  LDL.LU.64 R18, [R1+0xed8] ;  /* 0x000ed80001127983 */ /* 0x000ea40000300a00 */
[C---:B-----5:R-:W-:Y:S02]  /*39140*/  IMAD.WIDE R62, R2.reuse, 0x4, R20 ;  /* 0x00000004023e7825 */ /* 0x060fe400078e0214 */
[----:B------:R-:W5:Y:S04]  /*39150*/  LDL.LU.64 R20, [R1+0xed0] ;  /* 0x000ed00001147983 */ /* 0x000f680000300a00 */
        /* <DEDUP_REMOVED lines=17> */
[----:B---3--:R-:W-:-:S03]  /*39270*/  IMAD.WIDE R40, R2, 0x4, R14 ;  /* 0x0000000402287825 */ /* 0x008fc600078e020e */
[----:B------:R-:W3:Y:S01]  /*39280*/  LDL.LU.64 R14, [R1+0xe80] ;  /* 0x000e8000010e7983 */ /* 0x000ee20000300a00 */
[----:B------:R-:W-:-:S03]  /*39290*/  IMAD.WIDE R48, R2, 0x4, R26 ;  /* 0x0000000402307825 */ /* 0x000fc600078e021a */
[----:B------:R-:W1:Y:S01]  /*392a0*/  LDL.LU.64 R26, [R1+0xe78] ;  /* 0x000e7800011a7983 */ /* 0x000e620000300a00 */
[----:B------:R-:W-:-:S03]  /*392b0*/  IMAD.WIDE R44, R2, 0x4, R22 ;  /* 0x00000004022c7825 */ /* 0x000fc600078e0216 */
[----:B------:R-:W3:Y:S01]  /*392c0*/  LDL.LU.64 R22, [R1+0xe70] ;  /* 0x000e700001167983 */ /* 0x000ee20000300a00 */
[----:B------:R-:W-:Y:S01]  /*392d0*/  IMAD.WIDE R230, R2, 0x4, R32 ;  /* 0x0000000402e67825 */ /* 0x000fe200078e0220 */
[----:B------:R-:W-:-:S03]  /*392e0*/  ISETP.GE.U32.AND P4, PT, R8, 0x7ffffd65, PT ;  /* 0x7ffffd650800780c */ /* 0x000fc60003f86070 */
[C---:B--2---:R-:W-:Y:S01]  /*392f0*/  IMAD.WIDE R38, R2.reuse, 0x4, R18 ;  /* 0x0000000402267825 */ /* 0x044fe200078e0212 */
[----:B------:R-:W-:Y:S01]  /*39300*/  ISETP.GE.U32.AND P0, PT, R7, 0x7ffffd5d, PT ;  /* 0x7ffffd5d0700780c */ /* 0x000fe20003f06070 */
[----:B------:R-:W2:Y:S02]  /*39310*/  LDL.LU.64 R18, [R1+0xe68] ;  /* 0x000e680001127983 */ /* 0x000ea40000300a00 */
[----:B-----5:R-:W-:Y:S01]  /*39320*/  IMAD.WIDE R36, R2, 0x4, R20 ;  /* 0x0000000402247825 */ /* 0x020fe200078e0214 */
[----:B------:R-:W-:Y:S01]  /*39330*/  IADD3 R6, R0, -0x22c, RZ ;  /* 0xfffffdd400067810 */ /* 0x000fe20007ffe0ff */
[----:B------:R-:W5:Y:S02]  /*39340*/  LDL.LU.64 R20, [R1+0xe60] ;  /* 0x000e600001147983 */ /* 0x000f640000300a00 */
[C---:B----4-:R-:W-:Y:S02]  /*39350*/  IMAD.WIDE R34, R2.reuse, 0x4, R10 ;  /* 0x0000000402227825 */ /* 0x050fe400078e020a */
[----:B------:R4:W-:Y:S04]  /*39360*/  LDGSTS.E [R4+-0x7c200], [R230.64], !P5 ;  /* 0x83e00000e6047fae */ /* 0x0009e8000e921844 */
[----:B------:R-:W4:Y:S04]  /*39370*/  LDL.LU.64 R10, [R1+0xe58] ;  /* 0x000e5800010a7983 */ /* 0x000f280000300a00 */
[----:B------:R-:W4:Y:S01]  /*39380*/  LDL.LU.64 R246, [R1+0xe50] ;  /* 0x000e500001f67983 */ /* 0x000f220000300a00 */
[----:B------:R-:W-:-:S03]  /*39390*/  IMAD.WIDE R32, R2, 0x4, R16 ;  /* 0x0000000402207825 */ /* 0x000fc600078e0210 */
[----:B------:R-:W4:Y:S01]  /*393a0*/  LDL.LU.64 R16, [R1+0xe48] ;  /* 0x000e480001107983 */ /* 0x000f220000300a00 */
[----:B---3--:R-:W-:-:S03]  /*393b0*/  IMAD.WIDE R30, R2, 0x4, R14 ;  /* 0x00000004021e7825 */ /* 0x008fc600078e020e */
[----:B------:R-:W3:Y:S01]  /*393c0*/  LDL.LU.64 R14, [R1+0xe40] ;  /* 0x000e4000010e7983 */ /* 0x000ee20000300a00 */
[C---:B------:R-:W-:Y:S02]  /*393d0*/  IADD3 R8, R0.reuse, -0x220, RZ ;  /* 0xfffffde000087810 */ /* 0x040fe40007ffe0ff */
[----:B------:R-:W-:Y:S01]  /*393e0*/  IADD3 R7, R0, -0x228, RZ ;  /* 0xfffffdd800077810 */ /* 0x000fe20007ffe0ff */
[----:B-1----:R-:W-:Y:S01]  /*393f0*/  IMAD.WIDE R28, R2, 0x4, R26 ;  /* 0x00000004021c7825 */ /* 0x002fe200078e021a */
[----:B------:R-:W-:Y:S01]  /*39400*/  ISETP.GE.U32.AND P2, PT, R8, 0x7ffffd61, PT ;  /* 0x7ffffd610800780c */ /* 0x000fe20003f46070 */
[----:B------:R-:W3:Y:S01]  /*39410*/  LDL.LU.64 R248, [R1+0xbf0] ;  /* 0x000bf00001f87983 */ /* 0x000ee20000300a00 */
[----:B------:R-:W-:Y:S02]  /*39420*/  ISETP.GE.U32.AND P6, PT, R7, 0x7ffffd59, PT ;  /* 0x7ffffd590700780c */ /* 0x000fe40003fc6070 */
[----:B------:R-:W-:Y:S02]  /*39430*/  ISETP.GE.U32.AND P5, PT, R6, 0x7ffffd55, PT ;  /* 0x7ffffd550600780c */ /* 0x000fe40003fa6070 */
[----:B------:R-:W-:-:S02]  /*39440*/  IADD3 R7, R12, 0x100000, RZ ;  /* 0x001000000c077810 */ /* 0x000fc40007ffe0ff */
[----:B------:R-:W-:Y:S02]  /*39450*/  IADD3 R6, R12, 0x100000, RZ ;  /* 0x001000000c067810 */ /* 0x000fe40007ffe0ff */
[----:B------:R-:W-:Y:S01]  /*39460*/  IADD3 R8, R0, -0x230, RZ ;  /* 0xfffffdd000087810 */ /* 0x000fe20007ffe0ff */
[----:B------:R1:W-:Y:S04]  /*39470*/  LDGSTS.E [R7+-0x7b400], [R228.64], !P1 ;  /* 0x84c00000e4077fae */ /* 0x0003e8000c921844 */
[----:B------:R1:W-:Y:S01]  /*39480*/  LDGSTS.E [R6+-0x7b200], [R202.64], !P1 ;  /* 0x84e00000ca067fae */ /* 0x0003e2000c921844 */
[----:B------:R-:W-:-:S03]  /*39490*/  ISETP.GE.U32.AND P1, PT, R8, 0x7ffffd51, PT ;  /* 0x7ffffd510800780c */ /* 0x000fc60003f26070 */
[----:B------:R2:W-:Y:S01]  /*394a0*/  LDGSTS.E [R5+-0x7a400], [R200.64], !P3 ;  /* 0x85c00000c8057fae */ /* 0x0005e2000d921844 */
[----:B-1----:R-:W-:-:S03]  /*394b0*/  IADD3 R7, R0, -0x238, RZ ;  /* 0xfffffdc800077810 */ /* 0x002fc60007ffe0ff */
[----:B------:R1:W-:Y:S01]  /*394c0*/  LDGSTS.E [R4+-0x7a200], [R166.64], !P3 ;  /* 0x85e00000a6047fae */ /* 0x0003e2000d921844 */
[----:B------:R-:W-:-:S03]  /*394d0*/  IADD3 R8, R0, -0x234, RZ ;  /* 0xfffffdcc00087810 */ /* 0x000fc60007ffe0ff */
[----:B------:R1:W-:Y:S04]  /*394e0*/  LDGSTS.E [R6+-0x79400], [R164.64], !P4 ;  /* 0x86c00000a4067fae */ /* 0x0003e8000e121844 */
[----:B------:R1:W-:Y:S01]  /*394f0*/  LDGSTS.E [R5+-0x79200], [R126.64], !P4 ;  /* 0x86e000007e057fae */ /* 0x0003e2000e121844 */
[----:B------:R-:W-:Y:S02]  /*39500*/  ISETP.GE.U32.AND P4, PT, R7, 0x7ffffd49, PT ;  /* 0x7ffffd490700780c */ /* 0x000fe40003f86070 */
[----:B------:R-:W-:Y:S01]  /*39510*/  IADD3 R7, R0, -0x23c, RZ ;  /* 0xfffffdc400077810 */ /* 0x000fe20007ffe0ff */
[----:B------:R1:W-:Y:S01]  /*39520*/  LDGSTS.E [R4+-0x78400], [R124.64], !P2 ;  /* 0x87c000007c047fae */ /* 0x0003e2000d121844 */
[----:B------:R-:W-:-:S03]  /*39530*/  ISETP.GE.U32.AND P3, PT, R8, 0x7ffffd4d, PT ;  /* 0x7ffffd4d0800780c */ /* 0x000fc60003f66070 */
[----:B------:R1:W-:Y:S01]  /*39540*/  LDGSTS.E [R6+-0x78200], [R86.64], !P2 ;  /* 0x87e0000056067fae */ /* 0x0003e2000d121844 */
[----:B------:R-:W-:-:S03]  /*39550*/  ISETP.GE.U32.AND P2, PT, R7, 0x7ffffd45, PT ;  /* 0x7ffffd450700780c */ /* 0x000fc60003f46070 */
[----:B------:R2:W-:Y:S01]  /*39560*/  LDGSTS.E [R5+-0x77400], [R84.64], !P0 ;  /* 0x88c0000054057fae */ /* 0x0005e2000c121844 */
[----:B------:R-:W-:-:S03]  /*39570*/  IADD3 R7, R12, 0x100000, RZ ;  /* 0x001000000c077810 */ /* 0x000fc60007ffe0ff */
[----:B------:R2:W-:Y:S01]  /*39580*/  LDGSTS.E [R4+-0x77200], [R74.64], !P0 ;  /* 0x88e000004a047fae */ /* 0x0005e2000c121844 */
[----:B-1----:R-:W-:-:S03]  /*39590*/  IADD3 R6, R0, -0x240, RZ ;  /* 0xfffffdc000067810 */ /* 0x002fc60007ffe0ff */
[----:B------:R1:W-:Y:S01]  /*395a0*/  LDGSTS.E [R7+-0x76400], [R72.64], !P6 ;  /* 0x89c0000048077fae */ /* 0x0003e2000f121844 */
[----:B------:R-:W-:Y:S02]  /*395b0*/  ISETP.GE.U32.AND P0, PT, R6, 0x7ffffd41, PT ;  /* 0x7ffffd410600780c */ /* 0x000fe40003f06070 */
[----:B------:R-:W-:Y:S02]  /*395c0*/  IADD3 R6, R12, 0x100000, RZ ;  /* 0x001000000c067810 */ /* 0x000fe40007ffe0ff */
[----:B------:R-:W-:-:S03]  /*395d0*/  IADD3 R8, R0, -0x244, RZ ;  /* 0xfffffdbc00087810 */ /* 0x000fc60007ffe0ff */
[----:B------:R1:W-:Y:S02]  /*395e0*/  LDGSTS.E [R6+-0x76200], [R70.64], !P6 ;  /* 0x89e0000046067fae */ /* 0x0003e4000f121844 */
[----:B-1----:R-:W-:Y:S02]  /*395f0*/  IADD3 R7, R0, -0x24c, RZ ;  /* 0xfffffdb400077810 */ /* 0x002fe40007ffe0ff */
[----:B------:R1:W-:Y:S01]  /*39600*/  LDGSTS.E [R5+-0x75400], [R68.64], !P5 ;  /* 0x8ac0000044057fae */ /* 0x0003e2000e921844 */
[----:B------:R-:W-:-:S03]  /*39610*/  ISETP.GE.U32.AND P6, PT, R8, 0x7ffffd3d, PT ;  /* 0x7ffffd3d0800780c */ /* 0x000fc60003fc6070 */
        /* <DEDUP_REMOVED lines=24> */
[----:B------:R1:W-:Y:S01]  /*397a0*/  LDGSTS.E [R6+-0x6f400], [R44.64], !P6 ;  /* 0x90c000002c067fae */ /* 0x0003e2000f121844 */
[----:B------:R-:W-:-:S03]  /*397b0*/  IMAD.WIDE R26, R2, 0x4, R22 ;  /* 0x00000004021a7825 */ /* 0x000fc600078e0216 */
        /* <DEDUP_REMOVED lines=13> */
[----:B------:R-:W-:-:S05]  /*39890*/  IADD3 R6, R12, 0x100000, RZ ;  /* 0x001000000c067810 */ /* 0x000fca0007ffe0ff */
[----:B------:R1:W-:Y:S04]  /*398a0*/  LDGSTS.E [R6+-0x6c200], [R30.64], !P3 ;  /* 0x93e000001e067fae */ /* 0x0003e8000d921844 */
[----:B------:R1:W-:Y:S04]  /*398b0*/  LDGSTS.E [R5+-0x6b400], [R28.64], !P4 ;  /* 0x94c000001c057fae */ /* 0x0003e8000e121844 */
[----:B------:R1:W-:Y:S01]  /*398c0*/  LDGSTS.E [R4+-0x6b200], [R26.64], !P4 ;  /* 0x94e000001a047fae */ /* 0x0003e2000e121844 */
[----:B--2---:R-:W-:-:S03]  /*398d0*/  IMAD.WIDE R22, R2, 0x4, R18 ;  /* 0x0000000402167825 */ /* 0x004fc600078e0212 */
[----:B------:R-:W2:Y:S04]  /*398e0*/  LDL.LU.64 R18, [R1+0xbf8] ;  /* 0x000bf80001127983 */ /* 0x000ea80000300a00 */
[----:B------:R1:W-:Y:S01]  /*398f0*/  LDGSTS.E [R6+-0x6a400], [R22.64], !P2 ;  /* 0x95c0000016067fae */ /* 0x0003e2000d121844 */
[----:B-----5:R-:W-:-:S05]  /*39900*/  IMAD.WIDE R20, R2, 0x4, R20 ;  /* 0x0000000402147825 */ /* 0x020fca00078e0214 */
[----:B------:R5:W-:Y:S01]  /*39910*/  LDGSTS.E [R5+-0x6a200], [R20.64], !P2 ;  /* 0x95e0000014057fae */ /* 0x000be2000d121844 */
[----:B----4-:R-:W-:-:S03]  /*39920*/  IMAD.WIDE R76, R2, 0x4, R10 ;  /* 0x00000004024c7825 */ /* 0x010fc600078e020a */
[----:B------:R-:W4:Y:S04]  /*39930*/  LDL.LU.64 R10, [R1+0xe38] ;  /* 0x000e3800010a7983 */ /* 0x000f280000300a00 */
[----:B------:R1:W-:Y:S04]  /*39940*/  STL.64 [R1+0xa00], R76 ;  /* 0x000a004c01007387 */ /* 0x0003e80000100a00 */
[----:B------:R1:W-:Y:S02]  /*39950*/  LDGSTS.E [R4+-0x69400], [R76.64], !P0 ;  /* 0x96c000004c047fae */ /* 0x0003e4000c121844 */
[----:B-1----:R-:W-:-:S04]  /*39960*/  IMAD.WIDE R76, R2, 0x4, R246 ;  /* 0x00000004024c7825 */ /* 0x002fc800078e02f6 */
[C---:B------:R-:W-:Y:S01]  /*39970*/  IMAD.WIDE R16, R2.reuse, 0x4, R16 ;  /* 0x0000000402107825 */ /* 0x040fe200078e0210 */
[----:B------:R1:W-:Y:S04]  /*39980*/  STL.64 [R1+0xa18], R76 ;  /* 0x000a184c01007387 */ /* 0x0003e80000100a00 */
[----:B------:R1:W-:Y:S04]  /*39990*/  STL.64 [R1+0xab0], R16 ;  /* 0x000ab01001007387 */ /* 0x0003e80000100a00 */
[----:B------:R1:W-:Y:S04]  /*399a0*/  LDGSTS.E [R6+-0x69200], [R76.64], !P0 ;  /* 0x96e000004c067fae */ /* 0x0003e8000c121844 */
[----:B------:R1:W-:Y:S01]  /*399b0*/  LDGSTS.E [R5+-0x68400], [R16.64], !P6 ;  /* 0x97c0000010057fae */ /* 0x0003e2000f121844 */
[----:B---3--:R-:W-:-:S05]  /*399c0*/  IMAD.WIDE R14, R2, 0x4, R14 ;  /* 0x00000004020e7825 */ /* 0x008fca00078e020e */
[----:B------:R3:W-:Y:S04]  /*399d0*/  STL.64 [R1+0xac0], R14 ;  /* 0x000ac00e01007387 */ /* 0x0007e80000100a00 */
[----:B------:R-:W5:Y:S04]  /*399e0*/  LDL.LU.64 R80, [R1+0xe30] ;  /* 0x000e300001507983 */ /* 0x000f680000300a00 */
[----:B------:R-:W5:Y:S04]  /*399f0*/  LDL.LU.64 R78, [R1+0xe28] ;  /* 0x000e2800014e7983 */ /* 0x000f680000300a00 */
[----:B-1----:R-:W5:Y:S04]  /*39a00*/  LDL.LU.64 R76, [R1+0xe20] ;  /* 0x000e2000014c7983 */ /* 0x002f680000300a00 */
[----:B------:R-:W5:Y:S04]  /*39a10*/  LDL.LU.64 R16, [R1+0xe18] ;  /* 0x000e180001107983 */ /* 0x000f680000300a00 */
[----:B------:R3:W-:Y:S01]  /*39a20*/  LDGSTS.E [R4+-0x68200], [R14.64], !P6 ;  /* 0x97e000000e047fae */ /* 0x0007e2000f121844 */
[----:B------:R-:W-:Y:S01]  /*39a30*/  IADD3 R7, R0, -0x274, RZ ;  /* 0xfffffd8c00077810 */ /* 0x000fe20007ffe0ff */
[----:B------:R-:W-:-:S02]  /*39a40*/  IMAD.WIDE R82, R2, 0x4, R248 ;  /* 0x0000000402527825 */ /* 0x000fc400078e02f8 */
[----:B---3--:R-:W5:Y:S01]  /*39a50*/  LDL.LU.64 R14, [R1+0xe10] ;  /* 0x000e1000010e7983 */ /* 0x008f620000300a00 */
[C---:B------:R-:W-:Y:S02]  /*39a60*/  IADD3 R247, R0.reuse, -0x200, RZ ;  /* 0xfffffe0000f77810 */ /* 0x040fe40007ffe0ff */
[----:B------:R-:W-:Y:S01]  /*39a70*/  IADD3 R6, R0, -0x278, RZ ;  /* 0xfffffd8800067810 */ /* 0x000fe20007ffe0ff */
[----:B------:R-:W-:Y:S01]  /*39a80*/  STL.64 [R1+0xbf0], R82 ;  /* 0x000bf05201007387 */ /* 0x000fe20000100a00 */
[----:B------:R-:W-:Y:S02]  /*39a90*/  ISETP.GE.U32.AND P2, PT, R7, 0x7ffffd0d, PT ;  /* 0x7ffffd0d0700780c */ /* 0x000fe40003f46070 */
[----:B------:R-:W-:Y:S02]  /*39aa0*/  ISETP.GE.U32.AND P6, PT, R6, 0x7ffffd09, PT ;  /* 0x7ffffd090600780c */ /* 0x000fe40003fc6070 */
[----:B------:R-:W-:Y:S02]  /*39ab0*/  IADD3 R7, R12, 0x100000, RZ ;  /* 0x001000000c077810 */ /* 0x000fe40007ffe0ff */
[----:B------:R-:W-:-:S02]  /*39ac0*/  ISETP.GE.AND P0, PT, R252, R247, PT ;  /* 0x000000f7fc00720c */ /* 0x000fc40003f06270 */
[----:B------:R-:W-:Y:S01]  /*39ad0*/  IADD3 R6, R12, 0x100000, RZ ;  /* 0x001000000c067810 */ /* 0x000fe20007ffe0ff */
[----:B------:R1:W-:Y:S01]  /*39ae0*/  LDGSTS.E [R7+-0x67400], [R82.64], !P5 ;  /* 0x98c0000052077fae */ /* 0x0003e2000e921844 */
[----:B--2---:R-:W-:-:S05]  /*39af0*/  IMAD.WIDE R18, R2, 0x4, R18 ;  /* 0x0000000402127825 */ /* 0x004fca00078e0212 */
[----:B------:R2:W-:Y:S04]  /*39b00*/  STL.64 [R1+0xbf8], R18 ;  /* 0x000bf81201007387 */ /* 0x0005e80000100a00 */
[----:B------:R-:W3:Y:S04]  /*39b10*/  LDL.LU.64 R246, [R1+0xe08] ;  /* 0x000e080001f67983 */ /* 0x000ee80000300a00 */
[----:B------:R2:W-:Y:S01]  /*39b20*/  LDGSTS.E [R6+-0x67200], [R18.64], !P5 ;  /* 0x98e0000012067fae */ /* 0x0005e2000e921844 */
[----:B----4-:R-:W-:-:S05]  /*39b30*/  IMAD.WIDE R10, R2, 0x4, R10 ;  /* 0x00000004020a7825 */ /* 0x010fca00078e020a */
[----:B------:R4:W-:Y:S04]  /*39b40*/  STL.64 [R1+0xc30], R10 ;  /* 0x000c300a01007387 */ /* 0x0009e80000100a00 */
[----:B--2---:R-:W2:Y:S04]  /*39b50*/  LDL.LU.64 R18, [R1+0xe00] ;  /* 0x000e000001127983 */ /* 0x004ea80000300a00 */
[----:B------:R4:W-:Y:S04]  /*39b60*/  LDGSTS.E [R5+-0x66400], [R10.64], !P1 ;  /* 0x99c000000a057fae */ /* 0x0009e8000c921844 */
[----:B----4-:R-:W4:Y:S04]  /*39b70*/  LDL.LU.64 R10, [R1+0xdf8] ;  /* 0x000df800010a7983 */ /* 0x010f280000300a00 */
[----:B------:R-:W4:Y:S01]  /*39b80*/  LDL.LU.64 R248, [R1+0xdf0] ;  /* 0x000df00001f87983 */ /* 0x000f220000300a00 */
[----:B-----5:R-:W-:-:S04]  /*39b90*/  IMAD.WIDE R94, R2, 0x4, R80 ;  /* 0x00000004025e7825 */ /* 0x020fc800078e0250 */
[C---:B------:R-:W-:Y:S01]  /*39ba0*/  IMAD.WIDE R92, R2.reuse, 0x4, R78 ;  /* 0x00000004025c7825 */ /* 0x040fe200078e024e */
[----:B------:R-:W-:Y:S03]  /*39bb0*/  STL.64 [R1+0xc38], R94 ;  /* 0x000c385e01007387 */ /* 0x000fe60000100a00 */
[C---:B-1----:R-:W-:Y:S01]  /*39bc0*/  IMAD.WIDE R82, R2.reuse, 0x4, R76 ;  /* 0x0000000402527825 */ /* 0x042fe200078e024c */
[----:B------:R-:W-:Y:S03]  /*39bd0*/  STL.64 [R1+0xc70], R92 ;  /* 0x000c705c01007387 */ /* 0x000fe60000100a00 */
[----:B------:R-:W-:Y:S01]  /*39be0*/  IMAD.WIDE R80, R2, 0x4, R16 ;  /* 0x0000000402507825 */ /* 0x000fe200078e0210 */
[----:B------:R-:W5:Y:S04]  /*39bf0*/  LDL.LU.64 R76, [R1+0xde8] ;  /* 0x000de800014c7983 */ /* 0x000f680000300a00 */
[----:B------:R-:W-:Y:S04]  /*39c00*/  STL.64 [R1+0xc78], R82 ;  /* 0x000c785201007387 */ /* 0x000fe80000100a00 */
[----:B------:R-:W5:Y:S01]  /*39c10*/  LDL.LU.64 R16, [R1+0xdd8] ;  /* 0x000dd80001107983 */ /* 0x000f620000300a00 */
[----:B------:R-:W-:-:S02]  /*39c20*/  IADD3 R8, R0, -0x26c, RZ ;  /* 0xfffffd9400087810 */ /* 0x000fc40007ffe0ff */
[----:B------:R-:W-:Y:S02]  /*39c30*/  MOV R252, 0x7f ;  /* 0x0000007f00fc7802 */ /* 0x000fe40000000f00 */
[----:B------:R-:W-:Y:S02]  /*39c40*/  ISETP.GE.U32.AND P3, PT, R8, 0x7ffffd15, PT ;  /* 0x7ffffd150800780c */ /* 0x000fe40003f66070 */
[----:B------:R-:W-:Y:S02]  /*39c50*/  IADD3 R8, R0, -0x270, RZ ;  /* 0xfffffd9000087810 */ /* 0x000fe40007ffe0ff */
[----:B------:R-:W-:Y:S02]  /*39c60*/  IADD3 R252, R252, c[0x0][0x180], RZ ;  /* 0x00006000fcfc7a10 */ /* 0x000fe40007ffe0ff */
[----:B------:R-:W-:Y:S02]  /*39c70*/  ISETP.GE.U32.AND P4, PT, R8, 0x7ffffd11, PT ;  /* 0x7ffffd110800780c */ /* 0x000fe40003f86070 */
[----:B------:R-:W-:-:S02]  /*39c80*/  SEL R4, RZ, 0x4, P0 ;  /* 0x00000004ff047807 */ /* 0x000fc40000000000 */
[----:B------:R-:W-:Y:S02]  /*39c90*/  IADD3 R8, R0, -0x27c, RZ ;  /* 0xfffffd8400087810 */ /* 0x000fe40007ffe0ff */
[----:B------:R-:W-:Y:S02]  /*39ca0*/  ISETP.GT.AND P0, PT, R252, 0x27f, PT ;  /* 0x0000027ffc00780c */ /* 0x000fe40003f04270 */
[----:B------:R-:W-:Y:S02]  /*39cb0*/  ISETP.GE.U32.AND P5, PT, R8, 0x7ffffd05, PT ;  /* 0x7ffffd050800780c */ /* 0x000fe40003fa6070 */
[----:B------:R-:W-:Y:S02]  /*39cc0*/  SEL R4, R4, RZ, P0 ;  /* 0x000000ff04047207 */ /* 0x000fe40000000000 */
[----:B------:R-:W-:Y:S01]  /*39cd0*/  IADD3 R8, R12, 0x100000, RZ ;  /* 0x001000000c087810 */ /* 0x000fe20007ffe0ff */
[----:B------:R-:W-:Y:S01]  /*39ce0*/  IMAD.WIDE R78, R2, 0x4, R14 ;  /* 0x00000004024e7825 */ /* 0x000fe200078e020e */
[----:B------:R-:W-:-:S02]  /*39cf0*/  ISETP.NE.U32.AND P0, PT, R4, RZ, PT ;  /* 0x000000ff0400720c */ /* 0x000fc40003f05070 */
[----:B------:R-:W-:Y:S01]  /*39d00*/  IADD3 R4, R12, 0x100000, RZ ;  /* 0x001000000c047810 */ /* 0x000fe20007ffe0ff */
[----:B------:R3:W-:Y:S04]  /*39d10*/  LDGSTS.E [R8+-0x66200], [R94.64], !P1 ;  /* 0x99e000005e087fae */ /* 0x0007e8000c921844 */
[----:B------:R1:W-:Y:S04]  /*39d20*/  LDGSTS.E [R7+-0x65400], [R92.64], !P3 ;  /* 0x9ac000005c077fae */ /* 0x0003e8000d921844 */
[----:B------:R-:W-:Y:S04]  /*39d30*/  STL.64 [R1+0xcb8], R80 ;  /* 0x000cb85001007387 */ /* 0x000fe80000100a00 */
[----:B------:R4:W-:Y:S04]  /*39d40*/  LDGSTS.E [R6+-0x65200], [R82.64], !P3 ;  /* 0x9ae0000052067fae */ /* 0x0009e8000d921844 */
[----:B------:R-:W5:Y:S04]  /*39d50*/  LDL.LU.64 R14, [R1+0xdb8] ;  /* 0x000db800010e7983 */ /* 0x000f680000300a00 */
[----:B------:R1:W-:Y:S04]  /*39d60*/  LDGSTS.E [R5+-0x64400], [R80.64], !P4 ;  /* 0x9bc0000050057fae */ /* 0x0003e8000e121844 */
[----:B------:R1:W-:Y:S04]  /*39d70*/  STL.64 [R1+0xcc0], R78 ;  /* 0x000cc04e01007387 */ /* 0x0003e80000100a00 */
[----:B------:R1:W-:Y:S04]  /*39d80*/  LDGSTS.E [R4+-0x64200], [R78.64], !P4 ;  /* 0x9be000004e047fae */ /* 0x0003e8000e121844 */
[----:B-1----:R-:W5:Y:S01]  /*39d90*/  LDL.LU.64 R78, [R1+0xda8] ;  /* 0x000da800014e7983 */ /* 0x002f620000300a00 */
[----:B------:R-:W-:-:S02]  /*39da0*/  IADD3 R7, R0, -0x280, RZ ;  /* 0xfffffd8000077810 */ /* 0x000fc40007ffe0ff */
[----:B------:R-:W-:Y:S01]  /*39db0*/  IADD3 R0, R12, 0x100000, RZ ;  /* 0x001000000c007810 */ /* 0x000fe20007ffe0ff */
[C---:B---3--:R-:W-:Y:S02]  /*39dc0*/  IMAD.WIDE R94, R2.reuse, 0x4, R246 ;  /* 0x00000004025e7825 */ /* 0x048fe400078e02f6 */
[----:B------:R-:W3:Y:S04]  /*39dd0*/  LDL.LU.64 R246, [R1+0xf48] ;  /* 0x000f480001f67983 */ /* 0x000ee80000300a00 */
[----:B------:R1:W-:Y:S01]  /*39de0*/  LDGSTS.E [R6+-0x63400], [R94.64], !P2 ;  /* 0x9cc000005e067fae */ /* 0x0003e2000d121844 */
[----:B--2---:R-:W-:-:S03]  /*39df0*/  IMAD.WIDE R92, R2, 0x4, R18 ;  /* 0x00000004025c7825 */ /* 0x004fc600078e0212 */
[----:B------:R-:W2:Y:S04]  /*39e00*/  LDL.LU.64 R18, [R1+0xf38] ;  /* 0x000f380001127983 */ /* 0x000ea80000300a00 */
[----:B------:R-:W-:Y:S04]  /*39e10*/  STL.64 [R1+0xcf0], R94 ;  /* 0x000cf05e01007387 */ /* 0x000fe80000100a00 */
[----:B------:R-:W-:Y:S04]  /*39e20*/  STL.64 [R1+0xcf8], R92 ;  /* 0x000cf85c01007387 */ /* 0x000fe80000100a00 */
[----:B------:R1:W-:Y:S01]  /*39e30*/  LDGSTS.E [R5+-0x63200], [R92.64], !P2 ;  /* 0x9ce000005c057fae */ /* 0x0003e2000d121844 */
[----:B----4-:R-:W-:-:S03]  /*39e40*/  IMAD.WIDE R82, R2, 0x4, R10 ;  /* 0x0000000402527825 */ /* 0x010fc600078e020a */
[----:B------:R-:W4:Y:S01]  /*39e50*/  LDL.LU.64 R10, [R1+0xd90] ;  /* 0x000d9000010a7983 */ /* 0x000f220000300a00 */
[----:B------:R-:W-:-:S03]  /*39e60*/  IMAD.WIDE R80, R2, 0x4, R248 ;  /* 0x0000000402507825 */ /* 0x000fc600078e02f8 */
[----:B------:R-:W-:Y:S04]  /*39e70*/  STL.64 [R1+0xd30], R82 ;  /* 0x000d305201007387 */ /* 0x000fe80000100a00 */
[----:B------:R5:W-:Y:S04]  /*39e80*/  LDGSTS.E [R4+-0x62400], [R82.64], !P6 ;  /* 0x9dc0000052047fae */ /* 0x000be8000f121844 */
[----:B------:R1:W-:Y:S04]  /*39e90*/  STL.64 [R1+0xd38], R80 ;  /* 0x000d385001007387 */ /* 0x0003e80000100a00 */
[----:B------:R1:W-:Y:S04]  /*39ea0*/  LDGSTS.E [R0+-0x62200], [R80.64], !P6 ;  /* 0x9de0000050007fae */ /* 0x0003e8000f121844 */
[----:B-1----:R-:W4:Y:S04]  /*39eb0*/  LDL.LU.64 R80, [R1+0xd80] ;  /* 0x000d800001507983 */ /* 0x002f280000300a00 */
[----:B------:R-:W4:Y:S01]  /*39ec0*/  LDL.LU.64 R248, [R1+0xd70] ;  /* 0x000d700001f87983 */ /* 0x000f220000300a00 */
[----:B-----5:R-:W-:-:S03]  /*39ed0*/  IMAD.WIDE R82, R2, 0x4, R16 ;  /* 0x0000000402527825 */ /* 0x020fc600078e0210 */
[----:B------:R-:W5:Y:S01]  /*39ee0*/  LDL.LU.64 R16, [R1+0xd00] ;  /* 0x000d000001107983 */ /* 0x000f620000300a00 */
[----:B------:R-:W-:Y:S01]  /*39ef0*/  ISETP.GE.U32.AND P1, PT, R7, 0x7ffffd01, PT ;  /* 0x7ffffd010700780c */ /* 0x000fe20003f26070 */
[----:B------:R-:W-:-:S05]  /*39f00*/  IMAD.WIDE R92, R2, 0x4, R76 ;  /* 0x00000004025c7825 */ /* 0x000fca00078e024c */
[----:B------:R-:W-:Y:S01]  /*39f10*/  STL.64 [R1+0xd78], R92 ;  /* 0x000d785c01007387 */ /* 0x000fe20000100a00 */
[----:B------:R-:W-:-:S03]  /*39f20*/  IMAD.MOV.U32 R3, RZ, RZ, c[0x0][0x18c] ;  /* 0x00006300ff037624 */ /* 0x000fc600078e00ff */
[----:B------:R1:W-:Y:S04]  /*39f30*/  LDGSTS.E [R6+-0x61400], [R92.64], !P5 ;  /* 0x9ec000005c067fae */ /* 0x0003e8000e921844 */
[----:B------:R1:W-:Y:S01]  /*39f40*/  LDGSTS.E [R5+-0x61200], [R82.64], !P5 ;  /* 0x9ee0000052057fae */ /* 0x0003e2000e921844 */
[----:B------:R-:W-:Y:S02]  /*39f50*/  IMAD.SHL.U32 R3, R3, 0x80, RZ ;  /* 0x0000008003037824 */ /* 0x000fe400078e00ff */
[C---:B------:R-:W-:Y:S02]  /*39f60*/  IMAD.WIDE R76, R2.reuse, 0x4, R14 ;  /* 0x00000004024c7825 */ /* 0x040fe400078e020e */
[----:B------:R-:W5:Y:S04]  /*39f70*/  LDL.LU.64 R14, [R1+0xcc8] ;  /* 0x000cc800010e7983 */ /* 0x000f680000300a00 */
[----:B------:R-:W-:Y:S04]  /*39f80*/  STL.64 [R1+0xd88], R82 ;  /* 0x000d885201007387 */ /* 0x000fe80000100a00 */
[----:B------:R1:W-:Y:S04]  /*39f90*/  STL.64 [R1+0xdb0], R76 ;  /* 0x000db04c01007387 */ /* 0x0003e80000100a00 */
[----:B------:R1:W-:Y:S01]  /*39fa0*/  LDGSTS.E [R4+-0x60400], [R76.64], !P1 ;  /* 0x9fc000004c047fae */ /* 0x0003e2000c921844 */
[----:B------:R-:W-:-:S05]  /*39fb0*/  IMAD.WIDE R78, R2, 0x4, R78 ;  /* 0x00000004024e7825 */ /* 0x000fca00078e024e */
[----:B------:R4:W-:Y:S04]  /*39fc0*/  STL.64 [R1+0xdb8], R78 ;  /* 0x000db84e01007387 */ /* 0x0009e80000100a00 */
[----:B-1----:R-:W5:Y:S01]  /*39fd0*/  LDL.LU.64 R76, [R1+0xcb0] ;  /* 0x000cb000014c7983 */ /* 0x002f620000300a00 */
[C---:B------:R-:W-:Y:S02]  /*39fe0*/  IADD3 R5, R13.reuse, 0x100000, RZ ;  /* 0x001000000d057810 */ /* 0x040fe40007ffe0ff */
[C---:B------:R-:W-:Y:S01]  /*39ff0*/  IADD3 R6, R13.reuse, 0x100000, RZ ;  /* 0x001000000d067810 */ /* 0x040fe20007ffe0ff */
[----:B------:R1:W-:Y:S01]  /*3a000*/  LDGSTS.E [R0+-0x60200], [R78.64], !P1 ;  /* 0x9fe000004e007fae */ /* 0x0003e2000c921844 */
[----:B------:R-:W-:-:S03]  /*3a010*/  IADD3 R4, R13, 0x100000, RZ ;  /* 0x001000000d047810 */ /* 0x000fc60007ffe0ff */
[----:B------:R-:W0:Y:S01]  /*3a020*/  LDGDEPBAR ;  /* 0x00000000000079af */ /* 0x000e220000000000 */
[----:B-1----:R-:W-:Y:S01]  /*3a030*/  IADD3 R0, R13, 0x100000, RZ ;  /* 0x001000000d007810 */ /* 0x002fe20007ffe0ff */
[C---:B---3--:R-:W-:Y:S02]  /*3a040*/  IMAD.WIDE R92, R3.reuse, 0x4, R246 ;  /* 0x00000004035c7825 */ /* 0x048fe400078e02f6 */
[----:B------:R-:W3:Y:S04]  /*3a050*/  LDL.LU.64 R246, [R1+0xca8] ;  /* 0x000ca80001f67983 */ /* 0x000ee80000300a00 */
[----:B------:R-:W-:Y:S04]  /*3a060*/  STL.64 [R1+0xdc0], R92 ;  /* 0x000dc05c01007387 */ /* 0x000fe80000100a00 */
[----:B------:R1:W-:Y:S01]  /*3a070*/  LDGSTS.E [R5+0x20000], [R92.64], P0 ;  /* 0x200000005c057fae */ /* 0x0003e20008121844 */
[----:B--2---:R-:W-:-:S03]  /*3a080*/  IMAD.WIDE R82, R3, 0x4, R18 ;  /* 0x0000000403527825 */ /* 0x004fc600078e0212 */
[----:B------:R-:W2:Y:S04]  /*3a090*/  LDL.LU.64 R18, [R1+0xca0] ;  /* 0x000ca00001127983 */ /* 0x000ea80000300a00 */
[----:B------:R5:W-:Y:S01]  /*3a0a0*/  LDGSTS.E [R6+0x21000], [R82.64], P0 ;  /* 0x2100000052067fae */ /* 0x000be20008121844 */
[----:B----4-:R-:W-:-:S03]  /*3a0b0*/  IMAD.WIDE R78, R3, 0x4, R10 ;  /* 0x00000004034e7825 */ /* 0x010fc600078e020a */
[----:B------:R-:W4:Y:S04]  /*3a0c0*/  LDL.LU.64 R10, [R1+0xc98] ;  /* 0x000c9800010a7983 */ /* 0x000f280000300a00 */
[----:B------:R-:W-:Y:S04]  /*3a0d0*/  STL.64 [R1+0xe00], R82 ;  /* 0x000e005201007387 */ /* 0x000fe80000100a00 */
[----:B------:R1:W-:Y:S04]  /*3a0e0*/  STL.64 [R1+0xe40], R78 ;  /* 0x000e404e01007387 */ /* 0x0003e80000100a00 */
[----:B------:R1:W-:Y:S04]  /*3a0f0*/  LDGSTS.E [R4+0x22000], [R78.64], P0 ;  /* 0x220000004e047fae */ /* 0x0003e80008121844 */
[----:B-1----:R-:W4:Y:S01]  /*3a100*/  LDL.LU.64 R78, [R1+0xc90] ;  /* 0x000c9000014e7983 */ /* 0x002f220000300a00 */
[----:B------:R-:W-:-:S04]  /*3a110*/  IMAD.WIDE R80, R3, 0x4, R80 ;  /* 0x0000000403507825 */ /* 0x000fc800078e0250 */
[C---:B------:R-:W-:Y:S01]  /*3a120*/  IMAD.WIDE R92, R3.reuse, 0x4, R248 ;  /* 0x00000004035c7825 */ /* 0x040fe200078e02f8 */
[----:B------:R1:W-:Y:S04]  /*3a130*/  STL.64 [R1+0xe80], R80 ;  /* 0x000e805001007387 */ /* 0x0003e80000100a00 */
[----:B------:R1:W-:Y:S04]  /*3a140*/  LDGSTS.E [R0+0x23000], [R80.64], P0 ;  /* 0x2300000050007fae */ /* 0x0003e80008121844 */
[----:B------:R3:W-:Y:S04]  /*3a150*/  LDGSTS.E [R6+0x24000], [R92.64], P0 ;  /* 0x240000005c067fae */ /* 0x0007e80008121844 */
[----:B-1----:R-:W4:Y:S01]  /*3a160*/  LDL.LU.64 R80, [R1+0xc88] ;  /* 0x000c880001507983 */ /* 0x002f220000300a00 */
[----:B-----5:R-:W-:-:S03]  /*3a170*/  IMAD.WIDE R82, R3, 0x4, R16 ;  /* 0x0000000403527825 */ /* 0x020fc600078e0210 */
[----:B------:R-:W-:Y:S04]  /*3a180*/  STL.64 [R1+0xec0], R92 ;  /* 0x000ec05c01007387 */ /* 0x000fe80000100a00 */
[----:B------:R-:W5:Y:S04]  /*3a190*/  LDL.LU.64 R248, [R1+0xc80] ;  /* 0x000c800001f87983 */ /* 0x000f680000300a00 */
[----:B------:R-:W5:Y:S04]  /*3a1a0*/  LDL.LU.64 R16, [R1+0xc10] ;  /* 0x000c100001107983 */ /* 0x000f680000300a00 */
[----:B------:R-:W-:Y:S04]  /*3a1b0*/  STL.64 [R1+0xf00], R82 ;  /* 0x000f005201007387 */ /* 0x000fe80000100a00 */
[----:B------:R2:W-:Y:S01]  /*3a1c0*/  LDGSTS.E [R5+0x25000], [R82.64], P0 ;  /* 0x2500000052057fae */ /* 0x0005e20008121844 */
[----:B------:R-:W-:-:S05]  /*3a1d0*/  IMAD.WIDE R14, R3, 0x4, R14 ;  /* 0x00000004030e7825 */ /* 0x000fca00078e020e */
[----:B------:R1:W-:Y:S04]  /*3a1e0*/  STL.64 [R1+0x1108], R14 ;  /* 0x0011080e01007387 */ /* 0x0003e80000100a00 */
[----:B------:R1:W-:Y:S04]  /*3a1f0*/  LDGSTS.E [R4+0x26000], [R14.64], P0 ;  /* 0x260000000e047fae */ /* 0x0003e80008121844 */
[----:B-1----:R-:W5:Y:S01]  /*3a200*/  LDL.LU.64 R14, [R1+0xc08] ;  /* 0x000c0800010e7983 */ /* 0x002f620000300a00 */
[----:B------:R-:W-:-:S05]  /*3a210*/  IMAD.WIDE R76, R3, 0x4, R76 ;  /* 0x00000004034c7825 */ /* 0x000fca00078e024c */
[----:B------:R1:W-:Y:S04]  /*3a220*/  STL.64 [R1+0x1178], R76 ;  /* 0x0011784c01007387 */ /* 0x0003e80000100a00 */
[----:B------:R1:W-:Y:S04]  /*3a230*/  LDGSTS.E [R0+0x27000], [R76.64], P0 ;  /* 0x270000004c007fae */ /* 0x0003e80008121844 */
[----:B-1----:R-:W5:Y:S01]  /*3a240*/  LDL.LU.64 R76, [R1+0xc00] ;  /* 0x000c0000014c7983 */ /* 0x002f620000300a00 */
[----:B---3--:R-:W-:-:S05]  /*3a250*/  IMAD.WIDE R92, R3, 0x4, R246 ;  /* 0x00000004035c7825 */ /* 0x008fca00078e02f6 */
[----:B------:R-:W-:Y:S04]  /*3a260*/  STL.64 [R1+0x11d8], R92 ;  /* 0x0011d85c01007387 */ /* 0x000fe80000100a00 */
[----:B------:R-:W3:Y:S04]  /*3a270*/  LDL.LU.64 R246, [R1+0xbe0] ;  /* 0x000be00001f67983 */ /* 0x000ee80000300a00 */
[----:B------:R1:W-:Y:S01]  /*3a280*/  LDGSTS.E [R6+0x28000], [R92.64], P0 ;  /* 0x280000005c067fae */ /* 0x0003e20008121844 */
[----:B--2---:R-:W-:-:S03]  /*3a290*/  IMAD.WIDE R82, R3, 0x4, R18 ;  /* 0x0000000403527825 */ /* 0x004fc600078e0212 */
[----:B------:R-:W2:Y:S04]  /*3a2a0*/  LDL.LU.64 R18, [R1+0xbd8] ;  /* 0x000bd80001127983 */ /* 0x000ea80000300a00 */
[----:B------:R-:W-:Y:S04]  /*3a2b0*/  STL.64 [R1+0x1240], R82 ;  /* 0x0012405201007387 */ /* 0x000fe80000100a00 */
[----:B------:R5:W-:Y:S01]  /*3a2c0*/  LDGSTS.E [R5+0x29000], [R82.64], P0 ;  /* 0x2900000052057fae */ /* 0x000be20008121844 */
[----:B----4-:R-:W-:-:S05]  /*3a2d0*/  IMAD.WIDE R10, R3, 0x4, R10 ;  /* 0x00000004030a7825 */ /* 0x010fca00078e020a */
[----:B------:R4:W-:Y:S04]  /*3a2e0*/  STL.64 [R1+0x1288], R10 ;  /* 0x0012880a01007387 */ /* 0x0009e80000100a00 */
[----:B------:R4:W-:Y:S04]  /*3a2f0*/  LDGSTS.E [R4+0x2a000], [R10.64], P0 ;  /* 0x2a0000000a047fae */ /* 0x0009e80008121844 */
[----:B----4-:R-:W4:Y:S01]  /*3a300*/  LDL.LU.64 R10, [R1+0xbd0] ;  /* 0x000bd000010a7983 */ /* 0x010f220000300a00 */
[----:B------:R-:W-:-:S05]  /*3a310*/  IMAD.WIDE R78, R3, 0x4, R78 ;  /* 0x00000004034e7825 */ /* 0x000fca00078e024e */
[----:B------:R1:W-:Y:S04]  /*3a320*/  STL.64 [R1+0x12d0], R78 ;  /* 0x0012d04e01007387 */ /* 0x0003e80000100a00 */
[----:B------:R1:W-:Y:S01]  /*3a330*/  LDGSTS.E [R0+0x2b000], [R78.64], P0 ;  /* 0x2b0000004e007fae */ /* 0x0003e20008121844 */
[----:B------:R-:W-:-:S03]  /*3a340*/  IMAD.WIDE R94, R3, 0x4, R80 ;  /* 0x00000004035e7825 */ /* 0x000fc600078e0250 */
[----:B------:R-:W4:Y:S04]  /*3a350*/  LDL.LU.64 R80, [R1+0xbc8] ;  /* 0x000bc80001507983 */ /* 0x000f280000300a00 */
[----:B------:R-:W-:Y:S04]  /*3a360*/  STL.64 [R1+0x1320], R94 ;  /* 0x0013205e01007387 */ /* 0x000fe80000100a00 */
[----:B-1----:R-:W4:Y:S01]  /*3a370*/  LDL.LU.64 R78, [R1+0xbc0] ;  /* 0x000bc000014e7983 */ /* 0x002f220000300a00 */
[----:B-----5:R-:W-:-:S03]  /*3a380*/  IMAD.WIDE R82, R3, 0x4, R16 ;  /* 0x0000000403527825 */ /* 0x020fc600078e0210 */
[----:B------:R-:W5:Y:S01]  /*3a390*/  LDL.LU.64 R16, [R1+0xbb8] ;  /* 0x000bb80001107983 */ /* 0x000f620000300a00 */
[----:B------:R-:W-:-:S03]  /*3a3a0*/  IMAD.WIDE R92, R3, 0x4, R248 ;  /* 0x00000004035c7825 */ /* 0x000fc600078e02f8 */
[----:B------:R1:W-:Y:S04]  /*3a3b0*/  LDGSTS.E [R6+0x2c000], [R94.64], P0 ;  /* 0x2c0000005e067fae */ /* 0x0003e80008121844 */
[----:B------:R-:W-:Y:S04]  /*3a3c0*/  STL.64 [R1+0x1360], R92 ;  /* 0x0013605c01007387 */ /* 0x000fe80000100a00 */
[----:B------:R-:W-:Y:S04]  /*3a3d0*/  STL.64 [R1+0x13a0], R82 ;  /* 0x0013a05201007387 */ /* 0x000fe80000100a00 */
[----:B------:R-:W5:Y:S04]  /*3a3e0*/  LDL.LU.64 R248, [R1+0xbb0] ;  /* 0x000bb00001f87983 */ /* 0x000f680000300a00 */
[----:B------:R3:W-:Y:S04]  /*3a3f0*/  LDGSTS.E [R5+0x2d000], [R92.64], P0 ;  /* 0x2d0000005c057fae */ /* 0x0007e80008121844 */
[----:B------:R2:W-:Y:S01]  /*3a400*/  LDGSTS.E [R4+0x2e000], [R82.64], P0 ;  /* 0x2e00000052047fae */ /* 0x0005e20008121844 */
[----:B------:R-:W-:-:S05]  /*3a410*/  IMAD.WIDE R14, R3, 0x4, R14 ;  /* 0x00000004030e7825 */ /* 0x000fca00078e020e */
[----:B------:R1:W-:Y:S04]  /*3a420*/  STL.64 [R1+0x13e0], R14 ;  /* 0x0013e00e01007387 */ /* 0x0003e80000100a00 */
[----:B------:R1:W-:Y:S04]  /*3a430*/  LDGSTS.E [R0+0x2f000], [R14.64], P0 ;  /* 0x2f0000000e007fae */ /* 0x0003e80008121844 */
[----:B-1----:R-:W5:Y:S01]  /*3a440*/  LDL.LU.64 R14, [R1+0xb98] ;  /* 0x000b9800010e7983 */ /* 0x002f620000300a00 */
[----:B------:R-:W-:-:S05]  /*3a450*/  IMAD.WIDE R94, R3, 0x4, R76 ;  /* 0x00000004035e7825 */ /* 0x000fca00078e024c */
[----:B------:R-:W-:Y:S04]  /*3a460*/  STL.64 [R1+0x1420], R94 ;  /* 0x0014205e01007387 */ /* 0x000fe80000100a00 */
[----:B------:R-:W5:Y:S04]  /*3a470*/  LDL.LU.64 R76, [R1+0xb90] ;  /* 0x000b9000014c7983 */ /* 0x000f680000300a00 */
[----:B------:R1:W-:Y:S01]  /*3a480*/  LDGSTS.E [R6+0x30000], [R94.64], P0 ;  /* 0x300000005e067fae */ /* 0x0003e20008121844 */
[----:B---3--:R-:W-:-:S05]  /*3a490*/  IMAD.WIDE R92, R3, 0x4, R246 ;  /* 0x00000004035c7825 */ /* 0x008fca00078e02f6 */
[----:B------:R3:W-:Y:S01]  /*3a4a0*/  LDGSTS.E [R5+0x31000], [R92.64], P0 ;  /* 0x310000005c057fae */ /* 0x0007e20008121844 */
[----:B--2---:R-:W-:-:S03]  /*3a4b0*/  IMAD.WIDE R82, R3, 0x4, R18 ;  /* 0x0000000403527825 */ /* 0x004fc600078e0212 */
[----:B------:R-:W2:Y:S04]  /*3a4c0*/  LDL.LU.64 R18, [R1+0xb78] ;  /* 0x000b780001127983 */ /* 0x000ea80000300a00 */
[----:B------:R-:W-:Y:S04]  /*3a4d0*/  STL.64 [R1+0x1460], R92 ;  /* 0x0014605c01007387 */ /* 0x000fe80000100a00 */
[----:B------:R-:W-:Y:S04]  /*3a4e0*/  STL.64 [R1+0x14a0], R82 ;  /* 0x0014a05201007387 */ /* 0x000fe80000100a00 */
[----:B------:R-:W2:Y:S04]  /*3a4f0*/  LDL.LU.64 R246, [R1+0xb70] ;  /* 0x000b700001f67983 */ /* 0x000ea80000300a00 */
[----:B------:R1:W-:Y:S01]  /*3a500*/  LDGSTS.E [R4+0x32000], [R82.64], P0 ;  /* 0x3200000052047fae */ /* 0x0003e20008121844 */
[----:B----4-:R-:W-:-:S05]  /*3a510*/  IMAD.WIDE R10, R3, 0x4, R10 ;  /* 0x00000004030a7825 */ /* 0x010fca00078e020a */
[----:B------:R4:W-:Y:S04]  /*3a520*/  STL.64 [R1+0x14d8], R10 ;  /* 0x0014d80a01007387 */ /* 0x0009e80000100a00 */
[----:B------:R4:W-:Y:S04]  /*3a530*/  LDGSTS.E [R0+0x33000], [R10.64], P0 ;  /* 0x330000000a007fae */ /* 0x0009e80008121844 */
[----:B----4-:R-:W4:Y:S01]  /*3a540*/  LDL.LU.64 R10, [R1+0xb68] ;  /* 0x000b6800010a7983 */ /* 0x010f220000300a00 */
[----:B-1----:R-:W-:-:S05]  /*3a550*/  IMAD.WIDE R82, R3, 0x4, R80 ;  /* 0x0000000403527825 */ /* 0x002fca00078e0250 */
[----:B------:R1:W-:Y:S01]  /*3a560*/  STL.64 [R1+0x1a98], R82 ;  /* 0x001a985201007387 */ /* 0x0003e20000100a00 */
[----:B---3--:R-:W-:-:S03]  /*3a570*/  IMAD.WIDE R92, R3, 0x4, R78 ;  /* 0x00000004035c7825 */ /* 0x008fc600078e024e */
[----:B------:R1:W-:Y:S01]  /*3a580*/  LDGSTS.E [R6+0x34000], [R82.64], P0 ;  /* 0x3400000052067fae */ /* 0x0003e20008121844 */
[----:B-----5:R-:W-:-:S03]  /*3a590*/  IMAD.WIDE R80, R3, 0x4, R16 ;  /* 0x0000000403507825 */ /* 0x020fc600078e0210 */
[----:B------:R-:W3:Y:S04]  /*3a5a0*/  LDL.LU.64 R78, [R1+0xb60] ;  /* 0x000b6000014e7983 */ /* 0x000ee80000300a00 */
[----:B------:R-:W5:Y:S04]  /*3a5b0*/  LDL.LU.64 R16, [R1+0xb58] ;  /* 0x000b580001107983 */ /* 0x000f680000300a00 */
[----:B------:R-:W-:Y:S04]  /*3a5c0*/  STL.64 [R1+0x1ab8], R92 ;  /* 0x001ab85c01007387 */ /* 0x000fe80000100a00 */
[----:B------:R1:W-:Y:S02]  /*3a5d0*/  LDGSTS.E [R5+0x35000], [R92.64], P0 ;  /* 0x350000005c057fae */ /* 0x0003e40008121844 */
[----:B-1----:R-:W-:-:S02]  /*3a5e0*/  IMAD.WIDE R82, R3, 0x4, R248 ;  /* 0x0000000403527825 */ /* 0x002fc400078e02f8 */
[----:B------:R1:W-:Y:S04]  /*3a5f0*/  STL.64 [R1+0x1ad8], R80 ;  /* 0x001ad85001007387 */ /* 0x0003e80000100a00 */
[----:B------:R1:W-:Y:S04]  /*3a600*/  LDGSTS.E [R4+0x36000], [R80.64], P0 ;  /* 0x3600000050047fae */ /* 0x0003e80008121844 */
[----:B------:R2:W-:Y:S04]  /*3a610*/  LDGSTS.E [R0+0x37000], [R82.64], P0 ;  /* 0x3700000052007fae */ /* 0x0005e80008121844 */
[----:B-1----:R-:W5:Y:S04]  /*3a620*/  LDL.LU.64 R80, [R1+0xb50] ;  /* 0x000b500001507983 */ /* 0x002f680000300a00 */
[----:B------:R-:W-:Y:S04]  /*3a630*/  STL.64 [R1+0x1af0], R82 ;  /* 0x001af05201007387 */ /* 0x000fe80000100a00 */
[----:B------:R-:W5:Y:S01]  /*3a640*/  LDL.LU.64 R248, [R1+0xb40] ;  /* 0x000b400001f87983 */ /* 0x000f620000300a00 */
[----:B------:R-:W-:-:S05]  /*3a650*/  IMAD.WIDE R14, R3, 0x4, R14 ;  /* 0x00000004030e7825 */ /* 0x000fca00078e020e */
[----:B------:R1:W-:Y:S04]  /*3a660*/  STL.64 [R1+0x1b08], R14 ;  /* 0x001b080e01007387 */ /* 0x0003e80000100a00 */
[----:B------:R1:W-:Y:S01]  /*3a670*/  LDGSTS.E [R6+0x38000], [R14.64], P0 ;  /* 0x380000000e067fae */ /* 0x0003e20008121844 */
[----:B------:R-:W-:-:S05]  /*3a680*/  IMAD.WIDE R92, R3, 0x4, R76 ;  /* 0x00000004035c7825 */ /* 0x000fca00078e024c */
[----:B------:R1:W-:Y:S01]  /*3a690*/  LDGSTS.E [R5+0x39000], [R92.64], P0 ;  /* 0x390000005c057fae */ /* 0x0003e20008121844 */
[----:B--2---:R-:W-:-:S03]  /*3a6a0*/  IMAD.WIDE R76, R3, 0x4, R18 ;  /* 0x00000004034c7825 */ /* 0x004fc600078e0212 */
[----:B------:R-:W2:Y:S04]  /*3a6b0*/  LDL.LU.64 R18, [R1+0xb30] ;  /* 0x000b300001127983 */ /* 0x000ea80000300a00 */
[----:B------:R-:W-:Y:S04]  /*3a6c0*/  STL.64 [R1+0x1b18], R92 ;  /* 0x001b185c01007387 */ /* 0x000fe80000100a00 */
[----:B-1----:R-:W2:Y:S01]  /*3a6d0*/  LDL.LU.64 R14, [R1+0xb28] ;  /* 0x000b2800010e7983 */ /* 0x002ea20000300a00 */
[----:B------:R-:W-:-:S03]  /*3a6e0*/  IMAD.WIDE R82, R3, 0x4, R246 ;  /* 0x0000000403527825 */ /* 0x000fc600078e02f6 */
[----:B------:R1:W-:Y:S04]  /*3a6f0*/  STL.64 [R1+0x1b28], R76 ;  /* 0x001b284c01007387 */ /* 0x0003e80000100a00 */
[----:B------:R1:W-:Y:S04]  /*3a700*/  LDGSTS.E [R4+0x3a000], [R76.64], P0 ;  /* 0x3a0000004c047fae */ /* 0x0003e80008121844 */
[----:B------:R3:W-:Y:S04]  /*3a710*/  LDGSTS.E [R0+0x3b000], [R82.64], P0 ;  /* 0x3b00000052007fae */ /* 0x0007e80008121844 */
[----:B-1----:R-:W2:Y:S04]  /*3a720*/  LDL.LU.64 R76, [R1+0xb20] ;  /* 0x000b2000014c7983 */ /* 0x002ea80000300a00 */
[----:B------:R3:W-:Y:S04]  /*3a730*/  STL.64 [R1+0x1b30], R82 ;  /* 0x001b305201007387 */ /* 0x0007e80000100a00 */
[----:B------:R-:W2:Y:S01]  /*3a740*/  LDL.LU.64 R246, [R1+0xb00] ;  /* 0x000b000001f67983 */ /* 0x000ea20000300a00 */
[----:B----4-:R-:W-:-:S05]  /*3a750*/  IMAD.WIDE R10, R3, 0x4, R10 ;  /* 0x00000004030a7825 */ /* 0x010fca00078e020a */
[----:B------:R1:W-:Y:S04]  /*3a760*/  STL.64 [R1+0x1b38], R10 ;  /* 0x001b380a01007387 */ /* 0x0003e80000100a00 */
[----:B------:R1:W-:Y:S01]  /*3a770*/  LDGSTS.E [R6+0x3c000], [R10.64], P0 ;  /* 0x3c0000000a067fae */ /* 0x0003e20008121844 */
[----:B---3--:R-:W-:-:S04]  /*3a780*/  IMAD.WIDE R82, R3, 0x4, R78 ;  /* 0x0000000403527825 */ /* 0x008fc800078e024e */
[C---:B-----5:R-:W-:Y:S01]  /*3a790*/  IMAD.WIDE R78, R3.reuse, 0x4, R16 ;  /* 0x00000004034e7825 */ /* 0x060fe200078e0210 */
[----:B------:R3:W-:Y:S04]  /*3a7a0*/  LDGSTS.E [R5+0x3d000], [R82.64], P0 ;  /* 0x3d00000052057fae */ /* 0x0007e80008121844 */
[----:B------:R-:W4:Y:S04]  /*3a7b0*/  LDL.LU.64 R16, [R1+0xaf8] ;  /* 0x000af80001107983 */ /* 0x000f280000300a00 */
[----:B------:R-:W-:Y:S04]  /*3a7c0*/  STL.64 [R1+0x1c00], R82 ;  /* 0x001c005201007387 */ /* 0x000fe80000100a00 */
[----:B-1----:R-:W5:Y:S04]  /*3a7d0*/  LDL.LU.64 R10, [R1+0xaf0] ;  /* 0x000af000010a7983 */ /* 0x002f680000300a00 */
[----:B------:R1:W-:Y:S04]  /*3a7e0*/  STL.64 [R1+0x1c08], R78 ;  /* 0x001c084e01007387 */ /* 0x0003e80000100a00 */
[----:B------:R1:W-:Y:S01]  /*3a7f0*/  LDGSTS.E [R4+0x3e000], [R78.64], P0 ;  /* 0x3e0000004e047fae */ /* 0x0003e20008121844 */
[----:B------:R-:W-:-:S03]  /*3a800*/  IMAD.WIDE R80, R3, 0x4, R80 ;  /* 0x0000000403507825 */ /* 0x000fc600078e0250 */
[----:B-1----:R-:W5:Y:S01]  /*3a810*/  LDL.LU.64 R78, [R1+0xae8] ;  /* 0x000ae800014e7983 */ /* 0x002f620000300a00 */
[----:B------:R-:W-:Y:S01]  /*3a820*/  LOP3.LUT R90, R90, 0x10, RZ, 0x3c, !PT ;  /* 0x000000105a5a7812 */ /* 0x000fe200078e3cff */
[----:B------:R-:W-:Y:S02]  /*3a830*/  IMAD.WIDE R92, R3, 0x4, R248 ;  /* 0x00000004035c7825 */ /* 0x000fe400078e02f8 */
[----:B------:R1:W-:Y:S04]  /*3a840*/  STL.64 [R1+0x1c10], R80 ;  /* 0x001c105001007387 */ /* 0x0003e80000100a00 */
[----:B------:R-:W5:Y:S01]  /*3a850*/  LDL.LU.64 R248, [R1+0xae0] ;  /* 0x000ae00001f87983 */ /* 0x000f620000300a00 */
[----:B------:R-:W-:-:S03]  /*3a860*/  IADD3 R6, R90, 0x100000, RZ ;  /* 0x001000005a067810 */ /* 0x000fc60007ffe0ff */
[----:B------:R1:W-:Y:S01]  /*3a870*/  LDGSTS.E [R0+0x3f000], [R80.64], P0 ;  /* 0x3f00000050007fae */ /* 0x0003e20008121844 */
[----:B---3--:R-:W-:-:S03]  /*3a880*/  IADD3 R5, R90, 0x100000, RZ ;  /* 0x001000005a057810 */ /* 0x008fc60007ffe0ff */
[----:B------:R-:W-:Y:S01]  /*3a890*/  STL.64 [R1+0xdc8], R92 ;  /* 0x000dc85c01007387 */ /* 0x000fe20000100a00 */
[----:B------:R-:W-:-:S03]  /*3a8a0*/  IADD3 R4, R90, 0x100000, RZ ;  /* 0x001000005a047810 */ /* 0x000fc60007ffe0ff */
[----:B------:R3:W-:Y:S01]  /*3a8b0*/  LDGSTS.E [R6+0x20200], [R92.64], P0 ;  /* 0x202000005c067fae */ /* 0x0007e20008121844 */
[----:B--2---:R-:W-:-:S03]  /*3a8c0*/  IMAD.WIDE R82, R3, 0x4, R18 ;  /* 0x0000000403527825 */ /* 0x004fc600078e0212 */
[----:B------:R-:W2:Y:S04]  /*3a8d0*/  LDL.LU.64 R18, [R1+0xad8] ;  /* 0x000ad80001127983 */ /* 0x000ea80000300a00 */
[----:B------:R4:W-:Y:S01]  /*3a8e0*/  LDGSTS.E [R5+0x21200], [R82.64], P0 ;  /* 0x2120000052057fae */ /* 0x0009e20008121844 */
[----:B-1----:R-:W-:-:S03]  /*3a8f0*/  IMAD.WIDE R80, R3, 0x4, R14 ;  /* 0x0000000403507825 */ /* 0x002fc600078e020e */
[----:B------:R-:W2:Y:S04]  /*3a900*/  LDL.LU.64 R14, [R1+0xad0] ;  /* 0x000ad000010e7983 */ /* 0x000ea80000300a00 */
[----:B------:R-:W-:Y:S04]  /*3a910*/  STL.64 [R1+0xe08], R82 ;  /* 0x000e085201007387 */ /* 0x000fe80000100a00 */
[----:B------:R1:W-:Y:S04]  /*3a920*/  STL.64 [R1+0xe48], R80 ;  /* 0x000e485001007387 */ /* 0x0003e80000100a00 */
[----:B------:R1:W-:Y:S01]  /*3a930*/  LDGSTS.E [R4+0x22200], [R80.64], P0 ;  /* 0x2220000050047fae */ /* 0x0003e20008121844 */
[----:B------:R-:W-:-:S03]  /*3a940*/  IMAD.WIDE R76, R3, 0x4, R76 ;  /* 0x00000004034c7825 */ /* 0x000fc600078e024c */
[----:B-1----:R-:W2:Y:S01]  /*3a950*/  LDL.LU.64 R80, [R1+0xaa8] ;  /* 0x000aa80001507983 */ /* 0x002ea20000300a00 */
[----:B---3--:R-:W-:-:S03]  /*3a960*/  IMAD.WIDE R92, R3, 0x4, R246 ;  /* 0x00000004035c7825 */ /* 0x008fc600078e02f6 */
[----:B------:R5:W-:Y:S04]  /*3a970*/  STL.64 [R1+0xe88], R76 ;  /* 0x000e884c01007387 */ /* 0x000be80000100a00 */
[----:B------:R-:W3:Y:S04]  /*3a980*/  LDL.LU.64 R246, [R1+0xa90] ;  /* 0x000a900001f67983 */ /* 0x000ee80000300a00 */
[----:B------:R1:W-:Y:S01]  /*3a990*/  STL.64 [R1+0xec8], R92 ;  /* 0x000ec85c01007387 */ /* 0x0003e20000100a00 */
[----:B----4-:R-:W-:-:S03]  /*3a9a0*/  IMAD.WIDE R82, R3, 0x4, R16 ;  /* 0x0000000403527825 */ /* 0x010fc600078e0210 */
[----:B------:R-:W4:Y:S01]  /*3a9b0*/  LDL.LU.64 R16, [R1+0xa78] ;  /* 0x000a780001107983 */ /* 0x000f220000300a00 */
[----:B------:R-:W-:-:S05]  /*3a9c0*/  IADD3 R0, R90, 0x100000, RZ ;  /* 0x001000005a007810 */ /* 0x000fca0007ffe0ff */
[----:B------:R5:W-:Y:S04]  /*3a9d0*/  LDGSTS.E [R0+0x23200], [R76.64], P0 ;  /* 0x232000004c007fae */ /* 0x000be80008121844 */
[----:B------:R1:W-:Y:S04]  /*3a9e0*/  LDGSTS.E [R6+0x24200], [R92.64], P0 ;  /* 0x242000005c067fae */ /* 0x0003e80008121844 */
[----:B------:R2:W-:Y:S01]  /*3a9f0*/  LDGSTS.E [R5+0x25200], [R82.64], P0 ;  /* 0x2520000052057fae */ /* 0x0005e20008121844 */
[----:B-----5:R-:W-:-:S03]  /*3aa00*/  IMAD.WIDE R76, R3, 0x4, R10 ;  /* 0x00000004034c7825 */ /* 0x020fc600078e020a */
[----:B------:R-:W5:Y:S04]  /*3aa10*/  LDL.LU.64 R10, [R1+0xa70] ;  /* 0x000a7000010a7983 */ /* 0x000f680000300a00 */
[----:B------:R-:W-:Y:S01]  /*3aa20*/  STL.64 [R1+0xf08], R82 ;  /* 0x000f085201007387 */ /* 0x000fe20000100a00 */
[----:B------:R-:W-:-:S03]  /*3aa30*/  IMAD.WIDE R78, R3, 0x4, R78 ;  /* 0x00000004034e7825 */ /* 0x000fc600078e024e */
[----:B------:R1:W-:Y:S04]  /*3aa40*/  STL.64 [R1+0xf48], R76 ;  /* 0x000f484c01007387 */ /* 0x0003e80000100a00 */
[----:B------:R1:W-:Y:S02]  /*3aa50*/  LDGSTS.E [R4+0x26200], [R76.64], P0 ;  /* 0x262000004c047fae */ /* 0x0003e40008121844 */
[C---:B-1----:R-:W-:Y:S02]  /*3aa60*/  IMAD.WIDE R92, R3.reuse, 0x4, R248 ;  /* 0x00000004035c7825 */ /* 0x042fe400078e02f8 */
[----:B------:R1:W-:Y:S04]  /*3aa70*/  LDGSTS.E [R0+0x27200], [R78.64], P0 ;  /* 0x272000004e007fae */ /* 0x0003e80008121844 */
[----:B------:R3:W-:Y:S04]  /*3aa80*/  LDGSTS.E [R6+0x28200], [R92.64], P0 ;  /* 0x282000005c067fae */ /* 0x0007e80008121844 */
[----:B------:R-:W5:Y:S04]  /*3aa90*/  LDL.LU.64 R76, [R1+0xa68] ;  /* 0x000a6800014c7983 */ /* 0x000f680000300a00 */
[----:B------:R1:W-:Y:S04]  /*3aaa0*/  STL.64 [R1+0x1090], R78 ;  /* 0x0010904e01007387 */ /* 0x0003e80000100a00 */
[----:B------:R-:W5:Y:S04]  /*3aab0*/  LDL.LU.64 R248, [R1+0xa48] ;  /* 0x000a480001f87983 */ /* 0x000f680000300a00 */
[----:B------:R-:W-:Y:S01]  /*3aac0*/  STL.64 [R1+0x1100], R92 ;  /* 0x0011005c01007387 */ /* 0x000fe20000100a00 */
        /* <DEDUP_REMOVED lines=9> */
[----:B-1----:R-:W2:Y:S04]  /*3ab60*/  LDL.LU.64 R78, [R1+0xa20] ;  /* 0x000a2000014e7983 */ /* 0x002ea80000300a00 */
[----:B------:R5:W-:Y:S01]  /*3ab70*/  STL.64 [R1+0x1238], R80 ;  /* 0x0012385001007387 */ /* 0x000be20000100a00 */
[----:B---3--:R-:W-:-:S03]  /*3ab80*/  IMAD.WIDE R92, R3, 0x4, R246 ;  /* 0x00000004035c7825 */ /* 0x008fc600078e02f6 */
[----:B------:R-:W3:Y:S04]  /*3ab90*/  LDL.LU.64 R246, [R1+0xa10] ;  /* 0x000a100001f67983 */ /* 0x000ee80000300a00 */
[----:B------:R-:W-:Y:S04]  /*3aba0*/  STL.64 [R1+0x1280], R92 ;  /* 0x0012805c01007387 */ /* 0x000fe80000100a00 */
[----:B------:R5:W-:Y:S04]  /*3abb0*/  LDGSTS.E [R0+0x2b200], [R80.64], P0 ;  /* 0x2b20000050007fae */ /* 0x000be80008121844 */
[----:B------:R1:W-:Y:S01]  /*3abc0*/  LDGSTS.E [R6+0x2c200], [R92.64], P0 ;  /* 0x2c2000005c067fae */ /* 0x0003e20008121844 */
[----:B----4-:R-:W-:-:S03]  /*3abd0*/  IMAD.WIDE R82, R3, 0x4, R16 ;  /* 0x0000000403527825 */ /* 0x010fc600078e0210 */
[----:B------:R-:W4:Y:S04]  /*3abe0*/  LDL.LU.64 R16, [R1+0x9f0] ;  /* 0x0009f00001107983 */ /* 0x000f280000300a00 */
[----:B------:R2:W-:Y:S01]  /*3abf0*/  LDGSTS.E [R5+0x2d200], [R82.64], P0 ;  /* 0x2d20000052057fae */ /* 0x0005e20008121844 */
[----:B-----5:R-:W-:-:S03]  /*3ac00*/  IMAD.WIDE R80, R3, 0x4, R10 ;  /* 0x0000000403507825 */ /* 0x020fc600078e020a */
[----:B------:R-:W5:Y:S04]  /*3ac10*/  LDL.LU.64 R10, [R1+0x9d8] ;  /* 0x0009d800010a7983 */ /* 0x000f680000300a00 */
[----:B------:R-:W-:Y:S04]  /*3ac20*/  STL.64 [R1+0x12c8], R82 ;  /* 0x0012c85201007387 */ /* 0x000fe80000100a00 */
[----:B------:R1:W-:Y:S04]  /*3ac30*/  STL.64 [R1+0x1318], R80 ;  /* 0x0013185001007387 */ /* 0x0003e80000100a00 */
[----:B------:R1:W-:Y:S01]  /*3ac40*/  LDGSTS.E [R4+0x2e200], [R80.64], P0 ;  /* 0x2e20000050047fae */ /* 0x0003e20008121844 */
[----:B------:R-:W-:-:S03]  /*3ac50*/  IMAD.WIDE R76, R3, 0x4, R76 ;  /* 0x00000004034c7825 */ /* 0x000fc600078e024c */
[----:B-1----:R-:W5:Y:S04]  /*3ac60*/  LDL.LU.64 R80, [R1+0x9d0] ;  /* 0x0009d00001507983 */ /* 0x002f680000300a00 */
[----:B------:R1:W-:Y:S01]  /*3ac70*/  STL.64 [R1+0x1358], R76 ;  /* 0x0013584c01007387 */ /* 0x0003e20000100a00 */
[----:B------:R-:W-:-:S03]  /*3ac80*/  IMAD.WIDE R92, R3, 0x4, R248 ;  /* 0x00000004035c7825 */ /* 0x000fc600078e02f8 */
[----:B------:R-:W5:Y:S04]  /*3ac90*/  LDL.LU.64 R248, [R1+0x9c8] ;  /* 0x0009c80001f87983 */ /* 0x000f680000300a00 */
[----:B------:R1:W-:Y:S04]  /*3aca0*/  LDGSTS.E [R0+0x2f200], [R76.64], P0 ;  /* 0x2f2000004c007fae */ /* 0x0003e80008121844 */
[----:B------:R-:W-:Y:S04]  /*3acb0*/  STL.64 [R1+0x1398], R92 ;  /* 0x0013985c01007387 */ /* 0x000fe80000100a00 */
        /* <DEDUP_REMOVED lines=56> */
[----:B------:R1:W-:Y:S02]  /*3b040*/  LDGSTS.E [R4+0x3e200], [R76.64], P0 ;  /* 0x3e2000004c047fae */ /* 0x0003e40008121844 */
[----:B-1----:R-:W-:Y:S01]  /*3b050*/  IADD3 R6, R91, 0x100000, RZ ;  /* 0x001000005b067810 */ /* 0x002fe20007ffe0ff */
[C---:B------:R-:W-:Y:S01]  /*3b060*/  IMAD.WIDE R78, R3.reuse, 0x4, R78 ;  /* 0x00000004034e7825 */ /* 0x040fe200078e024e */
[----:B------:R-:W5:Y:S04]  /*3b070*/  LDL.LU.64 R76, [R1+0x8e0] ;  /* 0x0008e000014c7983 */ /* 0x000f680000300a00 */
[----:B------:R1:W-:Y:S01]  /*3b080*/  STL.64 [R1+0x1bf8], R78 ;  /* 0x001bf84e01007387 */ /* 0x0003e20000100a00 */
[----:B------:R-:W-:-:S03]  /*3b090*/  IMAD.WIDE R92, R3, 0x4, R248 ;  /* 0x00000004035c7825 */ /* 0x000fc600078e02f8 */
[----:B------:R-:W5:Y:S01]  /*3b0a0*/  LDL.LU.64 R248, [R1+0x8d8] ;  /* 0x0008d80001f87983 */ /* 0x000f620000300a00 */
[C---:B------:R-:W-:Y:S02]  /*3b0b0*/  IADD3 R5, R91.reuse, 0x100000, RZ ;  /* 0x001000005b057810 */ /* 0x040fe40007ffe0ff */
[C---:B------:R-:W-:Y:S01]  /*3b0c0*/  IADD3 R4, R91.reuse, 0x100000, RZ ;  /* 0x001000005b047810 */ /* 0x040fe20007ffe0ff */
[----:B------:R1:W-:Y:S04]  /*3b0d0*/  LDGSTS.E [R0+0x3f200], [R78.64], P0 ;  /* 0x3f2000004e007fae */ /* 0x0003e80008121844 */
[----:B------:R-:W-:Y:S04]  /*3b0e0*/  STL.64 [R1+0xaf8], R92 ;  /* 0x000af85c01007387 */ /* 0x000fe80000100a00 */
[----:B------:R3:W-:Y:S01]  /*3b0f0*/  LDGSTS.E [R6+0x20400], [R92.64], P0 ;  /* 0x204000005c067fae */ /* 0x0007e20008121844 */
[----:B-1----:R-:W-:Y:S01]  /*3b100*/  IADD3 R0, R91, 0x100000, RZ ;  /* 0x001000005b007810 */ /* 0x002fe20007ffe0ff */
[----:B--2---:R-:W-:-:S02]  /*3b110*/  IMAD.WIDE R82, R3, 0x4, R18 ;  /* 0x0000000403527825 */ /* 0x004fc400078e0212 */
[----:B------:R-:W2:Y:S04]  /*3b120*/  LDL.LU.64 R18, [R1+0x8d0] ;  /* 0x0008d00001127983 */ /* 0x000ea80000300a00 */
[----:B------:R4:W-:Y:S01]  /*3b130*/  LDGSTS.E [R5+0x21400], [R82.64], P0 ;  /* 0x2140000052057fae */ /* 0x0009e20008121844 */
[----:B------:R-:W-:-:S03]  /*3b140*/  IMAD.WIDE R78, R3, 0x4, R14 ;  /* 0x00000004034e7825 */ /* 0x000fc600078e020e */
        /* <DEDUP_REMOVED lines=8> */
[----:B------:R1:W-:Y:S04]  /*3b1d0*/  LDGSTS.E [R0+0x23400], [R80.64], P0 ;  /* 0x2340000050007fae */ /* 0x0003e80008121844 */
[----:B------:R3:W-:Y:S04]  /*3b1e0*/  LDGSTS.E [R6+0x24400], [R92.64], P0 ;  /* 0x244000005c067fae */ /* 0x0007e80008121844 */
[----:B-1----:R-:W2:Y:S04]  /*3b1f0*/  LDL.LU.64 R80, [R1+0x8b8] ;  /* 0x0008b80001507983 */ /* 0x002ea80000300a00 */
[----:B------:R-:W-:Y:S04]  /*3b200*/  STL.64 [R1+0xed0], R92 ;  /* 0x000ed05c01007387 */ /* 0x000fe80000100a00 */
[----:B------:R-:W2:Y:S01]  /*3b210*/  LDL.LU.64 R246, [R1+0x8b0] ;  /* 0x0008b00001f67983 */ /* 0x000ea20000300a00 */
[----:B----4-:R-:W-:-:S03]  /*3b220*/  IMAD.WIDE R82, R3, 0x4, R16 ;  /* 0x0000000403527825 */ /* 0x010fc600078e0210 */
[----:B------:R-:W4:Y:S04]  /*3b230*/  LDL.LU.64 R16, [R1+0x8a8] ;  /* 0x0008a80001107983 */ /* 0x000f280000300a00 */
[----:B------:R-:W-:Y:S04]  /*3b240*/  STL.64 [R1+0xf10], R82 ;  /* 0x000f105201007387 */ /* 0x000fe80000100a00 */
[----:B------:R2:W-:Y:S01]  /*3b250*/  LDGSTS.E [R5+0x25400], [R82.64], P0 ;  /* 0x2540000052057fae */ /* 0x0005e20008121844 */
[----:B-----5:R-:W-:-:S05]  /*3b260*/  IMAD.WIDE R10, R3, 0x4, R10 ;  /* 0x00000004030a7825 */ /* 0x020fca00078e020a */
[----:B------:R1:W-:Y:S04]  /*3b270*/  STL.64 [R1+0xfa8], R10 ;  /* 0x000fa80a01007387 */ /* 0x0003e80000100a00 */
[----:B------:R1:W-:Y:S04]  /*3b280*/  LDGSTS.E [R4+0x26400], [R10.64], P0 ;  /* 0x264000000a047fae */ /* 0x0003e80008121844 */
[----:B-1----:R-:W5:Y:S01]  /*3b290*/  LDL.LU.64 R10, [R1+0x8a0] ;  /* 0x0008a000010a7983 */ /* 0x002f620000300a00 */
[----:B------:R-:W-:-:S05]  /*3b2a0*/  IMAD.WIDE R76, R3, 0x4, R76 ;  /* 0x00000004034c7825 */ /* 0x000fca00078e024c */
[----:B------:R1:W-:Y:S04]  /*3b2b0*/  STL.64 [R1+0xfd0], R76 ;  /* 0x000fd04c01007387 */ /* 0x0003e80000100a00 */
[----:B------:R1:W-:Y:S01]  /*3b2c0*/  LDGSTS.E [R0+0x27400], [R76.64], P0 ;  /* 0x274000004c007fae */ /* 0x0003e20008121844 */
[----:B---3--:R-:W-:-:S05]  /*3b2d0*/  IMAD.WIDE R92, R3, 0x4, R248 ;  /* 0x00000004035c7825 */ /* 0x008fca00078e02f8 */
[----:B------:R3:W-:Y:S04]  /*3b2e0*/  LDGSTS.E [R6+0x28400], [R92.64], P0 ;  /* 0x284000005c067fae */ /* 0x0007e80008121844 */
[----:B-1----:R-:W5:Y:S04]  /*3b2f0*/  LDL.LU.64 R76, [R1+0x898] ;  /* 0x00089800014c7983 */ /* 0x002f680000300a00 */
[----:B------:R-:W-:Y:S04]  /*3b300*/  STL.64 [R1+0x1038], R92 ;  /* 0x0010385c01007387 */ /* 0x000fe80000100a00 */
[----:B------:R-:W5:Y:S01]  /*3b310*/  LDL.LU.64 R248, [R1+0x890] ;  /* 0x0008900001f87983 */ /* 0x000f620000300a00 */
[----:B--2---:R-:W-:-:S03]  /*3b320*/  IMAD.WIDE R82, R3, 0x4, R18 ;  /* 0x0000000403527825 */ /* 0x004fc600078e0212 */
[----:B------:R-:W2:Y:S01]  /*3b330*/  LDL.LU.64 R18, [R1+0x888] ;  /* 0x0008880001127983 */ /* 0x000ea20000300a00 */
[----:B------:R-:W-:-:S03]  /*3b340*/  IMAD.WIDE R14, R3, 0x4, R14 ;  /* 0x00000004030e7825 */ /* 0x000fc600078e020e */
[----:B------:R-:W-:Y:S04]  /*3b350*/  STL.64 [R1+0x1088], R82 ;  /* 0x0010885201007387 */ /* 0x000fe80000100a00 */
[----:B------:R4:W-:Y:S04]  /*3b360*/  LDGSTS.E [R5+0x29400], [R82.64], P0 ;  /* 0x2940000052057fae */ /* 0x0009e80008121844 */
[----:B------:R1:W-:Y:S04]  /*3b370*/  STL.64 [R1+0x10f8], R14 ;  /* 0x0010f80e01007387 */ /* 0x0003e80000100a00 */
[----:B------:R1:W-:Y:S01]  /*3b380*/  LDGSTS.E [R4+0x2a400], [R14.64], P0 ;  /* 0x2a4000000e047fae */ /* 0x0003e20008121844 */
[----:B------:R-:W-:-:S03]  /*3b390*/  IMAD.WIDE R78, R3, 0x4, R78 ;  /* 0x00000004034e7825 */ /* 0x000fc600078e024e */
[----:B-1----:R-:W2:Y:S04]  /*3b3a0*/  LDL.LU.64 R14, [R1+0x880] ;  /* 0x00088000010e7983 */ /* 0x002ea80000300a00 */
[----:B------:R1:W-:Y:S04]  /*3b3b0*/  STL.64 [R1+0x1150], R78 ;  /* 0x0011504e01007387 */ /* 0x0003e80000100a00 */
[----:B------:R1:W-:Y:S01]  /*3b3c0*/  LDGSTS.E [R0+0x2b400], [R78.64], P0 ;  /* 0x2b4000004e007fae */ /* 0x0003e20008121844 */
[----:B------:R-:W-:-:S03]  /*3b3d0*/  IMAD.WIDE R94, R3, 0x4, R80 ;  /* 0x00000004035e7825 */ /* 0x000fc600078e0250 */
[----:B------:R-:W2:Y:S04]  /*3b3e0*/  LDL.LU.64 R80, [R1+0x878] ;  /* 0x0008780001507983 */ /* 0x000ea80000300a00 */
[----:B------:R-:W-:Y:S04]  /*3b3f0*/  STL.64 [R1+0x11c8], R94 ;  /* 0x0011c85e01007387 */ /* 0x000fe80000100a00 */
[----:B-1----:R-:W2:Y:S01]  /*3b400*/  LDL.LU.64 R78, [R1+0x870] ;  /* 0x00087000014e7983 */ /* 0x002ea20000300a00 */
[----:B---3--:R-:W-:-:S03]  /*3b410*/  IMAD.WIDE R92, R3, 0x4, R246 ;  /* 0x00000004035c7825 */ /* 0x008fc600078e02f6 */
[----:B------:R1:W-:Y:S04]  /*3b420*/  LDGSTS.E [R6+0x2c400], [R94.64], P0 ;  /* 0x2c4000005e067fae */ /* 0x0003e80008121844 */
[----:B------:R3:W-:Y:S01]  /*3b430*/  LDGSTS.E [R5+0x2d400], [R92.64], P0 ;  /* 0x2d4000005c057fae */ /* 0x0007e20008121844 */
[----:B----4-:R-:W-:-:S03]  /*3b440*/  IMAD.WIDE R82, R3, 0x4, R16 ;  /* 0x0000000403527825 */ /* 0x010fc600078e0210 */
[----:B------:R-:W4:Y:S04]  /*3b450*/  LDL.LU.64 R16, [R1+0x868] ;  /* 0x0008680001107983 */ /* 0x000f280000300a00 */
[----:B------:R-:W-:Y:S04]  /*3b460*/  STL.64 [R1+0x1218], R92 ;  /* 0x0012185c01007387 */ /* 0x000fe80000100a00 */
[----:B------:R-:W-:Y:S04]  /*3b470*/  STL.64 [R1+0x1278], R82 ;  /* 0x0012785201007387 */ /* 0x000fe80000100a00 */
[----:B------:R-:W4:Y:S04]  /*3b480*/  LDL.LU.64 R246, [R1+0x860] ;  /* 0x0008600001f67983 */ /* 0x000f280000300a00 */
[----:B------:R2:W-:Y:S01]  /*3b490*/  LDGSTS.E [R4+0x2e400], [R82.64], P0 ;  /* 0x2e40000052047fae */ /* 0x0005e20008121844 */
[----:B-----5:R-:W-:-:S05]  /*3b4a0*/  IMAD.WIDE R10, R3, 0x4, R10 ;  /* 0x00000004030a7825 */ /* 0x020fca00078e020a */
[----:B------:R5:W-:Y:S04]  /*3b4b0*/  STL.64 [R1+0x12c0], R10 ;  /* 0x0012c00a01007387 */ /* 0x000be80000100a00 */
[----:B------:R5:W-:Y:S04]  /*3b4c0*/  LDGSTS.E [R0+0x2f400], [R10.64], P0 ;  /* 0x2f4000000a007fae */ /* 0x000be80008121844 */
[----:B-----5:R-:W5:Y:S01]  /*3b4d0*/  LDL.LU.64 R10, [R1+0x858] ;  /* 0x00085800010a7983 */ /* 0x020f620000300a00 */
[----:B-1----:R-:W-:-:S05]  /*3b4e0*/  IMAD.WIDE R94, R3, 0x4, R76 ;  /* 0x00000004035e7825 */ /* 0x002fca00078e024c */
[----:B------:R-:W-:Y:S04]  /*3b4f0*/  STL.64 [R1+0x1310], R94 ;  /* 0x0013105e01007387 */ /* 0x000fe80000100a00 */
[----:B------:R-:W5:Y:S01]  /*3b500*/  LDL.LU.64 R76, [R1+0x850] ;  /* 0x00085000014c7983 */ /* 0x000f620000300a00 */
[----:B---3--:R-:W-:-:S03]  /*3b510*/  IMAD.WIDE R92, R3, 0x4, R248 ;  /* 0x00000004035c7825 */ /* 0x008fc600078e02f8 */
[----:B------:R1:W-:Y:S04]  /*3b520*/  LDGSTS.E [R6+0x30400], [R94.64], P0 ;  /* 0x304000005e067fae */ /* 0x0003e80008121844 */
[----:B------:R3:W-:Y:S01]  /*3b530*/  LDGSTS.E [R5+0x31400], [R92.64], P0 ;  /* 0x314000005c057fae */ /* 0x0007e20008121844 */
[----:B--2---:R-:W-:-:S03]  /*3b540*/  IMAD.WIDE R82, R3, 0x4, R18 ;  /* 0x0000000403527825 */ /* 0x004fc600078e0212 */
[----:B------:R-:W2:Y:S04]  /*3b550*/  LDL.LU.64 R18, [R1+0x848] ;  /* 0x0008480001127983 */ /* 0x000ea80000300a00 */
[----:B------:R-:W-:Y:S04]  /*3b560*/  STL.64 [R1+0x1350], R92 ;  /* 0x0013505c01007387 */ /* 0x000fe80000100a00 */
[----:B------:R1:W-:Y:S04]  /*3b570*/  STL.64 [R1+0x1390], R82 ;  /* 0x0013905201007387 */ /* 0x0003e80000100a00 */
[----:B------:R1:W-:Y:S04]  /*3b580*/  LDGSTS.E [R4+0x32400], [R82.64], P0 ;  /* 0x3240000052047fae */ /* 0x0003e80008121844 */
[----:B------:R-:W2:Y:S01]  /*3b590*/  LDL.LU.64 R248, [R1+0x840] ;  /* 0x0008400001f87983 */ /* 0x000ea20000300a00 */
[----:B------:R-:W-:-:S05]  /*3b5a0*/  IMAD.WIDE R14, R3, 0x4, R14 ;  /* 0x00000004030e7825 */ /* 0x000fca00078e020e */
[----:B------:R1:W-:Y:S04]  /*3b5b0*/  STL.64 [R1+0x13d0], R14 ;  /* 0x0013d00e01007387 */ /* 0x0003e80000100a00 */
[----:B------:R1:W-:Y:S02]  /*3b5c0*/  LDGSTS.E [R0+0x33400], [R14.64], P0 ;  /* 0x334000000e007fae */ /* 0x0003e40008121844 */
[C---:B-1----:R-:W-:Y:S02]  /*3b5d0*/  IMAD.WIDE R82, R3.reuse, 0x4, R80 ;  /* 0x0000000403527825 */ /* 0x042fe400078e0250 */
[----:B------:R-:W2:Y:S04]  /*3b5e0*/  LDL.LU.64 R14, [R1+0x838] ;  /* 0x00083800010e7983 */ /* 0x000ea80000300a00 */
[----:B------:R1:W-:Y:S01]  /*3b5f0*/  STL.64 [R1+0x1410], R82 ;  /* 0x0014105201007387 */ /* 0x0003e20000100a00 */
[----:B---3--:R-:W-:-:S03]  /*3b600*/  IMAD.WIDE R92, R3, 0x4, R78 ;  /* 0x00000004035c7825 */ /* 0x008fc600078e024e */
[----:B------:R1:W-:Y:S04]  /*3b610*/  LDGSTS.E [R6+0x34400], [R82.64], P0 ;  /* 0x3440000052067fae */ /* 0x0003e80008121844 */
[----:B------:R-:W3:Y:S04]  /*3b620*/  LDL.LU.64 R78, [R1+0x830] ;  /* 0x00083000014e7983 */ /* 0x000ee80000300a00 */
[----:B------:R1:W-:Y:S01]  /*3b630*/  LDGSTS.E [R5+0x35400], [R92.64], P0 ;  /* 0x354000005c057fae */ /* 0x0003e20008121844 */
[----:B----4-:R-:W-:-:S03]  /*3b640*/  IMAD.WIDE R80, R3, 0x4, R16 ;  /* 0x0000000403507825 */ /* 0x010fc600078e0210 */
[----:B------:R-:W4:Y:S04]  /*3b650*/  LDL.LU.64 R16, [R1+0x828] ;  /* 0x0008280001107983 */ /* 0x000f280000300a00 */
[----:B------:R-:W-:Y:S04]  /*3b660*/  STL.64 [R1+0x1450], R92 ;  /* 0x0014505c01007387 */ /* 0x000fe80000100a00 */
[----:B------:R1:W-:Y:S02]  /*3b670*/  STL.64 [R1+0x1490], R80 ;  /* 0x0014905001007387 */ /* 0x0003e40000100a00 */
[----:B-1----:R-:W-:-:S02]  /*3b680*/  IMAD.WIDE R82, R3, 0x4, R246 ;  /* 0x0000000403527825 */ /* 0x002fc400078e02f6 */
[----:B------:R1:W-:Y:S04]  /*3b690*/  LDGSTS.E [R4+0x36400], [R80.64], P0 ;  /* 0x3640000050047fae */ /* 0x0003e80008121844 */
[----:B------:R2:W-:Y:S04]  /*3b6a0*/  LDGSTS.E [R0+0x37400], [R82.64], P0 ;  /* 0x3740000052007fae */ /* 0x0005e80008121844 */
[----:B-1----:R-:W4:Y:S04]  /*3b6b0*/  LDL.LU.64 R80, [R1+0x820] ;  /* 0x0008200001507983 */ /* 0x002f280000300a00 */
[----:B------:R-:W-:Y:S04]  /*3b6c0*/  STL.64 [R1+0x14c8], R82 ;  /* 0x0014c85201007387 */ /* 0x000fe80000100a00 */
[----:B------:R-:W4:Y:S01]  /*3b6d0*/  LDL.LU.64 R246, [R1+0x818] ;  /* 0x0008180001f67983 */ /* 0x000f220000300a00 */
[----:B-----5:R-:W-:-:S05]  /*3b6e0*/  IMAD.WIDE R10, R3, 0x4, R10 ;  /* 0x00000004030a7825 */ /* 0x020fca00078e020a */
[----:B------:R1:W-:Y:S04]  /*3b6f0*/  STL.64 [R1+0x1a88], R10 ;  /* 0x001a880a01007387 */ /* 0x0003e80000100a00 */
[----:B------:R1:W-:Y:S01]  /*3b700*/  LDGSTS.E [R6+0x38400], [R10.64], P0 ;  /* 0x384000000a067fae */ /* 0x0003e20008121844 */
[----:B------:R-:W-:-:S05]  /*3b710*/  IMAD.WIDE R92, R3, 0x4, R76 ;  /* 0x00000004035c7825 */ /* 0x000fca00078e024c */
[----:B------:R5:W-:Y:S01]  /*3b720*/  LDGSTS.E [R5+0x39400], [R92.64], P0 ;  /* 0x394000005c057fae */ /* 0x000be20008121844 */
[----:B--2---:R-:W-:-:S03]  /*3b730*/  IMAD.WIDE R76, R3, 0x4, R18 ;  /* 0x00000004034c7825 */ /* 0x004fc600078e0212 */
[----:B------:R-:W2:Y:S04]  /*3b740*/  LDL.LU.64 R18, [R1+0x810] ;  /* 0x0008100001127983 */ /* 0x000ea80000300a00 */
[----:B------:R-:W-:Y:S04]  /*3b750*/  STL.64 [R1+0x1aa8], R92 ;  /* 0x001aa85c01007387 */ /* 0x000fe80000100a00 */
[----:B-1----:R-:W2:Y:S04]  /*3b760*/  LDL.LU.64 R10, [R1+0x808] ;  /* 0x00080800010a7983 */ /* 0x002ea80000300a00 */
[----:B------:R1:W-:Y:S01]  /*3b770*/  STL.64 [R1+0x1ac8], R76 ;  /* 0x001ac84c01007387 */ /* 0x0003e20000100a00 */
[----:B------:R-:W-:-:S03]  /*3b780*/  IMAD.WIDE R82, R3, 0x4, R248 ;  /* 0x0000000403527825 */ /* 0x000fc600078e02f8 */
[----:B------:R1:W-:Y:S04]  /*3b790*/  LDGSTS.E [R4+0x3a400], [R76.64], P0 ;  /* 0x3a4000004c047fae */ /* 0x0003e80008121844 */
[----:B------:R3:W-:Y:S04]  /*3b7a0*/  LDGSTS.E [R0+0x3b400], [R82.64], P0 ;  /* 0x3b40000052007fae */ /* 0x0007e80008121844 */
[----:B-1----:R-:W2:Y:S04]  /*3b7b0*/  LDL.LU.64 R76, [R1+0x800] ;  /* 0x00080000014c7983 */ /* 0x002ea80000300a00 */
[----:B------:R3:W-:Y:S04]  /*3b7c0*/  STL.64 [R1+0x1ae0], R82 ;  /* 0x001ae05201007387 */ /* 0x0007e80000100a00 */
[----:B------:R-:W2:Y:S01]  /*3b7d0*/  LDL.LU.64 R248, [R1+0x7f8] ;  /* 0x0007f80001f87983 */ /* 0x000ea20000300a00 */
[----:B------:R-:W-:-:S05]  /*3b7e0*/  IMAD.WIDE R14, R3, 0x4, R14 ;  /* 0x00000004030e7825 */ /* 0x000fca00078e020e */
[----:B------:R1:W-:Y:S04]  /*3b7f0*/  STL.64 [R1+0x1af8], R14 ;  /* 0x001af80e01007387 */ /* 0x0003e80000100a00 */
[----:B------:R1:W-:Y:S01]  /*3b800*/  LDGSTS.E [R6+0x3c400], [R14.64], P0 ;  /* 0x3c4000000e067fae */ /* 0x0003e20008121844 */
[----:B---3--:R-:W-:-:S05]  /*3b810*/  IMAD.WIDE R82, R3, 0x4, R78 ;  /* 0x0000000403527825 */ /* 0x008fca00078e024e */
[----:B------:R5:W-:Y:S01]  /*3b820*/  LDGSTS.E [R5+0x3d400], [R82.64], P0 ;  /* 0x3d40000052057fae */ /* 0x000be20008121844 */
[----:B----4-:R-:W-:-:S03]  /*3b830*/  IMAD.WIDE R78, R3, 0x4, R16 ;  /* 0x00000004034e7825 */ /* 0x010fc600078e0210 */
[----:B------:R-:W3:Y:S04]  /*3b840*/  LDL.LU.64 R16, [R1+0x7f0] ;  /* 0x0007f00001107983 */ /* 0x000ee80000300a00 */
[----:B------:R-:W-:Y:S04]  /*3b850*/  STL.64 [R1+0x1bd0], R82 ;  /* 0x001bd05201007387 */ /* 0x000fe80000100a00 */
[----:B-1----:R-:W4:Y:S04]  /*3b860*/  LDL.LU.64 R14, [R1+0x7e8] ;  /* 0x0007e800010e7983 */ /* 0x002f280000300a00 */
[----:B------:R1:W-:Y:S04]  /*3b870*/  STL.64 [R1+0x1bd8], R78 ;  /* 0x001bd84e01007387 */ /* 0x0003e80000100a00 */
[----:B------:R1:W-:Y:S01]  /*3b880*/  LDGSTS.E [R4+0x3e400], [R78.64], P0 ;  /* 0x3e4000004e047fae */ /* 0x0003e20008121844 */
[----:B------:R-:W-:Y:S01]  /*3b890*/  IMAD.WIDE R80, R3, 0x4, R80 ;  /* 0x0000000403507825 */ /* 0x000fe200078e0250 */
[----:B------:R-:W-:-:S04]  /*3b8a0*/  LOP3.LUT R88, R88, 0x30, RZ, 0x3c, !PT ;  /* 0x0000003058587812 */ /* 0x000fc800078e3cff */
[----:B------:R5:W-:Y:S04]  /*3b8b0*/  LDGSTS.E [R0+0x3f400], [R80.64], P0 ;  /* 0x3f40000050007fae */ /* 0x000be80008121844 */
[----:B-1----:R-:W4:Y:S01]  /*3b8c0*/  LDL.LU.64 R78, [R1+0x7e0] ;  /* 0x0007e000014e7983 */ /* 0x002f220000300a00 */
[----:B------:R-:W-:-:S03]  /*3b8d0*/  IMAD.WIDE R90, R3, 0x4, R246 ;  /* 0x00000004035a7825 */ /* 0x000fc600078e02f6 */
[----:B------:R1:W-:Y:S04]  /*3b8e0*/  STL.64 [R1+0x1be0], R80 ;  /* 0x001be05001007387 */ /* 0x0003e80000100a00 */
[----:B------:R-:W4:Y:S01]  /*3b8f0*/  LDL.LU.64 R246, [R1+0x7d8] ;  /* 0x0007d80001f67983 */ /* 0x000f220000300a00 */
[----:B------:R-:W-:-:S03]  /*3b900*/  IADD3 R6, R88, 0x100000, RZ ;  /* 0x0010000058067810 */ /* 0x000fc60007ffe0ff */
[----:B------:R-:W-:Y:S01]  /*3b910*/  STL.64 [R1+0xa70], R90 ;  /* 0x000a705a01007387 */ /* 0x000fe20000100a00 */
[C---:B-----5:R-:W-:Y:S02]  /*3b920*/  IADD3 R5, R88.reuse, 0x100000, RZ ;  /* 0x0010000058057810 */ /* 0x060fe40007ffe0ff */
[C---:B------:R-:W-:Y:S01]  /*3b930*/  IADD3 R4, R88.reuse, 0x100000, RZ ;  /* 0x0010000058047810 */ /* 0x040fe20007ffe0ff */
[----:B------:R5:W-:Y:S01]  /*3b940*/  LDGSTS.E [R6+0x20600], [R90.64], P0 ;  /* 0x206000005a067fae */ /* 0x000be20008121844 */
[----:B------:R-:W-:Y:S01]  /*3b950*/  IADD3 R0, R88, 0x100000, RZ ;  /* 0x0010000058007810 */ /* 0x000fe20007ffe0ff */
[C---:B--2---:R-:W-:Y:S02]  /*3b960*/  IMAD.WIDE R82, R3.reuse, 0x4, R18 ;  /* 0x0000000403527825 */ /* 0x044fe400078e0212 */
[----:B------:R-:W2:Y:S04]  /*3b970*/  LDL.LU.64 R18, [R1+0x7d0] ;  /* 0x0007d00001127983 */ /* 0x000ea80000300a00 */
[----:B------:R3:W-:Y:S01]  /*3b980*/  LDGSTS.E [R5+0x21600], [R82.64], P0 ;  /* 0x2160000052057fae */ /* 0x0007e20008121844 */
[----:B-1----:R-:W-:-:S03]  /*3b990*/  IMAD.WIDE R80, R3, 0x4, R10 ;  /* 0x0000000403507825 */ /* 0x002fc600078e020a */
[----:B------:R-:W2:Y:S04]  /*3b9a0*/  LDL.LU.64 R10, [R1+0x7c8] ;  /* 0x0007c800010a7983 */ /* 0x000ea80000300a00 */
[----:B------:R-:W-:Y:S04]  /*3b9b0*/  STL.64 [R1+0xad0], R82 ;  /* 0x000ad05201007387 */ /* 0x000fe80000100a00 */
[----:B------:R1:W-:Y:S04]  /*3b9c0*/  STL.64 [R1+0xaf0], R80 ;  /* 0x000af05001007387 */ /* 0x0003e80000100a00 */
[----:B------:R1:W-:Y:S01]  /*3b9d0*/  LDGSTS.E [R4+0x22600], [R80.64], P0 ;  /* 0x2260000050047fae */ /* 0x0003e20008121844 */
[----:B------:R-:W-:-:S05]  /*3b9e0*/  IMAD.WIDE R76, R3, 0x4, R76 ;  /* 0x00000004034c7825 */ /* 0x000fca00078e024c */
[----:B------:R4:W-:Y:S04]  /*3b9f0*/  LDGSTS.E [R0+0x23600], [R76.64], P0 ;  /* 0x236000004c007fae */ /* 0x0009e80008121844 */
[----:B-1----:R-:W2:Y:S01]  /*3ba00*/  LDL.LU.64 R80, [R1+0x7c0] ;  /* 0x0007c00001507983 */ /* 0x002ea20000300a00 */
[----:B-----5:R-:W-:-:S03]  /*3ba10*/  IMAD.WIDE R90, R3, 0x4, R248 ;  /* 0x00000004035a7825 */ /* 0x020fc600078e02f8 */
[----:B------:R4:W-:Y:S04]  /*3ba20*/  STL.64 [R1+0xb30], R76 ;  /* 0x000b304c01007387 */ /* 0x0009e80000100a00 */
[----:B------:R-:W5:Y:S04]  /*3ba30*/  LDL.LU.64 R248, [R1+0x7b8] ;  /* 0x0007b80001f87983 */ /* 0x000f680000300a00 */
[----:B------:R-:W-:Y:S04]  /*3ba40*/  STL.64 [R1+0xed8], R90 ;  /* 0x000ed85a01007387 */ /* 0x000fe80000100a00 */
[----:B------:R1:W-:Y:S01]  /*3ba50*/  LDGSTS.E [R6+0x24600], [R90.64], P0 ;  /* 0x246000005a067fae */ /* 0x0003e20008121844 */
[----:B---3--:R-:W-:-:S03]  /*3ba60*/  IMAD.WIDE R82, R3, 0x4, R16 ;  /* 0x0000000403527825 */ /* 0x008fc600078e0210 */
[----:B------:R-:W3:Y:S04]  /*3ba70*/  LDL.LU.64 R16, [R1+0x7b0] ;  /* 0x0007b00001107983 */ /* 0x000ee80000300a00 */
[----:B------:R2:W-:Y:S01]  /*3ba80*/  LDGSTS.E [R5+0x25600], [R82.64], P0 ;  /* 0x2560000052057fae */ /* 0x0005e20008121844 */
[----:B----4-:R-:W-:-:S03]  /*3ba90*/  IMAD.WIDE R76, R3, 0x4, R14 ;  /* 0x00000004034c7825 */ /* 0x010fc600078e020e */
[----:B------:R-:W4:Y:S04]  /*3baa0*/  LDL.LU.64 R14, [R1+0x7a8] ;  /* 0x0007a800010e7983 */ /* 0x000f280000300a00 */
[----:B------:R-:W-:Y:S04]  /*3bab0*/  STL.64 [R1+0xf18], R82 ;  /* 0x000f185201007387 */ /* 0x000fe80000100a00 */
[----:B------:R1:W-:Y:S04]  /*3bac0*/  STL.64 [R1+0xf58], R76 ;  /* 0x000f584c01007387 */ /* 0x0003e80000100a00 */
[----:B------:R1:W-:Y:S01]  /*3bad0*/  LDGSTS.E [R4+0x26600], [R76.64], P0 ;  /* 0x266000004c047fae */ /* 0x0003e20008121844 */
[----:B------:R-:W-:-:S03]  /*3bae0*/  IMAD.WIDE R78, R3, 0x4, R78 ;  /* 0x00000004034e7825 */ /* 0x000fc600078e024e */
[----:B-1----:R-:W4:Y:S04]  /*3baf0*/  LDL.LU.64 R76, [R1+0x7a0] ;  /* 0x0007a000014c7983 */ /* 0x002f280000300a00 */
[----:B------:R1:W-:Y:S01]  /*3bb00*/  STL.64 [R1+0xf98], R78 ;  /* 0x000f984e01007387 */ /* 0x0003e20000100a00 */
[----:B------:R-:W-:-:S03]  /*3bb10*/  IMAD.WIDE R90, R3, 0x4, R246 ;  /* 0x00000004035a7825 */ /* 0x000fc600078e02f6 */
[----:B------:R-:W4:Y:S04]  /*3bb20*/  LDL.LU.64 R246, [R1+0x798] ;  /* 0x0007980001f67983 */ /* 0x000f280000300a00 */
        /* <DEDUP_REMOVED lines=10> */
[----:B------:R1:W-:Y:S04]  /*3bbd0*/  LDGSTS.E [R4+0x2a600], [R78.64], P0 ;  /* 0x2a6000004e047fae */ /* 0x0003e80008121844 */
[----:B-1----:R-:W2:Y:S01]  /*3bbe0*/  LDL.LU.64 R78, [R1+0x780] ;  /* 0x00078000014e7983 */ /* 0x002ea20000300a00 */
[----:B------:R-:W-:-:S05]  /*3bbf0*/  IMAD.WIDE R80, R3, 0x4, R80 ;  /* 0x0000000403507825 */ /* 0x000fca00078e0250 */
[----:B------:R4:W-:Y:S01]  /*3bc00*/  STL.64 [R1+0x1098], R80 ;  /* 0x0010985001007387 */ /* 0x0009e20000100a00 */
[----:B-----5:R-:W-:-:S03]  /*3bc10*/  IMAD.WIDE R90, R3, 0x4, R248 ;  /* 0x00000004035a7825 */ /* 0x020fc600078e02f8 */
[----:B------:R4:W-:Y:S04]  /*3bc20*/  LDGSTS.E [R0+0x2b600], [R80.64], P0 ;  /* 0x2b60000050007fae */ /* 0x0009e80008121844 */
        /* <DEDUP_REMOVED lines=29> */
[----:B------:R4:W-:Y:S04]  /*3be00*/  STL.64 [R1+0x1348], R78 ;  /* 0x0013484e01007387 */ /* 0x0009e80000100a00 */
[----:B------:R4:W-:Y:S01]  /*3be10*/  LDGSTS.E [R0+0x33600], [R78.64], P0 ;  /* 0x336000004e007fae */ /* 0x0009e20008121844 */
[----:B-----5:R-:W-:-:S03]  /*3be20*/  IMAD.WIDE R90, R3, 0x4, R248 ;  /* 0x00000004035a7825 */ /* 0x020fc600078e02f8 */
        /* <DEDUP_REMOVED lines=42> */
[----:B------:R1:W-:Y:S02]  /*3c0d0*/  LDGSTS.E [R4+0x3e600], [R76.64], P0 ;  /* 0x3e6000004c047fae */ /* 0x0003e40008121844 */
[----:B-1----:R-:W-:Y:S01]  /*3c0e0*/  IADD3 R6, R89, 0x100000, RZ ;  /* 0x0010000059067810 */ /* 0x002fe20007ffe0ff */
[----:B------:R-:W-:Y:S01]  /*3c0f0*/  IMAD.WIDE R78, R3, 0x4, R78 ;  /* 0x00000004034e7825 */ /* 0x000fe200078e024e */
[----:B------:R-:W4:Y:S01]  /*3c100*/  LDL.LU.64 R76, [R1+0x6c0] ;  /* 0x0006c000014c7983 */ /* 0x000f220000300a00 */
[----:B------:R-:W-:-:S03]  /*3c110*/  IADD3 R5, R89, 0x100000, RZ ;  /* 0x0010000059057810 */ /* 0x000fc60007ffe0ff */
[----:B------:R1:W-:Y:S01]  /*3c120*/  STL.64 [R1+0x1bc8], R78 ;  /* 0x001bc84e01007387 */ /* 0x0003e20000100a00 */
[----:B------:R-:W-:-:S03]  /*3c130*/  IMAD.WIDE R90, R3, 0x4, R246 ;  /* 0x00000004035a7825 */ /* 0x000fc600078e02f6 */
[----:B------:R-:W4:Y:S01]  /*3c140*/  LDL.LU.64 R246, [R1+0x6b8] ;  /* 0x0006b80001f67983 */ /* 0x000f220000300a00 */
[----:B------:R-:W-:-:S03]  /*3c150*/  IADD3 R4, R89, 0x100000, RZ ;  /* 0x0010000059047810 */ /* 0x000fc60007ffe0ff */
        /* <DEDUP_REMOVED lines=16> */
[----:B-----5:R-:W-:-:S05]  /*3c260*/  IMAD.WIDE R90, R3, 0x4, R248 ;  /* 0x00000004035a7825 */ /* 0x020fca00078e02f8 */
[----:B------:R5:W-:Y:S04]  /*3c270*/  LDGSTS.E [R6+0x24800], [R90.64], P0 ;  /* 0x248000005a067fae */ /* 0x000be80008121844 */
[----:B-1----:R-:W2:Y:S04]  /*3c280*/  LDL.LU.64 R80, [R1+0x688] ;  /* 0x0006880001507983 */ /* 0x002ea80000300a00 */
[----:B------:R-:W-:Y:S04]  /*3c290*/  STL.64 [R1+0xae8], R90 ;  /* 0x000ae85a01007387 */ /* 0x000fe80000100a00 */
[----:B------:R-:W2:Y:S01]  /*3c2a0*/  LDL.LU.64 R248, [R1+0x680] ;  /* 0x0006800001f87983 */ /* 0x000ea20000300a00 */
[----:B---3--:R-:W-:-:S05]  /*3c2b0*/  IMAD.WIDE R82, R3, 0x4, R16 ;  /* 0x0000000403527825 */ /* 0x008fca00078e0210 */
[----:B------:R2:W-:Y:S01]  /*3c2c0*/  LDGSTS.E [R5+0x25800], [R82.64], P0 ;  /* 0x2580000052057fae */ /* 0x0005e20008121844 */
[----:B----4-:R-:W-:-:S03]  /*3c2d0*/  IMAD.WIDE R16, R3, 0x4, R14 ;  /* 0x0000000403107825 */ /* 0x010fc600078e020e */
[----:B------:R-:W3:Y:S04]  /*3c2e0*/  LDL.LU.64 R14, [R1+0x668] ;  /* 0x00066800010e7983 */ /* 0x000ee80000300a00 */
[----:B------:R-:W-:Y:S04]  /*3c2f0*/  STL.64 [R1+0xb28], R82 ;  /* 0x000b285201007387 */ /* 0x000fe80000100a00 */
[----:B------:R1:W-:Y:S04]  /*3c300*/  STL.64 [R1+0xf60], R16 ;  /* 0x000f601001007387 */ /* 0x0003e80000100a00 */
[----:B------:R1:W-:Y:S01]  /*3c310*/  LDGSTS.E [R4+0x26800], [R16.64], P0 ;  /* 0x2680000010047fae */ /* 0x0003e20008121844 */
[----:B------:R-:W-:-:S03]  /*3c320*/  IMAD.WIDE R76, R3, 0x4, R76 ;  /* 0x00000004034c7825 */ /* 0x000fc600078e024c */
[----:B-1----:R-:W4:Y:S04]  /*3c330*/  LDL.LU.64 R16, [R1+0x660] ;  /* 0x0006600001107983 */ /* 0x002f280000300a00 */
[----:B------:R1:W-:Y:S01]  /*3c340*/  STL.64 [R1+0xfa0], R76 ;  /* 0x000fa04c01007387 */ /* 0x0003e20000100a00 */
[----:B-----5:R-:W-:-:S03]  /*3c350*/  IMAD.WIDE R90, R3, 0x4, R246 ;  /* 0x00000004035a7825 */ /* 0x020fc600078e02f6 */
[----:B------:R1:W-:Y:S04]  /*3c360*/  LDGSTS.E [R0+0x27800], [R76.64], P0 ;  /* 0x278000004c007fae */ /* 0x0003e80008121844 */
[----:B------:R5:W-:Y:S04]  /*3c370*/  LDGSTS.E [R6+0x28800], [R90.64], P0 ;  /* 0x288000005a067fae */ /* 0x000be80008121844 */
[----:B-1----:R-:W4:Y:S04]  /*3c380*/  LDL.LU.64 R76, [R1+0x658] ;  /* 0x00065800014c7983 */ /* 0x002f280000300a00 */
[----:B------:R-:W-:Y:S04]  /*3c390*/  STL.64 [R1+0xfe0], R90 ;  /* 0x000fe05a01007387 */ /* 0x000fe80000100a00 */
[----:B------:R-:W4:Y:S01]  /*3c3a0*/  LDL.LU.64 R246, [R1+0x650] ;  /* 0x0006500001f67983 */ /* 0x000f220000300a00 */
        /* <DEDUP_REMOVED lines=13> */
[----:B------:R3:W-:Y:S04]  /*3c480*/  STL.64 [R1+0x10e0], R92 ;  /* 0x0010e05c01007387 */ /* 0x0007e80000100a00 */
[----:B-1----:R-:W2:Y:S01]  /*3c490*/  LDL.LU.64 R78, [R1+0x630] ;  /* 0x00063000014e7983 */ /* 0x002ea20000300a00 */
[----:B-----5:R-:W-:-:S03]  /*3c4a0*/  IMAD.WIDE R90, R3, 0x4, R248 ;  /* 0x00000004035a7825 */ /* 0x020fc600078e02f8 */
[----:B------:R1:W-:Y:S04]  /*3c4b0*/  LDGSTS.E [R6+0x2c800], [R92.64], P0 ;  /* 0x2c8000005c067fae */ /* 0x0003e80008121844 */
[----:B------:R5:W-:Y:S01]  /*3c4c0*/  LDGSTS.E [R5+0x2d800], [R90.64], P0 ;  /* 0x2d8000005a057fae */ /* 0x000be20008121844 */
[----:B---3--:R-:W-:-:S03]  /*3c4d0*/  IMAD.WIDE R82, R3, 0x4, R14 ;  /* 0x0000000403527825 */ /* 0x008fc600078e020e */
[----:B------:R-:W3:Y:S04]  /*3c4e0*/  LDL.LU.64 R14, [R1+0x5f8] ;  /* 0x0005f800010e7983 */ /* 0x000ee80000300a00 */
[----:B------:R-:W-:Y:S04]  /*3c4f0*/  STL.64 [R1+0x1120], R90 ;  /* 0x0011205a01007387 */ /* 0x000fe80000100a00 */
[----:B------:R-:W-:Y:S04]  /*3c500*/  STL.64 [R1+0x1160], R82 ;  /* 0x0011605201007387 */ /* 0x000fe80000100a00 */
[----:B------:R-:W3:Y:S04]  /*3c510*/  LDL.LU.64 R248, [R1+0x5f0] ;  /* 0x0005f00001f87983 */ /* 0x000ee80000300a00 */
[----:B------:R2:W-:Y:S01]  /*3c520*/  LDGSTS.E [R4+0x2e800], [R82.64], P0 ;  /* 0x2e80000052047fae */ /* 0x0005e20008121844 */
[----:B----4-:R-:W-:-:S05]  /*3c530*/  IMAD.WIDE R16, R3, 0x4, R16 ;  /* 0x0000000403107825 */ /* 0x010fca00078e0210 */
[----:B------:R4:W-:Y:S04]  /*3c540*/  STL.64 [R1+0x11a0], R16 ;  /* 0x0011a01001007387 */ /* 0x0009e80000100a00 */
[----:B------:R4:W-:Y:S01]  /*3c550*/  LDGSTS.E [R0+0x2f800], [R16.64], P0 ;  /* 0x2f80000010007fae */ /* 0x0009e20008121844 */
[----:B-1----:R-:W-:-:S03]  /*3c560*/  IMAD.WIDE R92, R3, 0x4, R76 ;  /* 0x00000004035c7825 */ /* 0x002fc600078e024c */
[----:B----4-:R-:W4:Y:S04]  /*3c570*/  LDL.LU.64 R16, [R1+0x5e8] ;  /* 0x0005e80001107983 */ /* 0x010f280000300a00 */
[----:B------:R-:W-:Y:S04]  /*3c580*/  STL.64 [R1+0x11e0], R92 ;  /* 0x0011e05c01007387 */ /* 0x000fe80000100a00 */
[----:B------:R-:W4:Y:S01]  /*3c590*/  LDL.LU.64 R76, [R1+0x5e0] ;  /* 0x0005e000014c7983 */ /* 0x000f220000300a00 */
[----:B-----5:R-:W-:-:S03]  /*3c5a0*/  IMAD.WIDE R90, R3, 0x4, R246 ;  /* 0x00000004035a7825 */ /* 0x020fc600078e02f6 */
[----:B------:R1:W-:Y:S04]  /*3c5b0*/  LDGSTS.E [R6+0x30800], [R92.64], P0 ;  /* 0x308000005c067fae */ /* 0x0003e80008121844 */
[----:B------:R5:W-:Y:S01]  /*3c5c0*/  LDGSTS.E [R5+0x31800], [R90.64], P0 ;  /* 0x318000005a057fae */ /* 0x000be20008121844 */
[----:B--2---:R-:W-:-:S03]  /*3c5d0*/  IMAD.WIDE R82, R3, 0x4, R18 ;  /* 0x0000000403527825 */ /* 0x004fc600078e0212 */
[----:B------:R-:W2:Y:S04]  /*3c5e0*/  LDL.LU.64 R18, [R1+0x5d8] ;  /* 0x0005d80001127983 */ /* 0x000ea80000300a00 */
[----:B------:R-:W-:Y:S04]  /*3c5f0*/  STL.64 [R1+0x1220], R90 ;  /* 0x0012205a01007387 */ /* 0x000fe80000100a00 */
[----:B------:R-:W-:Y:S04]  /*3c600*/  STL.64 [R1+0x1260], R82 ;  /* 0x0012605201007387 */ /* 0x000fe80000100a00 */
[----:B------:R1:W-:Y:S04]  /*3c610*/  LDGSTS.E [R4+0x32800], [R82.64], P0 ;  /* 0x3280000052047fae */ /* 0x0003e80008121844 */
[----:B------:R-:W2:Y:S01]  /*3c620*/  LDL.LU.64 R246, [R1+0x5d0] ;  /* 0x0005d00001f67983 */ /* 0x000ea20000300a00 */
[----:B------:R-:W-:-:S05]  /*3c630*/  IMAD.WIDE R10, R3, 0x4, R10 ;  /* 0x00000004030a7825 */ /* 0x000fca00078e020a */
        /* <DEDUP_REMOVED lines=8> */
[----:B------:R1:W-:Y:S01]  /*3c6c0*/  LDGSTS.E [R5+0x35800], [R90.64], P0 ;  /* 0x358000005a057fae */ /* 0x0003e20008121844 */
[----:B---3--:R-:W-:-:S03]  /*3c6d0*/  IMAD.WIDE R80, R3, 0x4, R14 ;  /* 0x0000000403507825 */ /* 0x008fc600078e020e */
[----:B------:R-:W3:Y:S04]  /*3c6e0*/  LDL.LU.64 R14, [R1+0x5b8] ;  /* 0x0005b800010e7983 */ /* 0x000ee80000300a00 */
[----:B------:R-:W-:Y:S04]  /*3c6f0*/  STL.64 [R1+0x1340], R90 ;  /* 0x0013405a01007387 */ /* 0x000fe80000100a00 */
[----:B------:R1:W-:Y:S02]  /*3c700*/  STL.64 [R1+0x1380], R80 ;  /* 0x0013805001007387 */ /* 0x0003e40000100a00 */
[----:B-1----:R-:W-:-:S02]  /*3c710*/  IMAD.WIDE R82, R3, 0x4, R248 ;  /* 0x0000000403527825 */ /* 0x002fc400078e02f8 */
[----:B------:R1:W-:Y:S04]  /*3c720*/  LDGSTS.E [R4+0x36800], [R80.64], P0 ;  /* 0x3680000050047fae */ /* 0x0003e80008121844 */
[----:B------:R2:W-:Y:S04]  /*3c730*/  LDGSTS.E [R0+0x37800], [R82.64], P0 ;  /* 0x3780000052007fae */ /* 0x0005e80008121844 */
[----:B-1----:R-:W3:Y:S04]  /*3c740*/  LDL.LU.64 R80, [R1+0x5b0] ;  /* 0x0005b00001507983 */ /* 0x002ee80000300a00 */
[----:B------:R-:W-:Y:S04]  /*3c750*/  STL.64 [R1+0x13c0], R82 ;  /* 0x0013c05201007387 */ /* 0x000fe80000100a00 */
[----:B------:R-:W3:Y:S01]  /*3c760*/  LDL.LU.64 R248, [R1+0x5a8] ;  /* 0x0005a80001f87983 */ /* 0x000ee20000300a00 */
[----:B----4-:R-:W-:-:S05]  /*3c770*/  IMAD.WIDE R16, R3, 0x4, R16 ;  /* 0x0000000403107825 */ /* 0x010fca00078e0210 */
[----:B------:R1:W-:Y:S01]  /*3c780*/  STL.64 [R1+0x1400], R16 ;  /* 0x0014001001007387 */ /* 0x0003e20000100a00 */
[----:B------:R-:W-:-:S03]  /*3c790*/  IMAD.WIDE R90, R3, 0x4, R76 ;  /* 0x00000004035a7825 */ /* 0x000fc600078e024c */
[----:B------:R1:W-:Y:S04]  /*3c7a0*/  LDGSTS.E [R6+0x38800], [R16.64], P0 ;  /* 0x3880000010067fae */ /* 0x0003e80008121844 */
        /* <DEDUP_REMOVED lines=15> */
[----:B-----5:R-:W-:-:S05]  /*3c8a0*/  IMAD.WIDE R82, R3, 0x4, R78 ;  /* 0x0000000403527825 */ /* 0x020fca00078e024e */
[----:B------:R4:W-:Y:S01]  /*3c8b0*/  LDGSTS.E [R5+0x3d800], [R82.64], P0 ;  /* 0x3d80000052057fae */ /* 0x0009e20008121844 */
[----:B---3--:R-:W-:-:S03]  /*3c8c0*/  IMAD.WIDE R78, R3, 0x4, R14 ;  /* 0x00000004034e7825 */ /* 0x008fc600078e020e */
[----:B------:R-:W3:Y:S04]  /*3c8d0*/  LDL.LU.64 R14, [R1+0x580] ;  /* 0x00058000010e7983 */ /* 0x000ee80000300a00 */
[----:B------:R-:W-:Y:S04]  /*3c8e0*/  STL.64 [R1+0x1ba0], R82 ;  /* 0x001ba05201007387 */ /* 0x000fe80000100a00 */
[----:B-1----:R-:W5:Y:S04]  /*3c8f0*/  LDL.LU.64 R10, [R1+0x578] ;  /* 0x00057800010a7983 */ /* 0x002f680000300a00 */
[----:B------:R1:W-:Y:S04]  /*3c900*/  STL.64 [R1+0x1ba8], R78 ;  /* 0x001ba84e01007387 */ /* 0x0003e80000100a00 */
[----:B------:R1:W-:Y:S01]  /*3c910*/  LDGSTS.E [R4+0x3e800], [R78.64], P0 ;  /* 0x3e8000004e047fae */ /* 0x0003e20008121844 */
[----:B------:R-:W-:Y:S01]  /*3c920*/  LOP3.LUT R9, R9, 0x50, RZ, 0x3c, !PT ;  /* 0x0000005009097812 */ /* 0x000fe200078e3cff */
[----:B------:R-:W-:-:S02]  /*3c930*/  IMAD.WIDE R80, R3, 0x4, R80 ;  /* 0x0000000403507825 */ /* 0x000fc400078e0250 */
[----:B-1----:R-:W5:Y:S02]  /*3c940*/  LDL.LU.64 R78, [R1+0x570] ;  /* 0x00057000014e7983 */ /* 0x002f640000300a00 */
[----:B------:R-:W-:Y:S02]  /*3c950*/  IMAD.WIDE R88, R3, 0x4, R248 ;  /* 0x0000000403587825 */ /* 0x000fe400078e02f8 */
[----:B------:R1:W-:Y:S04]  /*3c960*/  STL.64 [R1+0x1bb0], R80 ;  /* 0x001bb05001007387 */ /* 0x0003e80000100a00 */
[----:B------:R1:W-:Y:S01]  /*3c970*/  LDGSTS.E [R0+0x3f800], [R80.64], P0 ;  /* 0x3f80000050007fae */ /* 0x0003e20008121844 */
[C---:B------:R-:W-:Y:S02]  /*3c980*/  IADD3 R6, R9.reuse, 0x100000, RZ ;  /* 0x0010000009067810 */ /* 0x040fe40007ffe0ff */
[----:B----4-:R-:W-:-:S02]  /*3c990*/  IADD3 R5, R9, 0x100000, RZ ;  /* 0x0010000009057810 */ /* 0x010fc40007ffe0ff */
[C---:B------:R-:W-:Y:S01]  /*3c9a0*/  IADD3 R4, R9.reuse, 0x100000, RZ ;  /* 0x0010000009047810 */ /* 0x040fe20007ffe0ff */
[----:B------:R4:W-:Y:S04]  /*3c9b0*/  LDGSTS.E [R6+0x20a00], [R88.64], P0 ;  /* 0x20a0000058067fae */ /* 0x0009e80008121844 */
[----:B-1----:R-:W5:Y:S04]  /*3c9c0*/  LDL.LU.64 R80, [R1+0x568] ;  /* 0x0005680001507983 */ /* 0x002f680000300a00 */
[----:B------:R-:W-:Y:S04]  /*3c9d0*/  STL.64 [R1+0x9b8], R88 ;  /* 0x0009b85801007387 */ /* 0x000fe80000100a00 */
[----:B------:R-:W5:Y:S01]  /*3c9e0*/  LDL.LU.64 R248, [R1+0x560] ;  /* 0x0005600001f87983 */ /* 0x000f620000300a00 */
[----:B------:R-:W-:Y:S01]  /*3c9f0*/  IADD3 R0, R9, 0x100000, RZ ;  /* 0x0010000009007810 */ /* 0x000fe20007ffe0ff */
[----:B--2---:R-:W-:-:S02]  /*3ca00*/  IMAD.WIDE R82, R3, 0x4, R18 ;  /* 0x0000000403527825 */ /* 0x004fc400078e0212 */
[----:B------:R-:W2:Y:S02]  /*3ca10*/  LDL.LU.64 R18, [R1+0x558] ;  /* 0x0005580001127983 */ /* 0x000ea40000300a00 */
[C---:B------:R-:W-:Y:S02]  /*3ca20*/  IMAD.WIDE R16, R3.reuse, 0x4, R16 ;  /* 0x0000000403107825 */ /* 0x040fe400078e0210 */
[----:B------:R-:W-:Y:S04]  /*3ca30*/  STL.64 [R1+0x9c8], R82 ;  /* 0x0009c85201007387 */ /* 0x000fe80000100a00 */
[----:B------:R3:W-:Y:S04]  /*3ca40*/  LDGSTS.E [R5+0x21a00], [R82.64], P0 ;  /* 0x21a0000052057fae */ /* 0x0007e80008121844 */
[----:B------:R1:W-:Y:S04]  /*3ca50*/  STL.64 [R1+0x9d8], R16 ;  /* 0x0009d81001007387 */ /* 0x0003e80000100a00 */
[----:B------:R1:W-:Y:S01]  /*3ca60*/  LDGSTS.E [R4+0x22a00], [R16.64], P0 ;  /* 0x22a0000010047fae */ /* 0x0003e20008121844 */
[----:B------:R-:W-:-:S03]  /*3ca70*/  IMAD.WIDE R76, R3, 0x4, R76 ;  /* 0x00000004034c7825 */ /* 0x000fc600078e024c */
[----:B-1----:R-:W2:Y:S01]  /*3ca80*/  LDL.LU.64 R16, [R1+0x550] ;  /* 0x0005500001107983 */ /* 0x002ea20000300a00 */
[----:B----4-:R-:W-:-:S03]  /*3ca90*/  IMAD.WIDE R88, R3, 0x4, R246 ;  /* 0x0000000403587825 */ /* 0x010fc600078e02f6 */
[----:B------:R5:W-:Y:S04]  /*3caa0*/  STL.64 [R1+0xa20], R76 ;  /* 0x000a204c01007387 */ /* 0x000be80000100a00 */
[----:B------:R-:W4:Y:S04]  /*3cab0*/  LDL.LU.64 R246, [R1+0x528] ;  /* 0x0005280001f67983 */ /* 0x000f280000300a00 */
[----:B------:R5:W-:Y:S04]  /*3cac0*/  LDGSTS.E [R0+0x23a00], [R76.64], P0 ;  /* 0x23a000004c007fae */ /* 0x000be80008121844 */
[----:B------:R-:W-:Y:S04]  /*3cad0*/  STL.64 [R1+0xa48], R88 ;  /* 0x000a485801007387 */ /* 0x000fe80000100a00 */
[----:B------:R1:W-:Y:S01]  /*3cae0*/  LDGSTS.E [R6+0x24a00], [R88.64], P0 ;  /* 0x24a0000058067fae */ /* 0x0003e20008121844 */
[----:B---3--:R-:W-:-:S03]  /*3caf0*/  IMAD.WIDE R82, R3, 0x4, R14 ;  /* 0x0000000403527825 */ /* 0x008fc600078e020e */
[----:B------:R-:W3:Y:S04]  /*3cb00*/  LDL.LU.64 R14, [R1+0x520] ;  /* 0x00052000010e7983 */ /* 0x000ee80000300a00 */
[----:B------:R1:W-:Y:S01]  /*3cb10*/  LDGSTS.E [R5+0x25a00], [R82.64], P0 ;  /* 0x25a0000052057fae */ /* 0x0003e20008121844 */
[----:B-----5:R-:W-:-:S03]  /*3cb20*/  IMAD.WIDE R76, R3, 0x4, R10 ;  /* 0x00000004034c7825 */ /* 0x020fc600078e020a */
[----:B------:R-:W5:Y:S04]  /*3cb30*/  LDL.LU.64 R10, [R1+0x518] ;  /* 0x00051800010a7983 */ /* 0x000f680000300a00 */
[----:B------:R-:W-:Y:S04]  /*3cb40*/  STL.64 [R1+0xa90], R82 ;  /* 0x000a905201007387 */ /* 0x000fe80000100a00 */
[----:B------:R1:W-:Y:S04]  /*3cb50*/  STL.64 [R1+0xae0], R76 ;  /* 0x000ae04c01007387 */ /* 0x0003e80000100a00 */
[----:B------:R1:W-:Y:S01]  /*3cb60*/  LDGSTS.E [R4+0x26a00], [R76.64], P0 ;  /* 0x26a000004c047fae */ /* 0x0003e20008121844 */
[----:B------:R-:W-:-:S05]  /*3cb70*/  IMAD.WIDE R78, R3, 0x4, R78 ;  /* 0x00000004034e7825 */ /* 0x000fca00078e024e */
[----:B------:R1:W-:Y:S04]  /*3cb80*/  LDGSTS.E [R0+0x27a00], [R78.64], P0 ;  /* 0x27a000004e007fae */ /* 0x0003e80008121844 */
[----:B-1----:R-:W5:Y:S04]  /*3cb90*/  LDL.LU.64 R76, [R1+0x510] ;  /* 0x00051000014c7983 */ /* 0x002f680000300a00 */
[----:B------:R1:W-:Y:S01]  /*3cba0*/  STL.64 [R1+0xb20], R78 ;  /* 0x000b204e01007387 */ /* 0x0003e20000100a00 */
[----:B------:R-:W-:-:S03]  /*3cbb0*/  IMAD.WIDE R88, R3, 0x4, R80 ;  /* 0x0000000403587825 */ /* 0x000fc600078e0250 */
[----:B-1----:R-:W5:Y:S01]  /*3cbc0*/  LDL.LU.64 R78, [R1+0x508] ;  /* 0x00050800014e7983 */ /* 0x002f620000300a00 */
[----:B------:R-:W-:-:S03]  /*3cbd0*/  IMAD.WIDE R82, R3, 0x4, R248 ;  /* 0x0000000403527825 */ /* 0x000fc600078e02f8 */
[----:B------:R-:W-:Y:S04]  /*3cbe0*/  STL.64 [R1+0xfe8], R88 ;  /* 0x000fe85801007387 */ /* 0x000fe80000100a00 */
[----:B------:R-:W5:Y:S04]  /*3cbf0*/  LDL.LU.64 R248, [R1+0x500] ;  /* 0x0005000001f87983 */ /* 0x000f680000300a00 */
[----:B------:R4:W-:Y:S04]  /*3cc00*/  LDGSTS.E [R6+0x28a00], [R88.64], P0 ;  /* 0x28a0000058067fae */ /* 0x0009e80008121844 */
[----:B------:R3:W-:Y:S01]  /*3cc10*/  LDGSTS.E [R5+0x29a00], [R82.64], P0 ;  /* 0x29a0000052057fae */ /* 0x0007e20008121844 */
[----:B--2---:R-:W-:-:S03]  /*3cc20*/  IMAD.WIDE R80, R3, 0x4, R18 ;  /* 0x0000000403507825 */ /* 0x004fc600078e0212 */
[----:B------:R-:W2:Y:S04]  /*3cc30*/  LDL.LU.64 R18, [R1+0x4f8] ;  /* 0x0004f80001127983 */ /* 0x000ea80000300a00 */
[----:B------:R-:W-:Y:S04]  /*3cc40*/  STL.64 [R1+0x1028], R82 ;  /* 0x0010285201007387 */ /* 0x000fe80000100a00 */
[----:B------:R1:W-:Y:S04]  /*3cc50*/  STL.64 [R1+0x1068], R80 ;  /* 0x0010685001007387 */ /* 0x0003e80000100a00 */
[----:B------:R1:W-:Y:S04]  /*3cc60*/  LDGSTS.E [R4+0x2aa00], [R80.64], P0 ;  /* 0x2aa0000050047fae */ /* 0x0003e80008121844 */
[----:B-1----:R-:W2:Y:S01]  /*3cc70*/  LDL.LU.64 R80, [R1+0x4f0] ;  /* 0x0004f00001507983 */ /* 0x002ea20000300a00 */
[----:B------:R-:W-:-:S05]  /*3cc80*/  IMAD.WIDE R16, R3, 0x4, R16 ;  /* 0x0000000403107825 */ /* 0x000fca00078e0210 */
[----:B------:R5:W-:Y:S01]  /*3cc90*/  STL.64 [R1+0x10a8], R16 ;  /* 0x0010a81001007387 */ /* 0x000be20000100a00 */
[----:B----4-:R-:W-:-:S03]  /*3cca0*/  IMAD.WIDE R88, R3, 0x4, R246 ;  /* 0x0000000403587825 */ /* 0x010fc600078e02f6 */
[----:B------:R5:W-:Y:S04]  /*3ccb0*/  LDGSTS.E [R0+0x2ba00], [R16.64], P0 ;  /* 0x2ba0000010007fae */ /* 0x000be80008121844 */
[----:B------:R-:W4:Y:S04]  /*3ccc0*/  LDL.LU.64 R246, [R1+0x4e8] ;  /* 0x0004e80001f67983 */ /* 0x000f280000300a00 */
        /* <DEDUP_REMOVED lines=9> */
[----:B------:R1:W-:Y:S04]  /*3cd60*/  LDGSTS.E [R4+0x2ea00], [R16.64], P0 ;  /* 0x2ea0000010047fae */ /* 0x0003e80008121844 */
[----:B-1----:R-:W5:Y:S01]  /*3cd70*/  LDL.LU.64 R16, [R1+0x4d0] ;  /* 0x0004d00001107983 */ /* 0x002f620000300a00 */
[----:B------:R-:W-:-:S05]  /*3cd80*/  IMAD.WIDE R76, R3, 0x4, R76 ;  /* 0x00000004034c7825 */ /* 0x000fca00078e024c */
[----:B------:R2:W-:Y:S04]  /*3cd90*/  STL.64 [R1+0x11a8], R76 ;  /* 0x0011a84c01007387 */ /* 0x0005e80000100a00 */
[----:B------:R2:W-:Y:S01]  /*3cda0*/  LDGSTS.E [R0+0x2fa00], [R76.64], P0 ;  /* 0x2fa000004c007fae */ /* 0x0005e20008121844 */
[----:B------:R-:W-:-:S03]  /*3cdb0*/  IMAD.WIDE R88, R3, 0x4, R78 ;  /* 0x0000000403587825 */ /* 0x000fc600078e024e */
[----:B------:R-:W5:Y:S04]  /*3cdc0*/  LDL.LU.64 R78, [R1+0x4c8] ;  /* 0x0004c800014e7983 */ /* 0x000f680000300a00 */
[----:B------:R-:W-:Y:S01]  /*3cdd0*/  STL.64 [R1+0x11e8], R88 ;  /* 0x0011e85801007387 */ /* 0x000fe20000100a00 */
[----:B------:R-:W-:-:S03]  /*3cde0*/  IMAD.WIDE R82, R3, 0x4, R248 ;  /* 0x0000000403527825 */ /* 0x000fc600078e02f8 */
[----:B------:R-:W5:Y:S04]  /*3cdf0*/  LDL.LU.64 R248, [R1+0x4c0] ;  /* 0x0004c00001f87983 */ /* 0x000f680000300a00 */
[----:B------:R3:W-:Y:S04]  /*3ce00*/  LDGSTS.E [R6+0x30a00], [R88.64], P0 ;  /* 0x30a0000058067fae */ /* 0x0007e80008121844 */
[----:B------:R5:W-:Y:S01]  /*3ce10*/  LDGSTS.E [R5+0x31a00], [R82.64], P0 ;  /* 0x31a0000052057fae */ /* 0x000be20008121844 */
[----:B--2---:R-:W-:-:S03]  /*3ce20*/  IMAD.WIDE R76, R3, 0x4, R18 ;  /* 0x00000004034c7825 */ /* 0x004fc600078e0212 */
        /* <DEDUP_REMOVED lines=8> */
[----:B----4-:R-:W-:-:S03]  /*3ceb0*/  IMAD.WIDE R90, R3, 0x4, R246 ;  /* 0x00000004035a7825 */ /* 0x010fc600078e02f6 */
[----:B-1----:R-:W4:Y:S04]  /*3cec0*/  LDL.LU.64 R80, [R1+0x4a8] ;  /* 0x0004a80001507983 */ /* 0x002f280000300a00 */
[----:B------:R-:W-:Y:S04]  /*3ced0*/  STL.64 [R1+0x12e8], R90 ;  /* 0x0012e85a01007387 */ /* 0x000fe80000100a00 */
[----:B------:R1:W-:Y:S01]  /*3cee0*/  LDGSTS.E [R6+0x34a00], [R90.64], P0 ;  /* 0x34a000005a067fae */ /* 0x0003e20008121844 */
[----:B---3--:R-:W-:-:S03]  /*3cef0*/  IMAD.WIDE R88, R3, 0x4, R14 ;  /* 0x0000000403587825 */ /* 0x008fc600078e020e */
[----:B------:R-:W3:Y:S04]  /*3cf00*/  LDL.LU.64 R14, [R1+0x4a0] ;  /* 0x0004a000010e7983 */ /* 0x000ee80000300a00 */
[----:B------:R1:W-:Y:S01]  /*3cf10*/  LDGSTS.E [R5+0x35a00], [R88.64], P0 ;  /* 0x35a0000058057fae */ /* 0x0003e20008121844 */
[----:B-----5:R-:W-:-:S03]  /*3cf20*/  IMAD.WIDE R82, R3, 0x4, R10 ;  /* 0x0000000403527825 */ /* 0x020fc600078e020a */
[----:B------:R-:W5:Y:S04]  /*3cf30*/  LDL.LU.64 R10, [R1+0x488] ;  /* 0x00048800010a7983 */ /* 0x000f680000300a00 */
[----:B------:R1:W-:Y:S04]  /*3cf40*/  STL.64 [R1+0x1328], R88 ;  /* 0x0013285801007387 */ /* 0x0003e80000100a00 */
[----:B------:R-:W-:Y:S04]  /*3cf50*/  STL.64 [R1+0x1368], R82 ;  /* 0x0013685201007387 */ /* 0x000fe80000100a00 */
[----:B------:R-:W5:Y:S04]  /*3cf60*/  LDL.LU.64 R246, [R1+0x480] ;  /* 0x0004800001f67983 */ /* 0x000f680000300a00 */
[----:B------:R1:W-:Y:S01]  /*3cf70*/  LDGSTS.E [R4+0x36a00], [R82.64], P0 ;  /* 0x36a0000052047fae */ /* 0x0003e20008121844 */
[----:B------:R-:W-:-:S05]  /*3cf80*/  IMAD.WIDE R16, R3, 0x4, R16 ;  /* 0x0000000403107825 */ /* 0x000fca00078e0210 */
[----:B------:R1:W-:Y:S04]  /*3cf90*/  STL.64 [R1+0x13a8], R16 ;  /* 0x0013a81001007387 */ /* 0x0003e80000100a00 */
[----:B------:R1:W-:Y:S02]  /*3cfa0*/  LDGSTS.E [R0+0x37a00], [R16.64], P0 ;  /* 0x37a0000010007fae */ /* 0x0003e40008121844 */
[C---:B-1----:R-:W-:Y:S02]  /*3cfb0*/  IMAD.WIDE R88, R3.reuse, 0x4, R78 ;  /* 0x0000000403587825 */ /* 0x042fe400078e024e */
        /* <DEDUP_REMOVED lines=25> */
[----:B------:R1:W-:Y:S01]  /*3d150*/  STL.64 [R1+0x1b90], R76 ;  /* 0x001b904c01007387 */ /* 0x0003e20000100a00 */
[----:B------:R-:W-:-:S03]  /*3d160*/  IMAD.WIDE R8, R3, 0x4, R246 ;  /* 0x0000000403087825 */ /* 0x000fc600078e02f6 */
[----:B------:R-:W5:Y:S01]  /*3d170*/  LDL.LU.64 R246, [R1+0x3d0] ;  /* 0x0003d00001f67983 */ /* 0x000f620000300a00 */
[----:B-1----:R-:W-:-:S03]  /*3d180*/  IADD3 R6, R12, 0x100000, RZ ;  /* 0x001000000c067810 */ /* 0x002fc60007ffe0ff */
[----:B------:R1:W-:Y:S01]  /*3d190*/  LDGSTS.E [R4+0x3ea00], [R76.64], P0 ;  /* 0x3ea000004c047fae */ /* 0x0003e20008121844 */
[----:B------:R-:W-:-:S03]  /*3d1a0*/  IADD3 R5, R12, 0x100000, RZ ;  /* 0x001000000c057810 */ /* 0x000fc60007ffe0ff */
[----:B------:R2:W-:Y:S04]  /*3d1b0*/  STL.64 [R1+0x1b98], R8 ;  /* 0x001b980801007387 */ /* 0x0005e80000100a00 */
[----:B------:R1:W-:Y:S02]  /*3d1c0*/  LDGSTS.E [R0+0x3fa00], [R8.64], P0 ;  /* 0x3fa0000008007fae */ /* 0x0003e40008121844 */
[----:B-1----:R-:W-:Y:S01]  /*3d1d0*/  IADD3 R4, R12, 0x100000, RZ ;  /* 0x001000000c047810 */ /* 0x002fe20007ffe0ff */
[C---:B------:R-:W-:Y:S02]  /*3d1e0*/  IMAD.WIDE R82, R3.reuse, 0x4, R16 ;  /* 0x0000000403527825 */ /* 0x040fe400078e0210 */
[----:B------:R-:W5:Y:S04]  /*3d1f0*/  LDL.LU.64 R16, [R1+0x3c8] ;  /* 0x0003c80001107983 */ /* 0x000f680000300a00 */
[----:B------:R-:W-:Y:S01]  /*3d200*/  STL.64 [R1+0x9a0], R82 ;  /* 0x0009a05201007387 */ /* 0x000fe20000100a00 */
[----:B------:R-:W-:-:S03]  /*3d210*/  IMAD.WIDE R76, R3, 0x4, R248 ;  /* 0x00000004034c7825 */ /* 0x000fc600078e02f8 */
[----:B------:R-:W5:Y:S04]  /*3d220*/  LDL.LU.64 R248, [R1+0x3c0] ;  /* 0x0003c00001f87983 */ /* 0x000f680000300a00 */
[----:B------:R3:W-:Y:S04]  /*3d230*/  LDGSTS.E [R6+0x20c00], [R82.64], P0 ;  /* 0x20c0000052067fae */ /* 0x0007e80008121844 */
[----:B------:R1:W-:Y:S01]  /*3d240*/  LDGSTS.E [R5+0x21c00], [R76.64], P0 ;  /* 0x21c000004c057fae */ /* 0x0003e20008121844 */
[----:B------:R-:W-:Y:S01]  /*3d250*/  IADD3 R0, R12, 0x100000, RZ ;  /* 0x001000000c007810 */ /* 0x000fe20007ffe0ff */
[----:B--2---:R-:W-:-:S02]  /*3d260*/  IMAD.WIDE R8, R3, 0x4, R18 ;  /* 0x0000000403087825 */ /* 0x004fc400078e0212 */
[----:B------:R-:W2:Y:S04]  /*3d270*/  LDL.LU.64 R18, [R1+0x3b8] ;  /* 0x0003b80001127983 */ /* 0x000ea80000300a00 */
[----:B------:R1:W-:Y:S04]  /*3d280*/  STL.64 [R1+0x9a8], R76 ;  /* 0x0009a84c01007387 */ /* 0x0003e80000100a00 */
[----:B------:R4:W-:Y:S04]  /*3d290*/  STL.64 [R1+0x9b0], R8 ;  /* 0x0009b00801007387 */ /* 0x0009e80000100a00 */
[----:B------:R4:W-:Y:S04]  /*3d2a0*/  LDGSTS.E [R4+0x22c00], [R8.64], P0 ;  /* 0x22c0000008047fae */ /* 0x0009e80008121844 */
[----:B-1----:R-:W2:Y:S01]  /*3d2b0*/  LDL.LU.64 R76, [R1+0x3b0] ;  /* 0x0003b000014c7983 */ /* 0x002ea20000300a00 */
[----:B------:R-:W-:-:S05]  /*3d2c0*/  IMAD.WIDE R78, R3, 0x4, R78 ;  /* 0x00000004034e7825 */ /* 0x000fca00078e024e */
[----:B------:R5:W-:Y:S04]  /*3d2d0*/  STL.64 [R1+0x9c0], R78 ;  /* 0x0009c04e01007387 */ /* 0x000be80000100a00 */
[----:B------:R5:W-:Y:S01]  /*3d2e0*/  LDGSTS.E [R0+0x23c00], [R78.64], P0 ;  /* 0x23c000004e007fae */ /* 0x000be20008121844 */
[----:B----4-:R-:W-:-:S03]  /*3d2f0*/  IMAD.WIDE R8, R3, 0x4, R80 ;  /* 0x0000000403087825 */ /* 0x010fc600078e0250 */
[----:B------:R-:W4:Y:S04]  /*3d300*/  LDL.LU.64 R80, [R1+0x378] ;  /* 0x0003780001507983 */ /* 0x000f280000300a00 */
[----:B------:R1:W-:Y:S04]  /*3d310*/  STL.64 [R1+0x9d0], R8 ;  /* 0x0009d00801007387 */ /* 0x0003e80000100a00 */
[----:B------:R1:W-:Y:S01]  /*3d320*/  LDGSTS.E [R6+0x24c00], [R8.64], P0 ;  /* 0x24c0000008067fae */ /* 0x0003e20008121844 */
[----:B---3--:R-:W-:-:S03]  /*3d330*/  IMAD.WIDE R82, R3, 0x4, R14 ;  /* 0x0000000403527825 */ /* 0x008fc600078e020e */
[----:B------:R-:W3:Y:S04]  /*3d340*/  LDL.LU.64 R14, [R1+0x370] ;  /* 0x00037000010e7983 */ /* 0x000ee80000300a00 */
[----:B------:R1:W-:Y:S01]  /*3d350*/  LDGSTS.E [R5+0x25c00], [R82.64], P0 ;  /* 0x25c0000052057fae */ /* 0x0003e20008121844 */
[----:B-----5:R-:W-:-:S03]  /*3d360*/  IMAD.WIDE R78, R3, 0x4, R10 ;  /* 0x00000004034e7825 */ /* 0x020fc600078e020a */
[----:B------:R-:W5:Y:S04]  /*3d370*/  LDL.LU.64 R10, [R1+0x368] ;  /* 0x00036800010a7983 */ /* 0x000f680000300a00 */
[----:B------:R1:W-:Y:S02]  /*3d380*/  STL.64 [R1+0xa10], R82 ;  /* 0x000a105201007387 */ /* 0x0003e40000100a00 */
[C---:B-1----:R-:W-:Y:S02]  /*3d390*/  IMAD.WIDE R8, R3.reuse, 0x4, R246 ;  /* 0x0000000403087825 */ /* 0x042fe400078e02f6 */
[----:B------:R1:W-:Y:S04]  /*3d3a0*/  STL.64 [R1+0xa40], R78 ;  /* 0x000a404e01007387 */ /* 0x0003e80000100a00 */
[----:B------:R-:W5:Y:S04]  /*3d3b0*/  LDL.LU.64 R246, [R1+0x360] ;  /* 0x0003600001f67983 */ /* 0x000f680000300a00 */
[----:B------:R2:W-:Y:S04]  /*3d3c0*/  STL.64 [R1+0xa78], R8 ;  /* 0x000a780801007387 */ /* 0x0005e80000100a00 */
[----:B------:R1:W-:Y:S04]  /*3d3d0*/  LDGSTS.E [R4+0x26c00], [R78.64], P0 ;  /* 0x26c000004e047fae */ /* 0x0003e80008121844 */
[----:B------:R2:W-:Y:S01]  /*3d3e0*/  LDGSTS.E [R0+0x27c00], [R8.64], P0 ;  /* 0x27c0000008007fae */ /* 0x0005e20008121844 */
[----:B------:R-:W-:-:S03]  /*3d3f0*/  IMAD.WIDE R82, R3, 0x4, R16 ;  /* 0x0000000403527825 */ /* 0x000fc600078e0210 */
[----:B------:R-:W5:Y:S04]  /*3d400*/  LDL.LU.64 R16, [R1+0x358] ;  /* 0x0003580001107983 */ /* 0x000f680000300a00 */
[----:B------:R-:W-:Y:S01]  /*3d410*/  STL.64 [R1+0xad8], R82 ;  /* 0x000ad85201007387 */ /* 0x000fe20000100a00 */
[----:B-1----:R-:W-:-:S03]  /*3d420*/  IMAD.WIDE R78, R3, 0x4, R248 ;  /* 0x00000004034e7825 */ /* 0x002fc600078e02f8 */
[----:B------:R-:W5:Y:S04]  /*3d430*/  LDL.LU.64 R248, [R1+0x350] ;  /* 0x0003500001f87983 */ /* 0x000f680000300a00 */
[----:B------:R3:W-:Y:S04]  /*3d440*/  LDGSTS.E [R6+0x28c00], [R82.64], P0 ;  /* 0x28c0000052067fae */ /* 0x0007e80008121844 */
[----:B------:R1:W-:Y:S01]  /*3d450*/  LDGSTS.E [R5+0x29c00], [R78.64], P0 ;  /* 0x29c000004e057fae */ /* 0x0003e20008121844 */
[----:B--2---:R-:W-:-:S03]  /*3d460*/  IMAD.WIDE R8, R3, 0x4, R18 ;  /* 0x0000000403087825 */ /* 0x004fc600078e0212 */
[----:B------:R-:W2:Y:S04]  /*3d470*/  LDL.LU.64 R18, [R1+0x338] ;  /* 0x0003380001127983 */ /* 0x000ea80000300a00 */
[----:B------:R1:W-:Y:S04]  /*3d480*/  STL.64 [R1+0xb00], R78 ;  /* 0x000b004e01007387 */ /* 0x0003e80000100a00 */
        /* <DEDUP_REMOVED lines=15> */
[----:B------:R1:W-:Y:S04]  /*3d580*/  STL.64 [R1+0x1130], R82 ;  /* 0x0011305201007387 */ /* 0x0003e80000100a00 */
[----:B------:R1:W-:Y:S04]  /*3d590*/  STL.64 [R1+0x1170], R76 ;  /* 0x0011704c01007387 */ /* 0x0003e80000100a00 */
[----:B------:R1:W-:Y:S02]  /*3d5a0*/  LDGSTS.E [R4+0x2ec00], [R76.64], P0 ;  /* 0x2ec000004c047fae */ /* 0x0003e40008121844 */
[----:B-1----:R-:W-:-:S02]  /*3d5b0*/  IMAD.WIDE R8, R3, 0x4, R246 ;  /* 0x0000000403087825 */ /* 0x002fc400078e02f6 */
[----:B------:R-:W5:Y:S04]  /*3d5c0*/  LDL.LU.64 R246, [R1+0x2f0] ;  /* 0x0002f00001f67983 */ /* 0x000f680000300a00 */
[----:B------:R2:W-:Y:S04]  /*3d5d0*/  STL.64 [R1+0x11b0], R8 ;  /* 0x0011b00801007387 */ /* 0x0005e80000100a00 */
[----:B------:R2:W-:Y:S01]  /*3d5e0*/  LDGSTS.E [R0+0x2fc00], [R8.64], P0 ;  /* 0x2fc0000008007fae */ /* 0x0005e20008121844 */
[----:B------:R-:W-:-:S03]  /*3d5f0*/  IMAD.WIDE R82, R3, 0x4, R16 ;  /* 0x0000000403527825 */ /* 0x000fc600078e0210 */
[----:B------:R-:W5:Y:S04]  /*3d600*/  LDL.LU.64 R16, [R1+0x2e8] ;  /* 0x0002e80001107983 */ /* 0x000f680000300a00 */
[----:B------:R-:W-:Y:S01]  /*3d610*/  STL.64 [R1+0x11f0], R82 ;  /* 0x0011f05201007387 */ /* 0x000fe20000100a00 */
[----:B------:R-:W-:-:S03]  /*3d620*/  IMAD.WIDE R76, R3, 0x4, R248 ;  /* 0x00000004034c7825 */ /* 0x000fc600078e02f8 */
[----:B------:R3:W-:Y:S04]  /*3d630*/  LDGSTS.E [R6+0x30c00], [R82.64], P0 ;  /* 0x30c0000052067fae */ /* 0x0007e80008121844 */
[----:B------:R1:W-:Y:S01]  /*3d640*/  LDGSTS.E [R5+0x31c00], [R76.64], P0 ;  /* 0x31c000004c057fae */ /* 0x0003e20008121844 */
[----:B--2---:R-:W-:-:S03]  /*3d650*/  IMAD.WIDE R8, R3, 0x4, R18 ;  /* 0x0000000403087825 */ /* 0x004fc600078e0212 */
[----:B------:R-:W2:Y:S04]  /*3d660*/  LDL.LU.64 R18, [R1+0x2e0] ;  /* 0x0002e00001127983 */ /* 0x000ea80000300a00 */
[----:B------:R-:W2:Y:S04]  /*3d670*/  LDL.LU.64 R248, [R1+0x2d8] ;  /* 0x0002d80001f87983 */ /* 0x000ea80000300a00 */
[----:B------:R1:W-:Y:S04]  /*3d680*/  STL.64 [R1+0x1230], R76 ;  /* 0x0012304c01007387 */ /* 0x0003e80000100a00 */
[----:B------:R-:W-:Y:S01]  /*3d690*/  STL.64 [R1+0x1270], R8 ;  /* 0x0012700801007387 */ /* 0x000fe20000100a00 */
[----:B------:R-:W-:-:S03]  /*3d6a0*/  IMAD.WIDE R78, R3, 0x4, R78 ;  /* 0x00000004034e7825 */ /* 0x000fc600078e024e */
[----:B------:R4:W-:Y:S04]  /*3d6b0*/  LDGSTS.E [R4+0x32c00], [R8.64], P0 ;  /* 0x32c0000008047fae */ /* 0x0009e80008121844 */
[----:B-1----:R-:W2:Y:S04]  /*3d6c0*/  LDL.LU.64 R76, [R1+0x2d0] ;  /* 0x0002d000014c7983 */ /* 0x002ea80000300a00 */
[----:B------:R1:W-:Y:S04]  /*3d6d0*/  STL.64 [R1+0x12b0], R78 ;  /* 0x0012b04e01007387 */ /* 0x0003e80000100a00 */
[----:B------:R1:W-:Y:S04]  /*3d6e0*/  LDGSTS.E [R0+0x33c00], [R78.64], P0 ;  /* 0x33c000004e007fae */ /* 0x0003e80008121844 */
[----:B-1----:R-:W2:Y:S01]  /*3d6f0*/  LDL.LU.64 R78, [R1+0x2c8] ;  /* 0x0002c800014e7983 */ /* 0x002ea20000300a00 */
[----:B----4-:R-:W-:-:S05]  /*3d700*/  IMAD.WIDE R8, R3, 0x4, R80 ;  /* 0x0000000403087825 */ /* 0x010fca00078e0250 */
[----:B------:R1:W-:Y:S04]  /*3d710*/  STL.64 [R1+0x12f0], R8 ;  /* 0x0012f00801007387 */ /* 0x0003e80000100a00 */
[----:B------:R1:W-:Y:S01]  /*3d720*/  LDGSTS.E [R6+0x34c00], [R8.64], P0 ;  /* 0x34c0000008067fae */ /* 0x0003e20008121844 */
[----:B---3--:R-:W-:-:S05]  /*3d730*/  IMAD.WIDE R82, R3, 0x4, R14 ;  /* 0x0000000403527825 */ /* 0x008fca00078e020e */
[----:B------:R3:W-:Y:S01]  /*3d740*/  LDGSTS.E [R5+0x35c00], [R82.64], P0 ;  /* 0x35c0000052057fae */ /* 0x0007e20008121844 */
[----:B-----5:R-:W-:-:S03]  /*3d750*/  IMAD.WIDE R80, R3, 0x4, R10 ;  /* 0x0000000403507825 */ /* 0x020fc600078e020a */
[----:B------:R-:W4:Y:S04]  /*3d760*/  LDL.LU.64 R10, [R1+0x2c0] ;  /* 0x0002c000010a7983 */ /* 0x000f280000300a00 */
[----:B------:R-:W5:Y:S04]  /*3d770*/  LDL.LU.64 R14, [R1+0x2b8] ;  /* 0x0002b800010e7983 */ /* 0x000f680000300a00 */
[----:B------:R3:W-:Y:S01]  /*3d780*/  STL.64 [R1+0x1330], R82 ;  /* 0x0013305201007387 */ /* 0x0007e20000100a00 */
[----:B-1----:R-:W-:-:S03]  /*3d790*/  IMAD.WIDE R8, R3, 0x4, R246 ;  /* 0x0000000403087825 */ /* 0x002fc600078e02f6 */
[----:B------:R-:W-:Y:S04]  /*3d7a0*/  STL.64 [R1+0x1370], R80 ;  /* 0x0013705001007387 */ /* 0x000fe80000100a00 */
[----:B------:R1:W-:Y:S04]  /*3d7b0*/  LDGSTS.E [R4+0x36c00], [R80.64], P0 ;  /* 0x36c0000050047fae */ /* 0x0003e80008121844 */
[----:B---3--:R-:W3:Y:S04]  /*3d7c0*/  LDL.LU.64 R82, [R1+0x2b0] ;  /* 0x0002b00001527983 */ /* 0x008ee80000300a00 */
[----:B------:R-:W-:Y:S04]  /*3d7d0*/  STL.64 [R1+0x13b0], R8 ;  /* 0x0013b00801007387 */ /* 0x000fe80000100a00 */
[----:B------:R-:W3:Y:S04]  /*3d7e0*/  LDL.LU.64 R246, [R1+0x2a8] ;  /* 0x0002a80001f67983 */ /* 0x000ee80000300a00 */
[----:B------:R1:W-:Y:S01]  /*3d7f0*/  LDGSTS.E [R0+0x37c00], [R8.64], P0 ;  /* 0x37c0000008007fae */ /* 0x0003e20008121844 */
[----:B------:R-:W-:-:S05]  /*3d800*/  IMAD.WIDE R16, R3, 0x4, R16 ;  /* 0x0000000403107825 */ /* 0x000fca00078e0210 */
[----:B------:R1:W-:Y:S04]  /*3d810*/  STL.64 [R1+0x13f0], R16 ;  /* 0x0013f01001007387 */ /* 0x0003e80000100a00 */
[----:B------:R1:W-:Y:S04]  /*3d820*/  LDGSTS.E [R6+0x38c00], [R16.64], P0 ;  /* 0x38c0000010067fae */ /* 0x0003e80008121844 */
[----:B-1----:R-:W3:Y:S01]  /*3d830*/  LDL.LU.64 R16, [R1+0x2a0] ;  /* 0x0002a00001107983 */ /* 0x002ee20000300a00 */
[----:B--2---:R-:W-:-:S04]  /*3d840*/  IMAD.WIDE R18, R3, 0x4, R18 ;  /* 0x0000000403127825 */ /* 0x004fc800078e0212 */
[C---:B------:R-:W-:Y:S01]  /*3d850*/  IMAD.WIDE R8, R3.reuse, 0x4, R248 ;  /* 0x0000000403087825 */ /* 0x040fe200078e02f8 */
[----:B------:R1:W-:Y:S04]  /*3d860*/  STL.64 [R1+0x1430], R18 ;  /* 0x0014301201007387 */ /* 0x0003e80000100a00 */
[----:B------:R-:W2:Y:S04]  /*3d870*/  LDL.LU.64 R248, [R1+0x298] ;  /* 0x0002980001f87983 */ /* 0x000ea80000300a00 */
[----:B------:R1:W-:Y:S04]  /*3d880*/  LDGSTS.E [R5+0x39c00], [R18.64], P0 ;  /* 0x39c0000012057fae */ /* 0x0003e80008121844 */
[----:B------:R1:W-:Y:S01]  /*3d890*/  STL.64 [R1+0x1470], R8 ;  /* 0x0014700801007387 */ /* 0x0003e20000100a00 */
[----:B------:R-:W-:-:S03]  /*3d8a0*/  IMAD.WIDE R76, R3, 0x4, R76 ;  /* 0x00000004034c7825 */ /* 0x000fc600078e024c */
[----:B------:R1:W-:Y:S04]  /*3d8b0*/  LDGSTS.E [R4+0x3ac00], [R8.64], P0 ;  /* 0x3ac0000008047fae */ /* 0x0003e80008121844 */
[----:B-1----:R-:W2:Y:S04]  /*3d8c0*/  LDL.LU.64 R18, [R1+0x290] ;  /* 0x0002900001127983 */ /* 0x002ea80000300a00 */
[----:B------:R5:W-:Y:S04]  /*3d8d0*/  STL.64 [R1+0x14b0], R76 ;  /* 0x0014b04c01007387 */ /* 0x000be80000100a00 */
[----:B------:R-:W2:Y:S04]  /*3d8e0*/  LDL.LU.64 R80, [R1+0x288] ;  /* 0x0002880001507983 */ /* 0x000ea80000300a00 */
[----:B------:R5:W-:Y:S01]  /*3d8f0*/  LDGSTS.E [R0+0x3bc00], [R76.64], P0 ;  /* 0x3bc000004c007fae */ /* 0x000be20008121844 */
[----:B------:R-:W-:-:S05]  /*3d900*/  IMAD.WIDE R8, R3, 0x4, R78 ;  /* 0x0000000403087825 */ /* 0x000fca00078e024e */
[----:B------:R-:W-:Y:S04]  /*3d910*/  STL.64 [R1+0x1b68], R8 ;  /* 0x001b680801007387 */ /* 0x000fe80000100a00 */
[----:B------:R-:W2:Y:S04]  /*3d920*/  LDL.LU.64 R78, [R1+0x280] ;  /* 0x00028000014e7983 */ /* 0x000ea80000300a00 */
[----:B------:R3:W-:Y:S01]  /*3d930*/  LDGSTS.E [R6+0x3cc00], [R8.64], P0 ;  /* 0x3cc0000008067fae */ /* 0x0007e20008121844 */
[----:B----4-:R-:W-:-:S04]  /*3d940*/  IMAD.WIDE R10, R3, 0x4, R10 ;  /* 0x00000004030a7825 */ /* 0x010fc800078e020a */
[----:B-----5:R-:W-:Y:S01]  /*3d950*/  IMAD.WIDE R76, R3, 0x4, R14 ;  /* 0x00000004034c7825 */ /* 0x020fe200078e020e */
[----:B------:R1:W-:Y:S04]  /*3d960*/  STL.64 [R1+0x1b70], R10 ;  /* 0x001b700a01007387 */ /* 0x0003e80000100a00 */
[----:B------:R-:W4:Y:S04]  /*3d970*/  LDL.LU.64 R14, [R1+0x278] ;  /* 0x00027800010e7983 */ /* 0x000f280000300a00 */
[----:B------:R5:W-:Y:S04]  /*3d980*/  STL.64 [R1+0x1b78], R76 ;  /* 0x001b784c01007387 */ /* 0x000be80000100a00 */
[----:B------:R1:W-:Y:S01]  /*3d990*/  LDGSTS.E [R5+0x3dc00], [R10.64], P0 ;  /* 0x3dc000000a057fae */ /* 0x0003e20008121844 */
[----:B------:R-:W-:-:S03]  /*3d9a0*/  LOP3.LUT R13, R13, 0x70, RZ, 0x3c, !PT ;  /* 0x000000700d0d7812 */ /* 0x000fc600078e3cff */
[----:B------:R5:W-:Y:S04]  /*3d9b0*/  LDGSTS.E [R4+0x3ec00], [R76.64], P0 ;  /* 0x3ec000004c047fae */ /* 0x000be80008121844 */
[----:B-1----:R-:W4:Y:S01]  /*3d9c0*/  LDL.LU.64 R10, [R1+0x270] ;  /* 0x00027000010a7983 */ /* 0x002f220000300a00 */
[----:B---3--:R-:W-:-:S04]  /*3d9d0*/  IMAD.WIDE R8, R3, 0x4, R82 ;  /* 0x0000000403087825 */ /* 0x008fc800078e0252 */
[----:B------:R-:W-:Y:S01]  /*3d9e0*/  IMAD.WIDE R82, R3, 0x4, R246 ;  /* 0x0000000403527825 */ /* 0x000fe200078e02f6 */
[----:B------:R2:W-:Y:S01]  /*3d9f0*/  STL.64 [R1+0x1b80], R8 ;  /* 0x001b800801007387 */ /* 0x0005e20000100a00 */
[----:B------:R-:W-:-:S03]  /*3da00*/  IADD3 R6, R13, 0x100000, RZ ;  /* 0x001000000d067810 */ /* 0x000fc60007ffe0ff */
[----:B-----5:R-:W3:Y:S01]  /*3da10*/  LDL.LU.64 R76, [R1+0x268] ;  /* 0x00026800014c7983 */ /* 0x020ee20000300a00 */
[----:B------:R-:W-:-:S03]  /*3da20*/  IADD3 R5, R13, 0x100000, RZ ;  /* 0x001000000d057810 */ /* 0x000fc60007ffe0ff */
[----:B------:R1:W-:Y:S01]  /*3da30*/  LDGSTS.E [R0+0x3fc00], [R8.64], P0 ;  /* 0x3fc0000008007fae */ /* 0x0003e20008121844 */
[----:B------:R-:W-:-:S03]  /*3da40*/  IADD3 R4, R13, 0x100000, RZ ;  /* 0x001000000d047810 */ /* 0x000fc60007ffe0ff */
[----:B------:R-:W-:Y:S04]  /*3da50*/  STL.64 [R1+0x2a8], R82 ;  /* 0x0002a85201007387 */ /* 0x000fe80000100a00 */
[----:B------:R-:W5:Y:S04]  /*3da60*/  LDL.LU.64 R246, [R1+0x260] ;  /* 0x0002600001f67983 */ /* 0x000f680000300a00 */
[----:B------:R2:W-:Y:S01]  /*3da70*/  LDGSTS.E [R6+0x20e00], [R82.64], P0 ;  /* 0x20e0000052067fae */ /* 0x0005e20008121844 */
[----:B------:R-:W-:Y:S01]  /*3da80*/  IMAD.WIDE R16, R3, 0x4, R16 ;  /* 0x0000000403107825 */ /* 0x000fe200078e0210 */
[----:B-1----:R-:W-:-:S04]  /*3da90*/  IADD3 R0, R13, 0x100000, RZ ;  /* 0x001000000d007810 */ /* 0x002fc80007ffe0ff */
        /* <DEDUP_REMOVED lines=8> */
[----:B------:R1:W-:Y:S01]  /*3db20*/  STL.64 [R1+0x2c8], R18 ;  /* 0x0002c81201007387 */ /* 0x0003e20000100a00 */
[----:B------:R-:W-:-:S03]  /*3db30*/  IMAD.WIDE R8, R3, 0x4, R80 ;  /* 0x0000000403087825 */ /* 0x000fc600078e0250 */
[----:B------:R1:W-:Y:S04]  /*3db40*/  LDGSTS.E [R0+0x23e00], [R18.64], P0 ;  /* 0x23e0000012007fae */ /* 0x0003e80008121844 */
[----:B------:R4:W-:Y:S04]  /*3db50*/  LDGSTS.E [R6+0x24e00], [R8.64], P0 ;  /* 0x24e0000008067fae */ /* 0x0009e80008121844 */
[----:B-1----:R-:W2:Y:S01]  /*3db60*/  LDL.LU.64 R18, [R1+0x248] ;  /* 0x0002480001127983 */ /* 0x002ea20000300a00 */
[----:B------:R-:W-:-:S03]  /*3db70*/  IMAD.WIDE R80, R3, 0x4, R78 ;  /* 0x0000000403507825 */ /* 0x000fc600078e024e */
[----:B------:R1:W-:Y:S04]  /*3db80*/  STL.64 [R1+0x288], R8 ;  /* 0x0002880801007387 */ /* 0x0003e80000100a00 */
[----:B------:R1:W-:Y:S01]  /*3db90*/  LDGSTS.E [R5+0x25e00], [R80.64], P0 ;  /* 0x25e0000050057fae */ /* 0x0003e20008121844 */
[----:B----4-:R-:W-:-:S03]  /*3dba0*/  IMAD.WIDE R78, R3, 0x4, R14 ;  /* 0x00000004034e7825 */ /* 0x010fc600078e020e */
[----:B------:R-:W4:Y:S04]  /*3dbb0*/  LDL.LU.64 R14, [R1+0x240] ;  /* 0x00024000010e7983 */ /* 0x000f280000300a00 */
[----:B------:R1:W-:Y:S04]  /*3dbc0*/  STL.64 [R1+0x280], R80 ;  /* 0x0002805001007387 */ /* 0x0003e80000100a00 */
[----:B------:R3:W-:Y:S04]  /*3dbd0*/  STL.64 [R1+0x278], R78 ;  /* 0x0002784e01007387 */ /* 0x0007e80000100a00 */
[----:B------:R3:W-:Y:S01]  /*3dbe0*/  LDGSTS.E [R4+0x26e00], [R78.64], P0 ;  /* 0x26e000004e047fae */ /* 0x0007e20008121844 */
[----:B-1----:R-:W-:-:S03]  /*3dbf0*/  IMAD.WIDE R8, R3, 0x4, R10 ;  /* 0x0000000403087825 */ /* 0x002fc600078e020a */
[----:B------:R-:W4:Y:S04]  /*3dc00*/  LDL.LU.64 R10, [R1+0x238] ;  /* 0x00023800010a7983 */ /* 0x000f280000300a00 */
[----:B------:R2:W-:Y:S01]  /*3dc10*/  STL.64 [R1+0x270], R8 ;  /* 0x0002700801007387 */ /* 0x0005e20000100a00 */
[----:B---3--:R-:W-:-:S03]  /*3dc20*/  IMAD.WIDE R76, R3, 0x4, R76 ;  /* 0x00000004034c7825 */ /* 0x008fc600078e024c */
[----:B------:R-:W3:Y:S04]  /*3dc30*/  LDL.LU.64 R90, [R1+0x230] ;  /* 0x00023000015a7983 */ /* 0x000ee80000300a00 */
[----:B------:R-:W3:Y:S04]  /*3dc40*/  LDL.LU.64 R80, [R1+0x228] ;  /* 0x0002280001507983 */ /* 0x000ee80000300a00 */
[----:B------:R2:W-:Y:S01]  /*3dc50*/  LDGSTS.E [R0+0x27e00], [R8.64], P0 ;  /* 0x27e0000008007fae */ /* 0x0005e20008121844 */
[----:B-----5:R-:W-:-:S03]  /*3dc60*/  IMAD.WIDE R88, R3, 0x4, R246 ;  /* 0x0000000403587825 */ /* 0x020fc600078e02f6 */
[----:B------:R1:W-:Y:S04]  /*3dc70*/  STL.64 [R1+0x2d0], R76 ;  /* 0x0002d04c01007387 */ /* 0x0003e80000100a00 */
[----:B------:R-:W3:Y:S04]  /*3dc80*/  LDL.LU.64 R78, [R1+0x220] ;  /* 0x00022000014e7983 */ /* 0x000ee80000300a00 */
[----:B------:R-:W-:Y:S04]  /*3dc90*/  STL.64 [R1+0x2d8], R88 ;  /* 0x0002d85801007387 */ /* 0x000fe80000100a00 */
[----:B------:R-:W3:Y:S04]  /*3dca0*/  LDL.LU.64 R82, [R1+0x218] ;  /* 0x0002180001527983 */ /* 0x000ee80000300a00 */
[----:B------:R1:W-:Y:S04]  /*3dcb0*/  LDGSTS.E [R6+0x28e00], [R76.64], P0 ;  /* 0x28e000004c067fae */ /* 0x0003e80008121844 */
[----:B------:R4:W-:Y:S01]  /*3dcc0*/  LDGSTS.E [R5+0x29e00], [R88.64], P0 ;  /* 0x29e0000058057fae */ /* 0x0009e20008121844 */
[----:B--2---:R-:W-:-:S05]  /*3dcd0*/  IMAD.WIDE R8, R3, 0x4, R248 ;  /* 0x0000000403087825 */ /* 0x004fca00078e02f8 */
[----:B------:R2:W-:Y:S04]  /*3dce0*/  STL.64 [R1+0x258], R8 ;  /* 0x0002580801007387 */ /* 0x0005e80000100a00 */
[----:B-1----:R-:W5:Y:S04]  /*3dcf0*/  LDL.LU.64 R76, [R1+0x210] ;  /* 0x00021000014c7983 */ /* 0x002f680000300a00 */
[----:B------:R2:W-:Y:S01]  /*3dd00*/  LDGSTS.E [R4+0x2ae00], [R8.64], P0 ;  /* 0x2ae0000008047fae */ /* 0x0005e20008121844 */
[----:B------:R-:W-:-:S05]  /*3dd10*/  IMAD.WIDE R16, R3, 0x4, R16 ;  /* 0x0000000403107825 */ /* 0x000fca00078e0210 */
[----:B------:R1:W-:Y:S04]  /*3dd20*/  STL.64 [R1+0x250], R16 ;  /* 0x0002501001007387 */ /* 0x0003e80000100a00 */
[----:B------:R-:W5:Y:S04]  /*3dd30*/  LDL.LU.64 R246, [R1+0x208] ;  /* 0x0002080001f67983 */ /* 0x000f680000300a00 */
[----:B------:R1:W-:Y:S01]  /*3dd40*/  LDGSTS.E [R0+0x2be00], [R16.64], P0 ;  /* 0x2be0000010007fae */ /* 0x0003e20008121844 */
[----:B--2---:R-:W-:-:S03]  /*3dd50*/  IMAD.WIDE R8, R3, 0x4, R18 ;  /* 0x0000000403087825 */ /* 0x004fc600078e0212 */
[----:B------:R-:W2:Y:S04]  /*3dd60*/  LDL.LU.64 R18, [R1+0x200] ;  /* 0x0002000001127983 */ /* 0x000ea80000300a00 */
[----:B-1----:R-:W2:Y:S04]  /*3dd70*/  LDL.LU.64 R16, [R1+0x1f8] ;  /* 0x0001f80001107983 */ /* 0x002ea80000300a00 */
[----:B------:R-:W-:Y:S04]  /*3dd80*/  STL.64 [R1+0x248], R8 ;  /* 0x0002480801007387 */ /* 0x000fe80000100a00 */
[----:B------:R-:W2:Y:S04]  /*3dd90*/  LDL.LU.64 R248, [R1+0x1f0] ;  /* 0x0001f00001f87983 */ /* 0x000ea80000300a00 */
[----:B------:R3:W-:Y:S01]  /*3dda0*/  LDGSTS.E [R6+0x2ce00], [R8.64], P0 ;  /* 0x2ce0000008067fae */ /* 0x0007e20008121844 */
[----:B----4-:R-:W-:-:S05]  /*3ddb0*/  IMAD.WIDE R88, R3, 0x4, R14 ;  /* 0x0000000403587825 */ /* 0x010fca00078e020e */
[----:B------:R-:W-:Y:S04]  /*3ddc0*/  STL.64 [R1+0x240], R88 ;  /* 0x0002405801007387 */ /* 0x000fe80000100a00 */
[----:B------:R-:W4:Y:S04]  /*3ddd0*/  LDL.LU.64 R14, [R1+0x1e8] ;  /* 0x0001e800010e7983 */ /* 0x000f280000300a00 */
[----:B------:R1:W-:Y:S01]  /*3dde0*/  LDGSTS.E [R5+0x2de00], [R88.64], P0 ;  /* 0x2de0000058057fae */ /* 0x0003e20008121844 */
[----:B------:R-:W-:-:S05]  /*3ddf0*/  IMAD.WIDE R10, R3, 0x4, R10 ;  /* 0x00000004030a7825 */ /* 0x000fca00078e020a */
[----:B------:R1:W-:Y:S04]  /*3de00*/  STL.64 [R1+0x238], R10 ;  /* 0x0002380a01007387 */ /* 0x0003e80000100a00 */
[----:B------:R1:W-:Y:S04]  /*3de10*/  LDGSTS.E [R4+0x2ee00], [R10.64], P0 ;  /* 0x2ee000000a047fae */ /* 0x0003e80008121844 */
[----:B-1----:R-:W4:Y:S01]  /*3de20*/  LDL.LU.64 R10, [R1+0x1e0] ;  /* 0x0001e000010a7983 */ /* 0x002f220000300a00 */
[----:B---3--:R-:W-:-:S04]  /*3de30*/  IMAD.WIDE R8, R3, 0x4, R90 ;  /* 0x0000000403087825 */ /* 0x008fc800078e025a */
[C---:B------:R-:W-:Y:S01]  /*3de40*/  IMAD.WIDE R80, R3.reuse, 0x4, R80 ;  /* 0x0000000403507825 */ /* 0x040fe200078e0250 */
[----:B------:R1:W-:Y:S03]  /*3de50*/  STL.64 [R1+0x230], R8 ;  /* 0x0002300801007387 */ /* 0x0003e60000100a00 */
[C---:B------:R-:W-:Y:S01]  /*3de60*/  IMAD.WIDE R78, R3.reuse, 0x4, R78 ;  /* 0x00000004034e7825 */ /* 0x040fe200078e024e */
[----:B------:R1:W-:Y:S04]  /*3de70*/  LDGSTS.E [R0+0x2fe00], [R8.64], P0 ;  /* 0x2fe0000008007fae */ /* 0x0003e80008121844 */
[----:B------:R-:W-:Y:S04]  /*3de80*/  STL.64 [R1+0x228], R80 ;  /* 0x0002285001007387 */ /* 0x000fe80000100a00 */
[----:B------:R3:W-:Y:S01]  /*3de90*/  LDGSTS.E [R6+0x30e00], [R80.64], P0 ;  /* 0x30e0000050067fae */ /* 0x0007e20008121844 */
[----:B-1----:R-:W-:-:S03]  /*3dea0*/  IMAD.WIDE R8, R3, 0x4, R82 ;  /* 0x0000000403087825 */ /* 0x002fc600078e0252 */
[----:B------:R-:W-:Y:S04]  /*3deb0*/  STL.64 [R1+0x220], R78 ;  /* 0x0002204e01007387 */ /* 0x000fe80000100a00 */
[----:B------:R1:W-:Y:S04]  /*3dec0*/  LDGSTS.E [R5+0x31e00], [R78.64], P0 ;  /* 0x31e000004e057fae */ /* 0x0003e80008121844 */
[----:B------:R1:W-:Y:S04]  /*3ded0*/  STL.64 [R1+0x218], R8 ;  /* 0x0002180801007387 */ /* 0x0003e80000100a00 */
[----:B------:R1:W-:Y:S01]  /*3dee0*/  LDGSTS.E [R4+0x32e00], [R8.64], P0 ;  /* 0x32e0000008047fae */ /* 0x0003e20008121844 */
[----:B------:R-:W-:-:S04]  /*3def0*/  IMAD.WIDE R236, R3, 0x4, R236 ;  /* 0x0000000403ec7825 */ /* 0x000fc800078e02ec */
[----:B------:R-:W-:-:S04]  /*3df00*/  IMAD.WIDE R238, R3, 0x4, R238 ;  /* 0x0000000403ee7825 */ /* 0x000fc800078e02ee */
[----:B-----5:R-:W-:-:S05]  /*3df10*/  IMAD.WIDE R76, R3, 0x4, R76 ;  /* 0x00000004034c7825 */ /* 0x020fca00078e024c */
[----:B------:R-:W-:Y:S04]  /*3df20*/  STL.64 [R1+0x210], R76 ;  /* 0x0002104c01007387 */ /* 0x000fe80000100a00 */
[----:B------:R5:W-:Y:S01]  /*3df30*/  LDGSTS.E [R0+0x33e00], [R76.64], P0 ;  /* 0x33e000004c007fae */ /* 0x000be20008121844 */
[----:B-1----:R-:W-:-:S05]  /*3df40*/  IMAD.WIDE R8, R3, 0x4, R246 ;  /* 0x0000000403087825 */ /* 0x002fca00078e02f6 */
[----:B------:R1:W-:Y:S04]  /*3df50*/  STL.64 [R1+0x2f0], R8 ;  /* 0x0002f00801007387 */ /* 0x0003e80000100a00 */
[----:B------:R1:W-:Y:S01]  /*3df60*/  LDGSTS.E [R6+0x34e00], [R8.64], P0 ;  /* 0x34e0000008067fae */ /* 0x0003e20008121844 */
[----:B--2---:R-:W-:-:S04]  /*3df70*/  IMAD.WIDE R18, R3, 0x4, R18 ;  /* 0x0000000403127825 */ /* 0x004fc800078e0212 */
[C---:B------:R-:W-:Y:S01]  /*3df80*/  IMAD.WIDE R16, R3.reuse, 0x4, R16 ;  /* 0x0000000403107825 */ /* 0x040fe200078e0210 */
[----:B------:R-:W-:Y:S04]  /*3df90*/  STL.64 [R1+0x2f8], R18 ;  /* 0x0002f81201007387 */ /* 0x000fe80000100a00 */
[----:B------:R2:W-:Y:S01]  /*3dfa0*/  LDGSTS.E [R5+0x35e00], [R18.64], P0 ;  /* 0x35e0000012057fae */ /* 0x0005e20008121844 */
[----:B-1----:R-:W-:-:S03]  /*3dfb0*/  IMAD.WIDE R8, R3, 0x4, R248 ;  /* 0x0000000403087825 */ /* 0x002fc600078e02f8 */
[----:B------:R-:W-:Y:S04]  /*3dfc0*/  STL.64 [R1+0x1378], R16 ;  /* 0x0013781001007387 */ /* 0x000fe80000100a00 */
[----:B------:R2:W-:Y:S04]  /*3dfd0*/  LDGSTS.E [R4+0x36e00], [R16.64], P0 ;  /* 0x36e0000010047fae */ /* 0x0005e80008121844 */
[----:B------:R1:W-:Y:S04]  /*3dfe0*/  STL.64 [R1+0x13b8], R8 ;  /* 0x0013b80801007387 */ /* 0x0003e80000100a00 */
[----:B------:R1:W-:Y:S02]  /*3dff0*/  LDGSTS.E [R0+0x37e00], [R8.64], P0 ;  /* 0x37e0000008007fae */ /* 0x0003e40008121844 */
[----:B-1----:R-:W-:-:S04]  /*3e000*/  IMAD.WIDE R8, R3, 0x4, R234 ;  /* 0x0000000403087825 */ /* 0x002fc800078e02ea */
[----:B----4-:R-:W-:-:S05]  /*3e010*/  IMAD.WIDE R14, R3, 0x4, R14 ;  /* 0x00000004030e7825 */ /* 0x010fca00078e020e */
[----:B------:R-:W-:Y:S04]  /*3e020*/  STL.64 [R1+0x13f8], R14 ;  /* 0x0013f80e01007387 */ /* 0x000fe80000100a00 */
[----:B------:R3:W-:Y:S01]  /*3e030*/  LDGSTS.E [R6+0x38e00], [R14.64], P0 ;  /* 0x38e000000e067fae */ /* 0x0007e20008121844 */
[----:B------:R-:W-:-:S05]  /*3e040*/  IMAD.WIDE R10, R3, 0x4, R10 ;  /* 0x00000004030a7825 */ /* 0x000fca00078e020a */
[----:B------:R1:W-:Y:S04]  /*3e050*/  STL.64 [R1+0x1438], R10 ;  /* 0x0014380a01007387 */ /* 0x0003e80000100a00 */
[----:B------:R1:W-:Y:S04]  /*3e060*/  LDGSTS.E [R5+0x39e00], [R10.64], P0 ;  /* 0x39e000000a057fae */ /* 0x0003e80008121844 */
[----:B------:R4:W-:Y:S04]  /*3e070*/  STL.64 [R1+0x1478], R8 ;  /* 0x0014780801007387 */ /* 0x0009e80000100a00 */
[----:B------:R4:W-:Y:S01]  /*3e080*/  LDGSTS.E [R4+0x3ae00], [R8.64], P0 ;  /* 0x3ae0000008047fae */ /* 0x0009e20008121844 */
[----:B-1----:R-:W-:-:S03]  /*3e090*/  IMAD.WIDE R10, R3, 0x4, R240 ;  /* 0x00000004030a7825 */ /* 0x002fc600078e02f0 */
[----:B------:R1:W-:Y:S04]  /*3e0a0*/  LDGSTS.E [R0+0x3be00], [R236.64], P0 ;  /* 0x3be00000ec007fae */ /* 0x0003e80008121844 */
[----:B------:R3:W-:Y:S01]  /*3e0b0*/  LDGSTS.E [R6+0x3ce00], [R238.64], P0 ;  /* 0x3ce00000ee067fae */ /* 0x0007e20008121844 */
[----:B----4-:R-:W-:-:S03]  /*3e0c0*/  IMAD.WIDE R8, R3, 0x4, R242 ;  /* 0x0000000403087825 */ /* 0x010fc600078e02f2 */
[----:B------:R-:W-:Y:S04]  /*3e0d0*/  STL.64 [R1+0x1b50], R10 ;  /* 0x001b500a01007387 */ /* 0x000fe80000100a00 */
[----:B------:R4:W-:Y:S01]  /*3e0e0*/  STL.64 [R1+0x1b58], R8 ;  /* 0x001b580801007387 */ /* 0x0009e20000100a00 */
[----:B---3--:R-:W-:-:S03]  /*3e0f0*/  IMAD.WIDE R6, R3, 0x4, R244 ;  /* 0x0000000403067825 */ /* 0x008fc600078e02f4 */
[----:B------:R-:W-:Y:S04]  /*3e100*/  STL [R1+0x20], RZ ;  /* 0x000020ff01007387 */ /* 0x000fe80000100800 */
[----:B------:R3:W-:Y:S04]  /*3e110*/  STL.64 [R1+0x1b60], R6 ;  /* 0x001b600601007387 */ /* 0x0007e80000100a00 */
[----:B------:R1:W-:Y:S04]  /*3e120*/  STL [R1+0x24], RZ ;  /* 0x000024ff01007387 */ /* 0x0003e80000100800 */
        /* <DEDUP_REMOVED lines=62> */
[----:B------:R1:W-:Y:S04]  /*3e510*/  STL [R1], RZ ;  /* 0x000000ff01007387 */ /* 0x0003e80000100800 */
        /* <DEDUP_REMOVED lines=198> */
[----:B------:R1:W-:Y:S01]  /*3f180*/  STL [R1+0x4bc], RZ ;  /* 0x0004bcff01007387 */ /* 0x0003e20000100800 */
[----:B------:R-:W-:-:S03]  /*3f190*/  CS2R R244, SRZ ;  /* 0x0000000000f47805 */ /* 0x000fc6000001ff00 */
[----:B------:R1:W-:Y:S01]  /*3f1a0*/  LDGSTS.E [R5+0x3de00], [R10.64], P0 ;  /* 0x3de000000a057fae */ /* 0x0003e20008121844 */
[----:B------:R-:W-:Y:S01]  /*3f1b0*/  CS2R R246, SRZ ;  /* 0x0000000000f67805 */ /* 0x000fe2000001ff00 */
[----:B------:R-:W-:Y:S02]  /*3f1c0*/  CS2R R240, SRZ ;  /* 0x0000000000f07805 */ /* 0x000fe4000001ff00 */
[----:B------:R4:W-:Y:S01]  /*3f1d0*/  LDGSTS.E [R4+0x3ee00], [R8.64], P0 ;  /* 0x3ee0000008047fae */ /* 0x0009e20008121844 */
[----:B------:R-:W-:Y:S01]  /*3f1e0*/  CS2R R242, SRZ ;  /* 0x0000000000f27805 */ /* 0x000fe2000001ff00 */
[----:B------:R-:W-:Y:S01]  /*3f1f0*/  CS2R R248, SRZ ;  /* 0x0000000000f87805 */ /* 0x000fe2000001ff00 */
[----:B------:R-:W-:Y:S01]  /*3f200*/  CS2R R250, SRZ ;  /* 0x0000000000fa7805 */ /* 0x000fe2000001ff00 */
[----:B------:R3:W-:Y:S01]  /*3f210*/  LDGSTS.E [R0+0x3fe00], [R6.64], P0 ;  /* 0x3fe0000006007fae */ /* 0x0007e20008121844 */
[----:B------:R-:W-:Y:S01]  /*3f220*/  CS2R R204, SRZ ;  /* 0x0000000000cc7805 */ /* 0x000fe2000001ff00 */
        /* <DEDUP_REMOVED lines=15> */
[----:B-----5:R-:W-:Y:S01]  /*3f320*/  CS2R R76, SRZ ;  /* 0x00000000004c7805 */ /* 0x020fe2000001ff00 */
        /* <DEDUP_REMOVED lines=37> */
[----:B----4-:R-:W-:Y:S01]  /*3f580*/  CS2R R8, SRZ ;  /* 0x0000000000087805 */ /* 0x010fe2000001ff00 */
[----:B-1----:R-:W-:Y:S01]  /*3f590*/  CS2R R10, SRZ ;  /* 0x00000000000a7805 */ /* 0x002fe2000001ff00 */
[----:B--2---:R-:W-:Y:S01]  /*3f5a0*/  CS2R R4, SRZ ;  /* 0x0000000000047805 */ /* 0x004fe2000001ff00 */
[----:B---3--:R-:W-:Y:S01]  /*3f5b0*/  CS2R R6, SRZ ;  /* 0x0000000000067805 */ /* 0x008fe2000001ff00 */
[----:B------:R-:W-:Y:S01]  /*3f5c0*/  CS2R R132, SRZ ;  /* 0x0000000000847805 */ /* 0x000fe2000001ff00 */
[----:B------:R-:W-:Y:S01]  /*3f5d0*/  CS2R R134, SRZ ;  /* 0x0000000000867805 */ /* 0x000fe2000001ff00 */
[----:B------:R-:W-:Y:S01]  /*3f5e0*/  CS2R R136, SRZ ;  /* 0x0000000000887805 */ /* 0x000fe2000001ff00 */
[----:B------:R-:W-:Y:S01]  /*3f5f0*/  CS2R R138, SRZ ;  /* 0x00000000008a7805 */ /* 0x000fe2000001ff00 */
[----:B------:R-:W-:Y:S01]  /*3f600*/  CS2R R140, SRZ ;  /* 0x00000000008c7805 */ /* 0x000fe2000001ff00 */
[----:B------:R-:W-:Y:S01]  /*3f610*/  CS2R R142, SRZ ;  /* 0x00000000008e7805 */ /* 0x000fe2000001ff00 */
[----:B------:R-:W-:Y:S01]  /*3f620*/  IMAD.MOV.U32 R144, RZ, RZ, RZ ;  /* 0x000000ffff907224 */ /* 0x000fe200078e00ff */
[----:B------:R-:W-:-:S02]  /*3f630*/  ISETP.GE.AND P0, PT, R252, 0x80, PT ;  /* 0x00000080fc00780c */ /* 0x000fc40003f06270 */
[----:B------:R1:W-:Y:S01]  /*3f640*/  STL [R1+0x200], RZ ;  /* 0x000200ff01007387 */ /* 0x0003e20000100800 */
[----:B------:R-:W-:Y:S01]  /*3f650*/  IMAD.MOV.U32 R145, RZ, RZ, RZ ;  /* 0x000000ffff917224 */ /* 0x000fe200078e00ff */
[----:B------:R-:W-:Y:S01]  /*3f660*/  CS2R R146, SRZ ;  /* 0x0000000000927805 */ /* 0x000fe2000001ff00 */
[----:B------:R-:W-:Y:S01]  /*3f670*/  CS2R R12, SRZ ;  /* 0x00000000000c7805 */ /* 0x000fe2000001ff00 */
[----:B------:R1:W-:Y:S01]  /*3f680*/  STL [R1+0x204], RZ ;  /* 0x000204ff01007387 */ /* 0x0003e20000100800 */
[----:B------:R-:W-:Y:S01]  /*3f690*/  CS2R R14, SRZ ;  /* 0x00000000000e7805 */ /* 0x000fe2000001ff00 */
        /* <DEDUP_REMOVED lines=12> */
[----:B------:R-:W-:-:S02]  /*3f760*/  CS2R R186, SRZ ;  /* 0x0000000000ba7805 */ /* 0x000fc4000001ff00 */
        /* <DEDUP_REMOVED lines=75> */
[----:B------:R-:W0:Y:S01]  /*3fc20*/  LDGDEPBAR ;  /* 0x00000000000079af */ /* 0x000e220000000000 */
[----:B------:R-:W-:Y:S05]  /*3fc30*/  @!P0 BRA `(.L_x_0) ;  /* 0x00057da000008947 */ /* 0x000fea0003800000 */
[----:B------:R-:W2:Y:S04]  /*3fc40*/  LDL.LU.64 R182, [R1+0x998] ;  /* 0x0009980001b67983 */ /* 0x000ea80000300a00 */
[----:B------:R-:W3:Y:S04]  /*3fc50*/  LDL.LU.64 R150, [R1+0x990] ;  /* 0x0009900001967983 */ /* 0x000ee80000300a00 */
[----:B------:R-:W4:Y:S04]  /*3fc60*/  LDL.LU.64 R186, [R1+0x548] ;  /* 0x0005480001ba7983 */ /* 0x000f280000300a00 */
[----:B------:R-:W5:Y:S04]  /*3fc70*/  LDL.LU.64 R176, [R1+0x540] ;  /* 0x0005400001b07983 */ /* 0x000f680000300a00 */
[----:B------:R-:W3:Y:S04]  /*3fc80*/  LDL.LU.64 R12, [R1+0x1b8] ;  /* 0x0001b800010c7983 */ /* 0x000ee80000300a00 */
[----:B------:R-:W3:Y:S04]  /*3fc90*/  LDL.LU.64 R178, [R1+0x1b0] ;  /* 0x0001b00001b27983 */ /* 0x000ee80000300a00 */
[----:B------:R-:W4:Y:S04]  /*3fca0*/  LDL.LU.64 R184, [R1+0x60] ;  /* 0x0000600001b87983 */ /* 0x000f280000300a00 */
[----:B------:R-:W4:Y:S04]  /*3fcb0*/  LDL.LU.64 R16, [R1+0x58] ;  /* 0x0000580001107983 */ /* 0x000f280000300a00 */
[----:B------:R-:W4:Y:S04]  /*3fcc0*/  LDL.LU.64 R18, [R1+0x988] ;  /* 0x0009880001127983 */ /* 0x000f280000300a00 */
[----:B------:R-:W5:Y:S04]  /*3fcd0*/  LDL.LU.64 R180, [R1+0x980] ;  /* 0x0009800001b47983 */ /* 0x000f680000300a00 */
[----:B------:R-:W5:Y:S04]  /*3fce0*/  LDL.LU.64 R148, [R1+0x538] ;  /* 0x0005380001947983 */ /* 0x000f680000300a00 */
[----:B--2---:R2:W-:Y:S01]  /*3fcf0*/  STL [R1+0x1a64], R182 ;  /* 0x001a64b601007387 */ /* 0x0045e20000100800 */
[----:B------:R-:W-:-:S03]  /*3fd00*/  IMAD.MOV.U32 R0, RZ, RZ, R183 ;  /* 0x000000ffff007224 */ /* 0x000fc600078e00b7 */
[----:B--2---:R-:W2:Y:S04]  /*3fd10*/  LDL.LU.64 R182, [R1+0x530] ;  /* 0x0005300001b67983 */ /* 0x004ea80000300a00 */
[----:B------:R1:W-:Y:S04]  /*3fd20*/  STL [R1+0x1a5c], R0 ;  /* 0x001a5c0001007387 */ /* 0x0003e80000100800 */
[----:B---3--:R-:W-:Y:S04]  /*3fd30*/  STL [R1+0x1a60], R150 ;  /* 0x001a609601007387 */ /* 0x008fe80000100800 */
[----:B------:R-:W3:Y:S01]  /*3fd40*/  LDL.LU.64 R14, [R1+0x1a8] ;  /* 0x0001a800010e7983 */ /* 0x000ee20000300a00 */
[----:B-1----:R-:W-:-:S05]  /*3fd50*/  MOV R0, R151 ;  /* 0x0000009700007202 */ /* 0x002fca0000000f00 */
[----:B------:R1:W-:Y:S04]  /*3fd60*/  STL [R1+0x1a54], R0 ;  /* 0x001a540001007387 */ /* 0x0003e80000100800 */
[----:B----4-:R4:W-:Y:S01]  /*3fd70*/  STL [R1+0x1a58], R186 ;  /* 0x001a58ba01007387 */ /* 0x0109e20000100800 */
[----:B-1----:R-:W-:-:S03]  /*3fd80*/  IMAD.MOV.U32 R0, RZ, RZ, R187 ;  /* 0x000000ffff007224 */ /* 0x002fc600078e00bb */
[----:B----4-:R-:W4:Y:S04]  /*3fd90*/  LDL.LU.64 R186, [R1+0x1a0] ;  /* 0x0001a00001ba7983 */ /* 0x010f280000300a00 */
[----:B------:R1:W-:Y:S04]  /*3fda0*/  STL [R1+0x1a4c], R0 ;  /* 0x001a4c0001007387 */ /* 0x0003e80000100800 */
[----:B-----5:R5:W-:Y:S04]  /*3fdb0*/  STL [R1+0x1a50], R176 ;  /* 0x001a50b001007387 */ /* 0x020be80000100800 */
[----:B------:R-:W4:Y:S01]  /*3fdc0*/  LDL.LU.64 R150, [R1+0x50] ;  /* 0x0000500001967983 */ /* 0x000f220000300a00 */
[----:B-1----:R-:W-:-:S05]  /*3fdd0*/  IMAD.MOV.U32 R0, RZ, RZ, R177 ;  /* 0x000000ffff007224 */ /* 0x002fca00078e00b1 */
[----:B------:R1:W-:Y:S04]  /*3fde0*/  STL [R1+0x1a44], R0 ;  /* 0x001a440001007387 */ /* 0x0003e80000100800 */
[----:B------:R-:W-:Y:S04]  /*3fdf0*/  STL [R1+0x1a48], R12 ;  /* 0x001a480c01007387 */ /* 0x000fe80000100800 */
[----:B-----5:R-:W5:Y:S01]  /*3fe00*/  LDL.LU.64 R176, [R1+0x48] ;  /* 0x0000480001b07983 */ /* 0x020f620000300a00 */
[----:B-1----:R-:W-:-:S03]  /*3fe10*/  IMAD.MOV.U32 R0, RZ, RZ, R13 ;  /* 0x000000ffff007224 */ /* 0x002fc600078e000d */
[----:B------:R-:W-:Y:S04]  /*3fe20*/  STL [R1+0x1a40], R178 ;  /* 0x001a40b201007387 */ /* 0x000fe80000100800 */
[----:B------:R1:W-:Y:S02]  /*3fe30*/  STL [R1+0x1a3c], R0 ;  /* 0x001a3c0001007387 */ /* 0x0003e40000100800 */
[----:B-1----:R-:W-:Y:S02]  /*3fe40*/  MOV R0, R179 ;  /* 0x000000b300007202 */ /* 0x002fe40000000f00 */
[----:B------:R-:W5:Y:S04]  /*3fe50*/  LDL.LU.64 R178, [R1+0x978] ;  /* 0x0009780001b27983 */ /* 0x000f680000300a00 */
[----:B------:R1:W-:Y:S04]  /*3fe60*/  STL [R1+0x1a34], R0 ;  /* 0x001a340001007387 */ /* 0x0003e80000100800 */
[----:B------:R1:W-:Y:S02]  /*3fe70*/  STL [R1+0x1a38], R184 ;  /* 0x001a38b801007387 */ /* 0x0003e40000100800 */
[----:B-1----:R-:W-:-:S02]  /*3fe80*/  IMAD.MOV.U32 R0, RZ, RZ, R185 ;  /* 0x000000ffff007224 */ /* 0x002fc400078e00b9 */
[----:B------:R-:W-:Y:S04]  /*3fe90*/  STL [R1+0x1a30], R16 ;  /* 0x001a301001007387 */ /* 0x000fe80000100800 */
[----:B------:R1:W-:Y:S04]  /*3fea0*/  STL [R1+0x1a2c], R0 ;  /* 0x001a2c0001007387 */ /* 0x0003e80000100800 */
[----:B------:R-:W5:Y:S01]  /*3feb0*/  LDL.LU.64 R184, [R1+0x970] ;  /* 0x0009700001b87983 */ /* 0x000f620000300a00 */
[----:B-1----:R-:W-:-:S03]  /*3fec0*/  IMAD.MOV.U32 R0, RZ, RZ, R17 ;  /* 0x000000ffff007224 */ /* 0x002fc600078e0011 */
[----:B------:R-:W-:Y:S04]  /*3fed0*/  STL [R1+0x1a28], R18 ;  /* 0x001a281201007387 */ /* 0x000fe80000100800 */
[----:B------:R1:W-:Y:S04]  /*3fee0*/  STL [R1+0x1a24], R0 ;  /* 0x001a240001007387 */ /* 0x0003e80000100800 */
[----:B------:R-:W5:Y:S01]  /*3fef0*/  LDL.LU.64 R146, [R1+0x498] ;  /* 0x0004980001927983 */ /* 0x000f620000300a00 */
[----:B-1----:R-:W-:-:S03]  /*3ff00*/  IMAD.MOV.U32 R0, RZ, RZ, R19 ;  /* 0x000000ffff007224 */ /* 0x002fc600078e0013 */
[----:B------:R-:W-:Y:S04]  /*3ff10*/  STL [R1+0x1a20], R180 ;  /* 0x001a20b401007387 */ /* 0x000fe80000100800 */
[----:B------:R1:W-:Y:S04]  /*3ff20*/  STL [R1+0x1a1c], R0 ;  /* 0x001a1c0001007387 */ /* 0x0003e80000100800 */
[----:B------:R-:W5:Y:S01]  /*3ff30*/  LDL.LU.64 R16, [R1+0x490] ;  /* 0x0004900001107983 */ /* 0x000f620000300a00 */
[----:B-1----:R-:W-:-:S03]  /*3ff40*/  MOV R0, R181 ;  /* 0x000000b500007202 */ /* 0x002fc60000000f00 */
[----:B------:R-:W5:Y:S04]  /*3ff50*/  LDL.LU.64 R180, [R1+0x198] ;  /* 0x0001980001b47983 */ /* 0x000f680000300a00 */
[----:B------:R1:W-:Y:S04]  /*3ff60*/  STL [R1+0x1a14], R0 ;  /* 0x001a140001007387 */ /* 0x0003e80000100800 */
[----:B------:R2:W-:Y:S04]  /*3ff70*/  STL [R1+0x1a18], R148 ;  /* 0x001a189401007387 */ /* 0x0005e80000100800 */
[----:B------:R-:W5:Y:S01]  /*3ff80*/  LDL.LU.64 R18, [R1+0x190] ;  /* 0x0001900001127983 */ /* 0x000f620000300a00 */
[----:B-1----:R-:W-:-:S03]  /*3ff90*/  IMAD.MOV.U32 R0, RZ, RZ, R149 ;  /* 0x000000ffff007224 */ /* 0x002fc600078e0095 */
[----:B--2---:R-:W-:Y:S04]  /*3ffa0*/  STL [R1+0x1a10], R182 ;  /* 0x001a10b601007387 */ /* 0x004fe80000100800 */
[----:B------:R1:W-:Y:S04]  /*3ffb0*/  STL [R1+0x1a0c], R0 ;  /* 0x001a0c0001007387 */ /* 0x0003e80000100800 */
[----:B------:R-:W2:Y:S01]  /*3ffc0*/  LDL.LU.64 R148, [R1+0x40] ;  /* 0x0000400001947983 */ /* 0x000ea20000300a00 */
[----:B-1----:R-:W-:-:S03]  /*3ffd0*/  IMAD.MOV.U32 R0, RZ, RZ, R183 ;  /* 0x000000ffff007224 */ /* 0x002fc600078e00b7 */
[----:B---3--:R-:W-:Y:S04]  /*3ffe0*/  STL [R1+0x1a08], R14 ;  /* 0x001a080e01007387 */ /* 0x008fe80000100800 */
[----:B------:R1:W-:Y:S04]  /*3fff0*/  STL [R1+0x1a04], R0 ;  /* 0x001a040001007387 */ /* 0x0003e80000100800 */
[----:B------:R-:W3:Y:S01]  /*40000*/  LDL.LU.64 R182, [R1+0x38] ;  /* 0x0000380001b67983 */ /* 0x000ee20000300a00 */
[----:B-1----:R-:W-:-:S03]  /*40010*/  IMAD.MOV.U32 R0, RZ, RZ, R15 ;  /* 0x000000ffff007224 */ /* 0x002fc600078e000f */
[----:B----4-:R-:W-:Y:S04]  /*40020*/  STL [R1+0x1a00], R186 ;  /* 0x001a00ba01007387 */ /* 0x010fe80000100800 */
[----:B------:R1:W-:Y:S02]  /*40030*/  STL [R1+0x19fc], R0 ;  /* 0x0019fc0001007387 */ /* 0x0003e40000100800 */
[----:B-1----:R-:W-:Y:S02]  /*40040*/  MOV R0, R187 ;  /* 0x000000bb00007202 */ /* 0x002fe40000000f00 */
[----:B------:R-:W4:Y:S04]  /*40050*/  LDL.LU.64 R186, [R1+0x968] ;  /* 0x0009680001ba7983 */ /* 0x000f280000300a00 */
[----:B------:R1:W-:Y:S04]  /*40060*/  STL [R1+0x19f4], R0 ;  /* 0x0019f40001007387 */ /* 0x0003e80000100800 */
[----:B------:R-:W-:Y:S01]  /*40070*/  STL [R1+0x19f8], R150 ;  /* 0x0019f89601007387 */ /* 0x000fe20000100800 */
[----:B-1----:R-:W-:-:S03]  /*40080*/  IMAD.MOV.U32 R0, RZ, RZ, R151 ;  /* 0x000000ffff007224 */ /* 0x002fc600078e0097 */
[----:B-----5:R-:W-:Y:S04]  /*40090*/  STL [R1+0x19f0], R176 ;  /* 0x0019f0b001007387 */ /* 0x020fe80000100800 */
[----:B------:R1:W-:Y:S04]  /*400a0*/  STL [R1+0x19ec], R0 ;  /* 0x0019ec0001007387 */ /* 0x0003e80000100800 */
[----:B------:R-:W5:Y:S04]  /*400b0*/  LDL.LU.64 R12, [R1+0x960] ;  /* 0x00096000010c7983 */ /* 0x000f680000300a00 */
[----:B------:R-:W5:Y:S01]  /*400c0*/  LDL.LU.64 R14, [R1+0x478] ;  /* 0x00047800010e7983 */ /* 0x000f620000300a00 */
[----:B-1----:R-:W-:-:S05]  /*400d0*/  IMAD.MOV.U32 R0, RZ, RZ, R177 ;  /* 0x000000ffff007224 */ /* 0x002fca00078e00b1 */
[----:B------:R1:W-:Y:S04]  /*400e0*/  STL [R1+0x19e4], R0 ;  /* 0x0019e40001007387 */ /* 0x0003e80000100800 */
[----:B------:R1:W-:Y:S04]  /*400f0*/  STL [R1+0x19e8], R178 ;  /* 0x0019e8b201007387 */ /* 0x0003e80000100800 */
[----:B------:R-:W5:Y:S01]  /*40100*/  LDL.LU.64 R150, [R1+0x470] ;  /* 0x0004700001967983 */ /* 0x000f620000300a00 */
[----:B-1----:R-:W-:-:S03]  /*40110*/  IMAD.MOV.U32 R0, RZ, RZ, R179 ;  /* 0x000000ffff007224 */ /* 0x002fc600078e00b3 */
[----:B------:R-:W5:Y:S04]  /*40120*/  LDL.LU.64 R178, [R1+0x188] ;  /* 0x0001880001b27983 */ /* 0x000f680000300a00 */
[----:B------:R1:W-:Y:S04]  /*40130*/  STL [R1+0x19dc], R0 ;  /* 0x0019dc0001007387 */ /* 0x0003e80000100800 */
[----:B------:R1:W-:Y:S04]  /*40140*/  STL [R1+0x19e0], R184 ;  /* 0x0019e0b801007387 */ /* 0x0003e80000100800 */
[----:B------:R-:W5:Y:S01]  /*40150*/  LDL.LU.64 R176, [R1+0x180] ;  /* 0x0001800001b07983 */ /* 0x000f620000300a00 */
[----:B-1----:R-:W-:-:S03]  /*40160*/  MOV R0, R185 ;  /* 0x000000b900007202 */ /* 0x002fc60000000f00 */
[----:B------:R-:W-:Y:S04]  /*40170*/  STL [R1+0x19d8], R146 ;  /* 0x0019d89201007387 */ /* 0x000fe80000100800 */
[----:B------:R1:W-:Y:S04]  /*40180*/  STL [R1+0x19d4], R0 ;  /* 0x0019d40001007387 */ /* 0x0003e80000100800 */
[----:B------:R-:W5:Y:S01]  /*40190*/  LDL.LU.64 R184, [R1+0x30] ;  /* 0x0000300001b87983 */ /* 0x000f620000300a00 */
[----:B-1----:R-:W-:-:S03]  /*401a0*/  IMAD.MOV.U32 R0, RZ, RZ, R147 ;  /* 0x000000ffff007224 */ /* 0x002fc600078e0093 */
[----:B------:R-:W-:Y:S04]  /*401b0*/  STL [R1+0x19d0], R16 ;  /* 0x0019d01001007387 */ /* 0x000fe80000100800 */
[----:B------:R1:W-:Y:S04]  /*401c0*/  STL [R1+0x19cc], R0 ;  /* 0x0019cc0001007387 */ /* 0x0003e80000100800 */
[----:B------:R-:W-:Y:S01]  /*401d0*/  STL [R1+0x19c8], R180 ;  /* 0x0019c8b401007387 */ /* 0x000fe20000100800 */
[----:B-1----:R-:W-:-:S05]  /*401e0*/  IMAD.MOV.U32 R0, RZ, RZ, R17 ;  /* 0x000000ffff007224 */ /* 0x002fca00078e0011 */
[----:B------:R1:W-:Y:S04]  /*401f0*/  STL [R1+0x19c4], R0 ;  /* 0x0019c40001007387 */ /* 0x0003e80000100800 */
[----:B------:R-:W-:Y:S01]  /*40200*/  STL [R1+0x19c0], R18 ;  /* 0x0019c01201007387 */ /* 0x000fe20000100800 */
[----:B-1----:R-:W-:-:S05]  /*40210*/  IMAD.MOV.U32 R0, RZ, RZ, R181 ;  /* 0x000000ffff007224 */ /* 0x002fca00078e00b5 */
[----:B------:R1:W-:Y:S04]  /*40220*/  STL [R1+0x19bc], R0 ;  /* 0x0019bc0001007387 */ /* 0x0003e80000100800 */
[----:B------:R-:W5:Y:S01]  /*40230*/  LDL.LU.64 R180, [R1+0x958] ;  /* 0x0009580001b47983 */ /* 0x000f620000300a00 */
[----:B-1----:R-:W-:-:S03]  /*40240*/  MOV R0, R19 ;  /* 0x0000001300007202 */ /* 0x002fc60000000f00 */
[----:B--2---:R-:W-:Y:S04]  /*40250*/  STL [R1+0x19b8], R148 ;  /* 0x0019b89401007387 */ /* 0x004fe80000100800 */
[----:B------:R1:W-:Y:S04]  /*40260*/  STL [R1+0x19b4], R0 ;  /* 0x0019b40001007387 */ /* 0x0003e80000100800 */
[----:B------:R-:W2:Y:S01]  /*40270*/  LDL.LU.64 R16, [R1+0x950] ;  /* 0x0009500001107983 */ /* 0x000ea20000300a00 */
[----:B-1----:R-:W-:-:S05]  /*40280*/  IMAD.MOV.U32 R0, RZ, RZ, R149 ;  /* 0x000000ffff007224 */ /* 0x002fca00078e0095 */
[----:B------:R1:W-:Y:S04]  /*40290*/  STL [R1+0x19ac], R0 ;  /* 0x0019ac0001007387 */ /* 0x0003e80000100800 */
[----:B---3--:R-:W-:Y:S04]  /*402a0*/  STL [R1+0x19b0], R182 ;  /* 0x0019b0b601007387 */ /* 0x008fe80000100800 */
[----:B------:R-:W3:Y:S01]  /*402b0*/  LDL.LU.64 R18, [R1+0x468] ;  /* 0x0004680001127983 */ /* 0x000ee20000300a00 */
[----:B-1----:R-:W-:-:S03]  /*402c0*/  IMAD.MOV.U32 R0, RZ, RZ, R183 ;  /* 0x000000ffff007224 */ /* 0x002fc600078e00b7 */
[----:B------:R-:W3:Y:S04]  /*402d0*/  LDL.LU.64 R148, [R1+0x460] ;  /* 0x0004600001947983 */ /* 0x000ee80000300a00 */
[----:B------:R1:W-:Y:S04]  /*402e0*/  STL [R1+0x19a4], R0 ;  /* 0x0019a40001007387 */ /* 0x0003e80000100800 */
[----:B----4-:R4:W-:Y:S01]  /*402f0*/  STL [R1+0x19a8], R186 ;  /* 0x0019a8ba01007387 */ /* 0x0109e20000100800 */
[----:B-1----:R-:W-:-:S03]  /*40300*/  IMAD.MOV.U32 R0, RZ, RZ, R187 ;  /* 0x000000ffff007224 */ /* 0x002fc600078e00bb */
[----:B------:R-:W3:Y:S04]  /*40310*/  LDL.LU.64 R182, [R1+0x178] ;  /* 0x0001780001b67983 */ /* 0x000ee80000300a00 */
[----:B----4-:R-:W4:Y:S04]  /*40320*/  LDL.LU.64 R186, [R1+0x170] ;  /* 0x0001700001ba7983 */ /* 0x010f280000300a00 */
[----:B------:R1:W-:Y:S04]  /*40330*/  STL [R1+0x199c], R0 ;  /* 0x00199c0001007387 */ /* 0x0003e80000100800 */
[----:B-----5:R-:W-:Y:S01]  /*40340*/  STL [R1+0x19a0], R12 ;  /* 0x0019a00c01007387 */ /* 0x020fe20000100800 */
[----:B-1----:R-:W-:-:S03]  /*40350*/  MOV R0, R13 ;  /* 0x0000000d00007202 */ /* 0x002fc60000000f00 */
[----:B------:R-:W-:Y:S04]  /*40360*/  STL [R1+0x1998], R14 ;  /* 0x0019980e01007387 */ /* 0x000fe80000100800 */
[----:B------:R1:W-:Y:S02]  /*40370*/  STL [R1+0x1994], R0 ;  /* 0x0019940001007387 */ /* 0x0003e40000100800 */
[----:B-1----:R-:W-:Y:S02]  /*40380*/  IMAD.MOV.U32 R0, RZ, RZ, R15 ;  /* 0x000000ffff007224 */ /* 0x002fe400078e000f */
        /* <DEDUP_REMOVED lines=10> */
[----:B------:R-:W-:Y:S04]  /*40430*/  STL [R1+0x1978], R184 ;  /* 0x001978b801007387 */ /* 0x000fe80000100800 */
[----:B------:R1:W-:Y:S04]  /*40440*/  STL [R1+0x1974], R0 ;  /* 0x0019740001007387 */ /* 0x0003e80000100800 */
[----:B------:R-:W5:Y:S01]  /*40450*/  LDL.LU.64 R14, [R1+0x940] ;  /* 0x00094000010e7983 */ /* 0x000f620000300a00 */
[----:B-1----:R-:W-:-:S05]  /*40460*/  IMAD.MOV.U32 R0, RZ, RZ, R185 ;  /* 0x000000ffff007224 */ /* 0x002fca00078e00b9 */
[----:B------:R1:W-:Y:S04]  /*40470*/  STL [R1+0x196c], R0 ;  /* 0x00196c0001007387 */ /* 0x0003e80000100800 */
[----:B------:R-:W-:Y:S04]  /*40480*/  STL [R1+0x1970], R230 ;  /* 0x001970e601007387 */ /* 0x000fe80000100800 */
[----:B------:R-:W5:Y:S04]  /*40490*/  LDL.LU.64 R150, [R1+0x458] ;  /* 0x0004580001967983 */ /* 0x000f680000300a00 */
[----:B------:R-:W-:Y:S04]  /*404a0*/  STL [R1+0x1964], R231 ;  /* 0x001964e701007387 */ /* 0x000fe80000100800 */
[----:B------:R-:W5:Y:S04]  /*404b0*/  LDL.LU.64 R176, [R1+0x450] ;  /* 0x0004500001b07983 */ /* 0x000f680000300a00 */
[----:B------:R1:W-:Y:S04]  /*404c0*/  STL [R1+0x1968], R180 ;  /* 0x001968b401007387 */ /* 0x0003e80000100800 */
[----:B------:R-:W5:Y:S01]  /*404d0*/  LDL.LU.64 R184, [R1+0x168] ;  /* 0x0001680001b87983 */ /* 0x000f620000300a00 */
[----:B-1----:R-:W-:-:S03]  /*404e0*/  IMAD.MOV.U32 R0, RZ, RZ, R181 ;  /* 0x000000ffff007224 */ /* 0x002fc600078e00b5 */
[----:B------:R-:W5:Y:S04]  /*404f0*/  LDL.LU.64 R180, [R1+0x160] ;  /* 0x0001600001b47983 */ /* 0x000f680000300a00 */
[----:B------:R2:W-:Y:S02]  /*40500*/  STL [R1+0x195c], R0 ;  /* 0x00195c0001007387 */ /* 0x0005e40000100800 */
[----:B--2---:R-:W-:Y:S02]  /*40510*/  IMAD.MOV.U32 R0, RZ, RZ, R17 ;  /* 0x000000ffff007224 */ /* 0x004fe400078e0011 */
[----:B------:R-:W-:Y:S04]  /*40520*/  STL [R1+0x1960], R16 ;  /* 0x0019601001007387 */ /* 0x000fe80000100800 */
[----:B---3--:R-:W-:Y:S04]  /*40530*/  STL [R1+0x1958], R18 ;  /* 0x0019581201007387 */ /* 0x008fe80000100800 */
[----:B------:R1:W-:Y:S04]  /*40540*/  STL [R1+0x1954], R0 ;  /* 0x0019540001007387 */ /* 0x0003e80000100800 */
[----:B------:R-:W-:Y:S01]  /*40550*/  STL [R1+0x1950], R148 ;  /* 0x0019509401007387 */ /* 0x000fe20000100800 */
[----:B-1----:R-:W-:-:S05]  /*40560*/  MOV R0, R19 ;  /* 0x0000001300007202 */ /* 0x002fca0000000f00 */
[----:B------:R1:W-:Y:S04]  /*40570*/  STL [R1+0x194c], R0 ;  /* 0x00194c0001007387 */ /* 0x0003e80000100800 */
[----:B------:R-:W-:Y:S01]  /*40580*/  STL [R1+0x1948], R182 ;  /* 0x001948b601007387 */ /* 0x000fe20000100800 */
[----:B-1----:R-:W-:-:S05]  /*40590*/  IMAD.MOV.U32 R0, RZ, RZ, R149 ;  /* 0x000000ffff007224 */ /* 0x002fca00078e0095 */
[----:B------:R1:W-:Y:S04]  /*405a0*/  STL [R1+0x1944], R0 ;  /* 0x0019440001007387 */ /* 0x0003e80000100800 */
[----:B----4-:R-:W-:Y:S01]  /*405b0*/  STL [R1+0x1940], R186 ;  /* 0x001940ba01007387 */ /* 0x010fe20000100800 */
[----:B-1----:R-:W-:-:S05]  /*405c0*/  IMAD.MOV.U32 R0, RZ, RZ, R183 ;  /* 0x000000ffff007224 */ /* 0x002fca00078e00b7 */
[----:B------:R1:W-:Y:S04]  /*405d0*/  STL [R1+0x193c], R0 ;  /* 0x00193c0001007387 */ /* 0x0003e80000100800 */
[----:B------:R-:W2:Y:S01]  /*405e0*/  LDL.LU.64 R182, [R1+0x938] ;  /* 0x0009380001b67983 */ /* 0x000ea20000300a00 */
[----:B-1----:R-:W-:-:S03]  /*405f0*/  IMAD.MOV.U32 R0, RZ, RZ, R187 ;  /* 0x000000ffff007224 */ /* 0x002fc600078e00bb */
[----:B------:R-:W-:Y:S04]  /*40600*/  STL [R1+0x1938], R228 ;  /* 0x001938e401007387 */ /* 0x000fe80000100800 */
[----:B------:R1:W-:Y:S04]  /*40610*/  STL [R1+0x1934], R0 ;  /* 0x0019340001007387 */ /* 0x0003e80000100800 */
[----:B------:R-:W-:Y:S04]  /*40620*/  STL [R1+0x192c], R229 ;  /* 0x00192ce501007387 */ /* 0x000fe80000100800 */
[----:B------:R-:W3:Y:S04]  /*40630*/  LDL.LU.64 R16, [R1+0x930] ;  /* 0x0009300001107983 */ /* 0x000ee80000300a00 */
[----:B------:R-:W-:Y:S04]  /*40640*/  STL [R1+0x1930], R202 ;  /* 0x001930ca01007387 */ /* 0x000fe80000100800 */
[----:B------:R-:W4:Y:S04]  /*40650*/  LDL.LU.64 R18, [R1+0x448] ;  /* 0x0004480001127983 */ /* 0x000f280000300a00 */
[----:B------:R-:W-:Y:S04]  /*40660*/  STL [R1+0x1924], R203 ;  /* 0x001924cb01007387 */ /* 0x000fe80000100800 */
[----:B------:R-:W4:Y:S04]  /*40670*/  LDL.LU.64 R148, [R1+0x440] ;  /* 0x0004400001947983 */ /* 0x000f280000300a00 */
[----:B-----5:R5:W-:Y:S04]  /*40680*/  STL [R1+0x1928], R178 ;  /* 0x001928b201007387 */ /* 0x020be80000100800 */
[----:B------:R-:W4:Y:S01]  /*40690*/  LDL.LU.64 R186, [R1+0x158] ;  /* 0x0001580001ba7983 */ /* 0x000f220000300a00 */
[----:B-1----:R-:W-:-:S03]  /*406a0*/  MOV R0, R179 ;  /* 0x000000b300007202 */ /* 0x002fc60000000f00 */
[----:B-----5:R-:W4:Y:S04]  /*406b0*/  LDL.LU.64 R178, [R1+0x150] ;  /* 0x0001500001b27983 */ /* 0x020f280000300a00 */
[----:B------:R1:W-:Y:S04]  /*406c0*/  STL [R1+0x191c], R0 ;  /* 0x00191c0001007387 */ /* 0x0003e80000100800 */
[----:B------:R-:W-:Y:S01]  /*406d0*/  STL [R1+0x1920], R14 ;  /* 0x0019200e01007387 */ /* 0x000fe20000100800 */
        /* <DEDUP_REMOVED lines=9> */
[----:B------:R-:W-:Y:S01]  /*40770*/  STL [R1+0x1900], R180 ;  /* 0x001900b401007387 */ /* 0x000fe20000100800 */
[----:B-1----:R-:W-:-:S05]  /*40780*/  MOV R0, R185 ;  /* 0x000000b900007202 */ /* 0x002fca0000000f00 */
[----:B------:R1:W-:Y:S04]  /*40790*/  STL [R1+0x18fc], R0 ;  /* 0x0018fc0001007387 */ /* 0x0003e80000100800 */
[----:B------:R-:W4:Y:S01]  /*407a0*/  LDL.LU.64 R184, [R1+0x758] ;  /* 0x0007580001b87983 */ /* 0x000f220000300a00 */
[----:B-1----:R-:W-:-:S03]  /*407b0*/  IMAD.MOV.U32 R0, RZ, RZ, R181 ;  /* 0x000000ffff007224 */ /* 0x002fc600078e00b5 */
[----:B------:R-:W-:Y:S04]  /*407c0*/  STL [R1+0x18f8], R200 ;  /* 0x0018f8c801007387 */ /* 0x000fe80000100800 */
[----:B------:R1:W-:Y:S04]  /*407d0*/  STL [R1+0x18f4], R0 ;  /* 0x0018f40001007387 */ /* 0x0003e80000100800 */
[----:B------:R-:W-:Y:S04]  /*407e0*/  STL [R1+0x18ec], R201 ;  /* 0x0018ecc901007387 */ /* 0x000fe80000100800 */
[----:B------:R-:W4:Y:S04]  /*407f0*/  LDL.LU.64 R14, [R1+0x750] ;  /* 0x00075000010e7983 */ /* 0x000f280000300a00 */
[----:B------:R-:W-:Y:S04]  /*40800*/  STL [R1+0x18f0], R166 ;  /* 0x0018f0a601007387 */ /* 0x000fe80000100800 */
[----:B------:R-:W4:Y:S04]  /*40810*/  LDL.LU.64 R150, [R1+0x438] ;  /* 0x0004380001967983 */ /* 0x000f280000300a00 */
[----:B------:R-:W-:Y:S04]  /*40820*/  STL [R1+0x18e4], R167 ;  /* 0x0018e4a701007387 */ /* 0x000fe80000100800 */
[----:B------:R-:W4:Y:S04]  /*40830*/  LDL.LU.64 R176, [R1+0x430] ;  /* 0x0004300001b07983 */ /* 0x000f280000300a00 */
[----:B--2---:R2:W-:Y:S01]  /*40840*/  STL [R1+0x18e8], R182 ;  /* 0x0018e8b601007387 */ /* 0x0045e20000100800 */
[----:B-1----:R-:W-:-:S03]  /*40850*/  IMAD.MOV.U32 R0, RZ, RZ, R183 ;  /* 0x000000ffff007224 */ /* 0x002fc600078e00b7 */
[----:B------:R-:W5:Y:S04]  /*40860*/  LDL.LU.64 R180, [R1+0x148] ;  /* 0x0001480001b47983 */ /* 0x000f680000300a00 */
[----:B--2---:R-:W2:Y:S04]  /*40870*/  LDL.LU.64 R182, [R1+0x140] ;  /* 0x0001400001b67983 */ /* 0x004ea80000300a00 */
[----:B------:R1:W-:Y:S04]  /*40880*/  STL [R1+0x18dc], R0 ;  /* 0x0018dc0001007387 */ /* 0x0003e80000100800 */
[----:B---3--:R-:W-:Y:S01]  /*40890*/  STL [R1+0x18e0], R16 ;  /* 0x0018e01001007387 */ /* 0x008fe20000100800 */
[----:B-1----:R-:W-:-:S03]  /*408a0*/  IMAD.MOV.U32 R0, RZ, RZ, R17 ;  /* 0x000000ffff007224 */ /* 0x002fc600078e0011 */
[----:B----4-:R-:W-:Y:S04]  /*408b0*/  STL [R1+0x18d8], R18 ;  /* 0x0018d81201007387 */ /* 0x010fe80000100800 */
[----:B------:R1:W-:Y:S04]  /*408c0*/  STL [R1+0x18d4], R0 ;  /* 0x0018d40001007387 */ /* 0x0003e80000100800 */
[----:B------:R-:W-:Y:S01]  /*408d0*/  STL [R1+0x18d0], R148 ;  /* 0x0018d09401007387 */ /* 0x000fe20000100800 */
[----:B-1----:R-:W-:-:S05]  /*408e0*/  MOV R0, R19 ;  /* 0x0000001300007202 */ /* 0x002fca0000000f00 */
[----:B------:R1:W-:Y:S04]  /*408f0*/  STL [R1+0x18cc], R0 ;  /* 0x0018cc0001007387 */ /* 0x0003e80000100800 */
[----:B------:R-:W-:Y:S01]  /*40900*/  STL [R1+0x18c8], R186 ;  /* 0x0018c8ba01007387 */ /* 0x000fe20000100800 */
[----:B-1----:R-:W-:-:S05]  /*40910*/  IMAD.MOV.U32 R0, RZ, RZ, R149 ;  /* 0x000000ffff007224 */ /* 0x002fca00078e0095 */
[----:B------:R1:W-:Y:S04]  /*40920*/  STL [R1+0x18c4], R0 ;  /* 0x0018c40001007387 */ /* 0x0003e80000100800 */
[----:B------:R-:W-:Y:S01]  /*40930*/  STL [R1+0x18c0], R178 ;  /* 0x0018c0b201007387 */ /* 0x000fe20000100800 */
[----:B-1----:R-:W-:-:S05]  /*40940*/  IMAD.MOV.U32 R0, RZ, RZ, R187 ;  /* 0x000000ffff007224 */ /* 0x002fca00078e00bb */
[----:B------:R1:W-:Y:S04]  /*40950*/  STL [R1+0x18bc], R0 ;  /* 0x0018bc0001007387 */ /* 0x0003e80000100800 */
[----:B------:R-:W3:Y:S01]  /*40960*/  LDL.LU.64 R186, [R1+0x748] ;  /* 0x0007480001ba7983 */ /* 0x000ee20000300a00 */
        /* <DEDUP_REMOVED lines=9> */
[----:B------:R1:W-:Y:S04]  /*40a00*/  STL [R1+0x18a8], R184 ;  /* 0x0018a8b801007387 */ /* 0x0003e80000100800 */
[----:B------:R-:W4:Y:S01]  /*40a10*/  LDL.LU.64 R178, [R1+0x138] ;  /* 0x0001380001b27983 */ /* 0x000f220000300a00 */
[----:B-1----:R-:W-:-:S03]  /*40a20*/  MOV R0, R185 ;  /* 0x000000b900007202 */ /* 0x002fc60000000f00 */
[----:B------:R-:W4:Y:S04]  /*40a30*/  LDL.LU.64 R184, [R1+0x130] ;  /* 0x0001300001b87983 */ /* 0x000f280000300a00 */
[----:B------:R1:W-:Y:S04]  /*40a40*/  STL [R1+0x189c], R0 ;  /* 0x00189c0001007387 */ /* 0x0003e80000100800 */
[----:B------:R-:W-:Y:S01]  /*40a50*/  STL [R1+0x18a0], R14 ;  /* 0x0018a00e01007387 */ /* 0x000fe20000100800 */
[----:B-1----:R-:W-:-:S03]  /*40a60*/  IMAD.MOV.U32 R0, RZ, RZ, R15 ;  /* 0x000000ffff007224 */ /* 0x002fc600078e000f */
[----:B------:R-:W-:Y:S04]  /*40a70*/  STL [R1+0x1898], R150 ;  /* 0x0018989601007387 */ /* 0x000fe80000100800 */
[----:B------:R1:W-:Y:S04]  /*40a80*/  STL [R1+0x1894], R0 ;  /* 0x0018940001007387 */ /* 0x0003e80000100800 */
[----:B------:R-:W-:Y:S01]  /*40a90*/  STL [R1+0x1890], R176 ;  /* 0x001890b001007387 */ /* 0x000fe20000100800 */
[----:B-1----:R-:W-:-:S05]  /*40aa0*/  IMAD.MOV.U32 R0, RZ, RZ, R151 ;  /* 0x000000ffff007224 */ /* 0x002fca00078e0097 */
[----:B------:R1:W-:Y:S02]  /*40ab0*/  STL [R1+0x188c], R0 ;  /* 0x00188c0001007387 */ /* 0x0003e40000100800 */
[----:B-1----:R-:W-:Y:S02]  /*40ac0*/  IMAD.MOV.U32 R0, RZ, RZ, R177 ;  /* 0x000000ffff007224 */ /* 0x002fe400078e00b1 */
[----:B-----5:R-:W-:Y:S04]  /*40ad0*/  STL [R1+0x1888], R180 ;  /* 0x001888b401007387 */ /* 0x020fe80000100800 */
[----:B------:R1:W-:Y:S04]  /*40ae0*/  STL [R1+0x1884], R0 ;  /* 0x0018840001007387 */ /* 0x0003e80000100800 */
[----:B--2---:R-:W-:Y:S01]  /*40af0*/  STL [R1+0x1880], R182 ;  /* 0x001880b601007387 */ /* 0x004fe20000100800 */
[----:B-1----:R-:W-:-:S05]  /*40b00*/  MOV R0, R181 ;  /* 0x000000b500007202 */ /* 0x002fca0000000f00 */
[----:B------:R1:W-:Y:S04]  /*40b10*/  STL [R1+0x187c], R0 ;  /* 0x00187c0001007387 */ /* 0x0003e80000100800 */
[----:B------:R-:W2:Y:S01]  /*40b20*/  LDL.LU.64 R180, [R1+0x6a8] ;  /* 0x0006a80001b47983 */ /* 0x000ea20000300a00 */
[----:B-1----:R-:W-:-:S03]  /*40b30*/  IMAD.MOV.U32 R0, RZ, RZ, R183 ;  /* 0x000000ffff007224 */ /* 0x002fc600078e00b7 */
[----:B------:R-:W-:Y:S04]  /*40b40*/  STL [R1+0x1878], R124 ;  /* 0x0018787c01007387 */ /* 0x000fe80000100800 */
[----:B------:R1:W-:Y:S04]  /*40b50*/  STL [R1+0x1874], R0 ;  /* 0x0018740001007387 */ /* 0x0003e80000100800 */
[----:B------:R-:W-:Y:S04]  /*40b60*/  STL [R1+0x186c], R125 ;  /* 0x00186c7d01007387 */ /* 0x000fe80000100800 */
[----:B------:R-:W5:Y:S04]  /*40b70*/  LDL.LU.64 R14, [R1+0x6a0] ;  /* 0x0006a000010e7983 */ /* 0x000f680000300a00 */
[----:B------:R-:W-:Y:S04]  /*40b80*/  STL [R1+0x1870], R86 ;  /* 0x0018705601007387 */ /* 0x000fe80000100800 */
[----:B------:R-:W5:Y:S04]  /*40b90*/  LDL.LU.64 R150, [R1+0x418] ;  /* 0x0004180001967983 */ /* 0x000f680000300a00 */
[----:B------:R-:W-:Y:S04]  /*40ba0*/  STL [R1+0x1864], R87 ;  /* 0x0018645701007387 */ /* 0x000fe80000100800 */
[----:B------:R-:W5:Y:S04]  /*40bb0*/  LDL.LU.64 R176, [R1+0x410] ;  /* 0x0004100001b07983 */ /* 0x000f680000300a00 */
[----:B---3--:R3:W-:Y:S04]  /*40bc0*/  STL [R1+0x1868], R186 ;  /* 0x001868ba01007387 */ /* 0x0087e80000100800 */
[----:B------:R-:W5:Y:S01]  /*40bd0*/  LDL.LU.64 R182, [R1+0x128] ;  /* 0x0001280001b67983 */ /* 0x000f620000300a00 */
[----:B-1----:R-:W-:-:S03]  /*40be0*/  IMAD.MOV.U32 R0, RZ, RZ, R187 ;  /* 0x000000ffff007224 */ /* 0x002fc600078e00bb */
[----:B---3--:R-:W3:Y:S04]  /*40bf0*/  LDL.LU.64 R186, [R1+0x120] ;  /* 0x0001200001ba7983 */ /* 0x008ee80000300a00 */
[----:B------:R1:W-:Y:S04]  /*40c00*/  STL [R1+0x185c], R0 ;  /* 0x00185c0001007387 */ /* 0x0003e80000100800 */
[----:B----4-:R-:W-:Y:S01]  /*40c10*/  STL [R1+0x1860], R16 ;  /* 0x0018601001007387 */ /* 0x010fe20000100800 */
[----:B-1----:R-:W-:-:S03]  /*40c20*/  IMAD.MOV.U32 R0, RZ, RZ, R17 ;  /* 0x000000ffff007224 */ /* 0x002fc600078e0011 */
[----:B------:R-:W-:Y:S04]  /*40c30*/  STL [R1+0x1858], R18 ;  /* 0x0018581201007387 */ /* 0x000fe80000100800 */
[----:B------:R1:W-:Y:S04]  /*40c40*/  STL [R1+0x1854], R0 ;  /* 0x0018540001007387 */ /* 0x0003e80000100800 */
[----:B------:R-:W-:Y:S01]  /*40c50*/  STL [R1+0x1850], R148 ;  /* 0x0018509401007387 */ /* 0x000fe20000100800 */
[----:B-1----:R-:W-:-:S05]  /*40c60*/  MOV R0, R19 ;  /* 0x0000001300007202 */ /* 0x002fca0000000f00 */
[----:B------:R1:W-:Y:S02]  /*40c70*/  STL [R1+0x184c], R0 ;  /* 0x00184c0001007387 */ /* 0x0003e40000100800 */
[----:B-1----:R-:W-:Y:S02]  /*40c80*/  IMAD.MOV.U32 R0, RZ, RZ, R149 ;  /* 0x000000ffff007224 */ /* 0x002fe400078e0095 */
[----:B------:R-:W-:Y:S04]  /*40c90*/  STL [R1+0x1848], R178 ;  /* 0x001848b201007387 */ /* 0x000fe80000100800 */
        /* <DEDUP_REMOVED lines=9> */
[----:B------:R-:W3:Y:S04]  /*40d30*/  LDL.LU.64 R16, [R1+0x670] ;  /* 0x0006700001107983 */ /* 0x000ee80000300a00 */
[----:B------:R-:W-:Y:S04]  /*40d40*/  STL [R1+0x1830], R74 ;  /* 0x0018304a01007387 */ /* 0x000fe80000100800 */
[----:B------:R-:W3:Y:S04]  /*40d50*/  LDL.LU.64 R18, [R1+0x3a8] ;  /* 0x0003a80001127983 */ /* 0x000ee80000300a00 */
[----:B------:R-:W-:Y:S04]  /*40d60*/  STL [R1+0x1824], R75 ;  /* 0x0018244b01007387 */ /* 0x000fe80000100800 */
[----:B------:R-:W3:Y:S04]  /*40d70*/  LDL.LU.64 R148, [R1+0x3a0] ;  /* 0x0003a00001947983 */ /* 0x000ee80000300a00 */
[----:B--2---:R2:W-:Y:S01]  /*40d80*/  STL [R1+0x1828], R180 ;  /* 0x001828b401007387 */ /* 0x0045e20000100800 */
[----:B-1----:R-:W-:-:S03]  /*40d90*/  MOV R0, R181 ;  /* 0x000000b500007202 */ /* 0x002fc60000000f00 */
[----:B------:R-:W4:Y:S04]  /*40da0*/  LDL.LU.64 R184, [R1+0x118] ;  /* 0x0001180001b87983 */ /* 0x000f280000300a00 */
[----:B--2---:R-:W2:Y:S04]  /*40db0*/  LDL.LU.64 R180, [R1+0x110] ;  /* 0x0001100001b47983 */ /* 0x004ea80000300a00 */
[----:B------:R1:W-:Y:S04]  /*40dc0*/  STL [R1+0x181c], R0 ;  /* 0x00181c0001007387 */ /* 0x0003e80000100800 */
[----:B-----5:R-:W-:Y:S01]  /*40dd0*/  STL [R1+0x1820], R14 ;  /* 0x0018200e01007387 */ /* 0x020fe20000100800 */
[----:B-1----:R-:W-:-:S03]  /*40de0*/  IMAD.MOV.U32 R0, RZ, RZ, R15 ;  /* 0x000000ffff007224 */ /* 0x002fc600078e000f */
[----:B------:R-:W-:Y:S04]  /*40df0*/  STL [R1+0x1818], R150 ;  /* 0x0018189601007387 */ /* 0x000fe80000100800 */
[----:B------:R1:W-:Y:S04]  /*40e00*/  STL [R1+0x1814], R0 ;  /* 0x0018140001007387 */ /* 0x0003e80000100800 */
[----:B------:R-:W-:Y:S01]  /*40e10*/  STL [R1+0x1810], R176 ;  /* 0x001810b001007387 */ /* 0x000fe20000100800 */
[----:B-1----:R-:W-:-:S05]  /*40e20*/  IMAD.MOV.U32 R0, RZ, RZ, R151 ;  /* 0x000000ffff007224 */ /* 0x002fca00078e0097 */
[----:B------:R1:W-:Y:S02]  /*40e30*/  STL [R1+0x180c], R0 ;  /* 0x00180c0001007387 */ /* 0x0003e40000100800 */
[----:B-1----:R-:W-:Y:S02]  /*40e40*/  IMAD.MOV.U32 R0, RZ, RZ, R177 ;  /* 0x000000ffff007224 */ /* 0x002fe400078e00b1 */
[----:B------:R-:W-:Y:S04]  /*40e50*/  STL [R1+0x1808], R182 ;  /* 0x001808b601007387 */ /* 0x000fe80000100800 */
[----:B------:R1:W-:Y:S04]  /*40e60*/  STL [R1+0x1804], R0 ;  /* 0x0018040001007387 */ /* 0x0003e80000100800 */
[----:B---3--:R-:W-:Y:S01]  /*40e70*/  STL [R1+0x1800], R186 ;  /* 0x001800ba01007387 */ /* 0x008fe20000100800 */
[----:B-1----:R-:W-:-:S05]  /*40e80*/  MOV R0, R183 ;  /* 0x000000b700007202 */ /* 0x002fca0000000f00 */
[----:B------:R1:W-:Y:S04]  /*40e90*/  STL [R1+0x17fc], R0 ;  /* 0x0017fc0001007387 */ /* 0x0003e80000100800 */
[----:B------:R-:W3:Y:S01]  /*40ea0*/  LDL.LU.64 R182, [R1+0x628] ;  /* 0x0006280001b67983 */ /* 0x000ee20000300a00 */
        /* <DEDUP_REMOVED lines=13> */
[----:B------:R1:W-:Y:S04]  /*40f80*/  STL [R1+0x17dc], R0 ;  /* 0x0017dc0001007387 */ /* 0x0003e80000100800 */
[----:B------:R-:W-:Y:S01]  /*40f90*/  STL [R1+0x17e0], R16 ;  /* 0x0017e01001007387 */ /* 0x000fe20000100800 */
[----:B-1----:R-:W-:-:S03]  /*40fa0*/  IMAD.MOV.U32 R0, RZ, RZ, R17 ;  /* 0x000000ffff007224 */ /* 0x002fc600078e0011 */
[----:B------:R-:W-:Y:S04]  /*40fb0*/  STL [R1+0x17d8], R18 ;  /* 0x0017d81201007387 */ /* 0x000fe80000100800 */
[----:B------:R1:W-:Y:S04]  /*40fc0*/  STL [R1+0x17d4], R0 ;  /* 0x0017d40001007387 */ /* 0x0003e80000100800 */
[----:B------:R-:W-:Y:S01]  /*40fd0*/  STL [R1+0x17d0], R148 ;  /* 0x0017d09401007387 */ /* 0x000fe20000100800 */
[----:B-1----:R-:W-:-:S05]  /*40fe0*/  MOV R0, R19 ;  /* 0x0000001300007202 */ /* 0x002fca0000000f00 */
[----:B------:R1:W-:Y:S02]  /*40ff0*/  STL [R1+0x17cc], R0 ;  /* 0x0017cc0001007387 */ /* 0x0003e40000100800 */
[----:B-1----:R-:W-:Y:S02]  /*41000*/  IMAD.MOV.U32 R0, RZ, RZ, R149 ;  /* 0x000000ffff007224 */ /* 0x002fe400078e0095 */
[----:B----4-:R-:W-:Y:S04]  /*41010*/  STL [R1+0x17c8], R184 ;  /* 0x0017c8b801007387 */ /* 0x010fe80000100800 */
[----:B------:R1:W-:Y:S04]  /*41020*/  STL [R1+0x17c4], R0 ;  /* 0x0017c40001007387 */ /* 0x0003e80000100800 */
[----:B--2---:R-:W-:Y:S01]  /*41030*/  STL [R1+0x17c0], R180 ;  /* 0x0017c0b401007387 */ /* 0x004fe20000100800 */
[----:B-1----:R-:W-:-:S05]  /*41040*/  IMAD.MOV.U32 R0, RZ, RZ, R185 ;  /* 0x000000ffff007224 */ /* 0x002fca00078e00b9 */
[----:B------:R1:W-:Y:S04]  /*41050*/  STL [R1+0x17bc], R0 ;  /* 0x0017bc0001007387 */ /* 0x0003e80000100800 */
[----:B------:R-:W2:Y:S01]  /*41060*/  LDL.LU.64 R184, [R1+0x618] ;  /* 0x0006180001b87983 */ /* 0x000ea20000300a00 */
        /* <DEDUP_REMOVED lines=9> */
[----:B---3--:R3:W-:Y:S04]  /*41100*/  STL [R1+0x17a8], R182 ;  /* 0x0017a8b601007387 */ /* 0x0087e80000100800 */
[----:B------:R-:W4:Y:S01]  /*41110*/  LDL.LU.64 R180, [R1+0xf8] ;  /* 0x0000f80001b47983 */ /* 0x000f220000300a00 */
[----:B-1----:R-:W-:-:S03]  /*41120*/  MOV R0, R183 ;  /* 0x000000b700007202 */ /* 0x002fc60000000f00 */
[----:B---3--:R-:W3:Y:S04]  /*41130*/  LDL.LU.64 R182, [R1+0xf0] ;  /* 0x0000f00001b67983 */ /* 0x008ee80000300a00 */
        /* <DEDUP_REMOVED lines=11> */
[----:B------:R-:W-:Y:S01]  /*411f0*/  STL [R1+0x1780], R178 ;  /* 0x001780b201007387 */ /* 0x000fe20000100800 */
[----:B-1----:R-:W-:-:S05]  /*41200*/  MOV R0, R187 ;  /* 0x000000bb00007202 */ /* 0x002fca0000000f00 */
        /* <DEDUP_REMOVED lines=12> */
[----:B-1----:R-:W-:-:S03]  /*412d0*/  IMAD.MOV.U32 R0, RZ, RZ, R185 ;  /* 0x000000ffff007224 */ /* 0x002fc600078e00b9 */
[----:B------:R-:W5:Y:S04]  /*412e0*/  LDL.LU.64 R178, [R1+0xe8] ;  /* 0x0000e80001b27983 */ /* 0x000f680000300a00 */
[----:B--2---:R-:W2:Y:S04]  /*412f0*/  LDL.LU.64 R184, [R1+0xe0] ;  /* 0x0000e00001b87983 */ /* 0x004ea80000300a00 */
        /* <DEDUP_REMOVED lines=11> */
[----:B---3--:R-:W-:Y:S01]  /*413b0*/  STL [R1+0x1740], R182 ;  /* 0x001740b601007387 */ /* 0x008fe20000100800 */
        /* <DEDUP_REMOVED lines=118> */
[----:B------:R-:W4:Y:S04]  /*41b20*/  LDL.LU.64 R16, [R1+0xc50] ;  /* 0x000c500001107983 */ /* 0x000f280000300a00 */
[----:B------:R-:W-:Y:S04]  /*41b30*/  STL [R1+0x162c], R45 ;  /* 0x00162c2d01007387 */ /* 0x000fe80000100800 */
        /* <DEDUP_REMOVED lines=22> */
[----:B------:R-:W5:Y:S01]  /*41ca0*/  LDL.LU.64 R12, [R1+0xf68] ;  /* 0x000f6800010c7983 */ /* 0x000f620000300a00 */
[----:B-1----:R-:W-:-:S05]  /*41cb0*/  IMAD.MOV.U32 R0, RZ, RZ, R183 ;  /* 0x000000ffff007224 */ /* 0x002fca00078e00b7 */
[----:B------:R2:W-:Y:S04]  /*41cc0*/  STL [R1+0x15f4], R0 ;  /* 0x0015f40001007387 */ /* 0x0005e80000100800 */
[----:B------:R-:W-:Y:S04]  /*41cd0*/  STL [R1+0x15f8], R40 ;  /* 0x0015f82801007387 */ /* 0x000fe80000100800 */
[----:B------:R-:W-:Y:S04]  /*41ce0*/  STL [R1+0x15ec], R41 ;  /* 0x0015ec2901007387 */ /* 0x000fe80000100800 */
[----:B------:R-:W5:Y:S04]  /*41cf0*/  LDL.LU.64 R176, [R1+0xf70] ;  /* 0x000f700001b07983 */ /* 0x000f680000300a00 */
[----:B------:R-:W-:Y:S04]  /*41d00*/  STL [R1+0x15f0], R38 ;  /* 0x0015f02601007387 */ /* 0x000fe80000100800 */
[----:B------:R-:W5:Y:S04]  /*41d10*/  LDL.LU.64 R178, [R1+0xa88] ;  /* 0x000a880001b27983 */ /* 0x000f680000300a00 */
[----:B------:R-:W-:Y:S04]  /*41d20*/  STL [R1+0x15c4], R39 ;  /* 0x0015c42701007387 */ /* 0x000fe80000100800 */
[----:B------:R-:W5:Y:S01]  /*41d30*/  LDL.LU.64 R180, [R1+0xaa0] ;  /* 0x000aa00001b47983 */ /* 0x000f620000300a00 */
[----:B--2---:R-:W-:-:S03]  /*41d40*/  IMAD.MOV.U32 R0, RZ, RZ, R187 ;  /* 0x000000ffff007224 */ /* 0x004fc600078e00bb */
[----:B------:R1:W-:Y:S04]  /*41d50*/  STL [R1+0x15cc], R186 ;  /* 0x0015ccba01007387 */ /* 0x0003e80000100800 */
[----:B------:R-:W2:Y:S04]  /*41d60*/  LDL.LU.64 R182, [R1+0x88] ;  /* 0x0000880001b67983 */ /* 0x000ea80000300a00 */
[----:B----4-:R-:W-:Y:S04]  /*41d70*/  STL [R1+0x15d4], R16 ;  /* 0x0015d41001007387 */ /* 0x010fe80000100800 */
[----:B------:R4:W-:Y:S04]  /*41d80*/  STL [R1+0x15c8], R0 ;  /* 0x0015c80001007387 */ /* 0x0009e80000100800 */
[----:B-1----:R-:W2:Y:S01]  /*41d90*/  LDL.LU.64 R186, [R1+0x80] ;  /* 0x0000800001ba7983 */ /* 0x002ea20000300a00 */
[----:B----4-:R-:W-:-:S03]  /*41da0*/  IMAD.MOV.U32 R0, RZ, RZ, R17 ;  /* 0x000000ffff007224 */ /* 0x010fc600078e0011 */
        /* <DEDUP_REMOVED lines=15> */
[----:B------:R-:W4:Y:S04]  /*41ea0*/  LDL.LU.64 R16, [R1+0xf90] ;  /* 0x000f900001107983 */ /* 0x000f280000300a00 */
[----:B------:R-:W-:Y:S04]  /*41eb0*/  STL [R1+0x15ac], R37 ;  /* 0x0015ac2501007387 */ /* 0x000fe80000100800 */
[----:B------:R-:W4:Y:S04]  /*41ec0*/  LDL.LU.64 R18, [R1+0xb08] ;  /* 0x000b080001127983 */ /* 0x000f280000300a00 */
[----:B------:R-:W-:Y:S04]  /*41ed0*/  STL [R1+0x15b0], R34 ;  /* 0x0015b02201007387 */ /* 0x000fe80000100800 */
[----:B------:R-:W4:Y:S04]  /*41ee0*/  LDL.LU.64 R148, [R1+0xb18] ;  /* 0x000b180001947983 */ /* 0x000f280000300a00 */
[----:B------:R-:W-:Y:S04]  /*41ef0*/  STL [R1+0x1584], R35 ;  /* 0x0015842301007387 */ /* 0x000fe80000100800 */
[----:B------:R-:W4:Y:S04]  /*41f00*/  LDL.LU.64 R150, [R1+0x78] ;  /* 0x0000780001967983 */ /* 0x000f280000300a00 */
[----:B-----5:R-:W-:Y:S04]  /*41f10*/  STL [R1+0x158c], R12 ;  /* 0x00158c0c01007387 */ /* 0x020fe80000100800 */
[----:B------:R-:W5:Y:S01]  /*41f20*/  LDL.LU.64 R184, [R1+0x70] ;  /* 0x0000700001b87983 */ /* 0x000f620000300a00 */
[----:B-1----:R-:W-:-:S03]  /*41f30*/  MOV R0, R13 ;  /* 0x0000000d00007202 */ /* 0x002fc60000000f00 */
[----:B------:R-:W-:Y:S04]  /*41f40*/  STL [R1+0x1594], R176 ;  /* 0x001594b001007387 */ /* 0x000fe80000100800 */
[----:B------:R1:W-:Y:S04]  /*41f50*/  STL [R1+0x1588], R0 ;  /* 0x0015880001007387 */ /* 0x0003e80000100800 */
[----:B------:R-:W-:Y:S01]  /*41f60*/  STL [R1+0x159c], R178 ;  /* 0x00159cb201007387 */ /* 0x000fe20000100800 */
[----:B-1----:R-:W-:-:S05]  /*41f70*/  IMAD.MOV.U32 R0, RZ, RZ, R177 ;  /* 0x000000ffff007224 */ /* 0x002fca00078e00b1 */
[----:B------:R1:W-:Y:S04]  /*41f80*/  STL [R1+0x1590], R0 ;  /* 0x0015900001007387 */ /* 0x0003e80000100800 */
[----:B------:R-:W-:Y:S01]  /*41f90*/  STL [R1+0x15a4], R180 ;  /* 0x0015a4b401007387 */ /* 0x000fe20000100800 */
[----:B-1----:R-:W-:-:S05]  /*41fa0*/  IMAD.MOV.U32 R0, RZ, RZ, R179 ;  /* 0x000000ffff007224 */ /* 0x002fca00078e00b3 */
[----:B------:R1:W-:Y:S02]  /*41fb0*/  STL [R1+0x1598], R0 ;  /* 0x0015980001007387 */ /* 0x0003e40000100800 */
[----:B-1----:R-:W-:Y:S02]  /*41fc0*/  IMAD.MOV.U32 R0, RZ, RZ, R181 ;  /* 0x000000ffff007224 */ /* 0x002fe400078e00b5 */
[----:B--2---:R-:W-:Y:S04]  /*41fd0*/  STL [R1+0x15a8], R182 ;  /* 0x0015a8b601007387 */ /* 0x004fe80000100800 */
[----:B------:R1:W-:Y:S04]  /*41fe0*/  STL [R1+0x15a0], R0 ;  /* 0x0015a00001007387 */ /* 0x0003e80000100800 */
[----:B------:R-:W2:Y:S01]  /*41ff0*/  LDL.LU.64 R176, [R1+0xfc0] ;  /* 0x000fc00001b07983 */ /* 0x000ea20000300a00 */
[----:B-1----:R-:W-:-:S03]  /*42000*/  MOV R0, R183 ;  /* 0x000000b700007202 */ /* 0x002fc60000000f00 */
[----:B------:R-:W-:Y:S04]  /*42010*/  STL [R1+0x1580], R186 ;  /* 0x001580ba01007387 */ /* 0x000fe80000100800 */
[----:B------:R1:W-:Y:S04]  /*42020*/  STL [R1+0x157c], R0 ;  /* 0x00157c0001007387 */ /* 0x0003e80000100800 */
[----:B------:R-:W2:Y:S01]  /*42030*/  LDL.LU.64 R178, [R1+0xfc8] ;  /* 0x000fc80001b27983 */ /* 0x000ea20000300a00 */
[----:B-1----:R-:W-:-:S03]  /*42040*/  IMAD.MOV.U32 R0, RZ, RZ, R187 ;  /* 0x000000ffff007224 */ /* 0x002fc600078e00bb */
[----:B------:R-:W-:Y:S04]  /*42050*/  STL [R1+0x1578], R32 ;  /* 0x0015782001007387 */ /* 0x000fe80000100800 */
[----:B------:R1:W-:Y:S04]  /*42060*/  STL [R1+0x1574], R0 ;  /* 0x0015740001007387 */ /* 0x0003e80000100800 */
[----:B------:R-:W2:Y:S04]  /*42070*/  LDL.LU.64 R180, [R1+0xb80] ;  /* 0x000b800001b47983 */ /* 0x000ea80000300a00 */
[----:B------:R-:W-:Y:S04]  /*42080*/  STL [R1+0x156c], R33 ;  /* 0x00156c2101007387 */ /* 0x000fe80000100800 */
[----:B------:R-:W-:Y:S04]  /*42090*/  STL [R1+0x1570], R30 ;  /* 0x0015701e01007387 */ /* 0x000fe80000100800 */
[----:B------:R-:W2:Y:S04]  /*420a0*/  LDL.LU.64 R186, [R1+0xb88] ;  /* 0x000b880001ba7983 */ /* 0x000ea80000300a00 */
[----:B------:R-:W-:Y:S04]  /*420b0*/  STL [R1+0x1544], R31 ;  /* 0x0015441f01007387 */ /* 0x000fe80000100800 */
[----:B---3--:R-:W-:Y:S01]  /*420c0*/  STL [R1+0x154c], R14 ;  /* 0x00154c0e01007387 */ /* 0x008fe20000100800 */
[----:B-1----:R-:W-:-:S03]  /*420d0*/  IMAD.MOV.U32 R0, RZ, RZ, R15 ;  /* 0x000000ffff007224 */ /* 0x002fc600078e000f */
[----:B------:R-:W3:Y:S04]  /*420e0*/  LDL.LU.64 R182, [R1+0x68] ;  /* 0x0000680001b67983 */ /* 0x000ee80000300a00 */
[----:B----4-:R-:W-:Y:S04]  /*420f0*/  STL [R1+0x1554], R16 ;  /* 0x0015541001007387 */ /* 0x010fe80000100800 */
[----:B------:R1:W-:Y:S04]  /*42100*/  STL [R1+0x1548], R0 ;  /* 0x0015480001007387 */ /* 0x0003e80000100800 */
[----:B------:R-:W-:Y:S01]  /*42110*/  STL [R1+0x155c], R18 ;  /* 0x00155c1201007387 */ /* 0x000fe20000100800 */
[----:B-1----:R-:W-:-:S05]  /*42120*/  IMAD.MOV.U32 R0, RZ, RZ, R17 ;  /* 0x000000ffff007224 */ /* 0x002fca00078e0011 */
[----:B------:R1:W-:Y:S04]  /*42130*/  STL [R1+0x1550], R0 ;  /* 0x0015500001007387 */ /* 0x0003e80000100800 */
[----:B------:R-:W-:Y:S01]  /*42140*/  STL [R1+0x1564], R148 ;  /* 0x0015649401007387 */ /* 0x000fe20000100800 */
[----:B-1----:R-:W-:-:S05]  /*42150*/  MOV R0, R19 ;  /* 0x0000001300007202 */ /* 0x002fca0000000f00 */
[----:B------:R1:W-:Y:S04]  /*42160*/  STL [R1+0x1558], R0 ;  /* 0x0015580001007387 */ /* 0x0003e80000100800 */
[----:B------:R-:W-:Y:S01]  /*42170*/  STL [R1+0x1568], R150 ;  /* 0x0015689601007387 */ /* 0x000fe20000100800 */
[----:B-1----:R-:W-:-:S05]  /*42180*/  IMAD.MOV.U32 R0, RZ, RZ, R149 ;  /* 0x000000ffff007224 */ /* 0x002fca00078e0095 */
[----:B------:R1:W-:Y:S04]  /*42190*/  STL [R1+0x1560], R0 ;  /* 0x0015600001007387 */ /* 0x0003e80000100800 */
[----:B-----5:R-:W-:Y:S01]  /*421a0*/  STL [R1+0x1540], R184 ;  /* 0x001540b801007387 */ /* 0x020fe20000100800 */
[----:B-1----:R-:W-:-:S05]  /*421b0*/  IMAD.MOV.U32 R0, RZ, RZ, R151 ;  /* 0x000000ffff007224 */ /* 0x002fca00078e0097 */
[----:B------:R1:W-:Y:S02]  /*421c0*/  STL [R1+0x153c], R0 ;  /* 0x00153c0001007387 */ /* 0x0003e40000100800 */
[----:B-1----:R-:W-:Y:S02]  /*421d0*/  IMAD.MOV.U32 R0, RZ, RZ, R185 ;  /* 0x000000ffff007224 */ /* 0x002fe400078e00b9 */
[----:B------:R-:W4:Y:S04]  /*421e0*/  LDL.LU.64 R184, [R1+0x1008] ;  /* 0x0010080001b87983 */ /* 0x000f280000300a00 */
[----:B------:R2:W-:Y:S04]  /*421f0*/  STL [R1+0x1534], R0 ;  /* 0x0015340001007387 */ /* 0x0005e80000100800 */
[----:B------:R-:W-:Y:S04]  /*42200*/  STL [R1+0x1538], R28 ;  /* 0x0015381c01007387 */ /* 0x000fe80000100800 */
[----:B------:R-:W-:Y:S04]  /*42210*/  STL [R1+0x152c], R29 ;  /* 0x00152c1d01007387 */ /* 0x000fe80000100800 */
[----:B------:R-:W5:Y:S04]  /*42220*/  LDL.LU.64 R148, [R1+0x1010] ;  /* 0x0010100001947983 */ /* 0x000f680000300a00 */
[----:B------:R-:W-:Y:S04]  /*42230*/  STL [R1+0x1530], R26 ;  /* 0x0015301a01007387 */ /* 0x000fe80000100800 */
[----:B------:R-:W-:Y:S04]  /*42240*/  STL [R1+0x1504], R27 ;  /* 0x0015041b01007387 */ /* 0x000fe80000100800 */
[----:B------:R-:W5:Y:S01]  /*42250*/  LDL.LU.64 R150, [R1+0xc18] ;  /* 0x000c180001967983 */ /* 0x000f620000300a00 */
[----:B--2---:R-:W-:-:S03]  /*42260*/  MOV R0, R177 ;  /* 0x000000b100007202 */ /* 0x004fc60000000f00 */
[----:B------:R1:W-:Y:S04]  /*42270*/  STL [R1+0x150c], R176 ;  /* 0x00150cb001007387 */ /* 0x0003e80000100800 */
[----:B-1----:R-:W2:Y:S04]  /*42280*/  LDL.LU.64 R176, [R1+0xc40] ;  /* 0x000c400001b07983 */ /* 0x002ea80000300a00 */
[----:B------:R1:W-:Y:S04]  /*42290*/  STL [R1+0x1508], R0 ;  /* 0x0015080001007387 */ /* 0x0003e80000100800 */
[----:B------:R1:W-:Y:S02]  /*422a0*/  STL [R1+0x1514], R178 ;  /* 0x001514b201007387 */ /* 0x0003e40000100800 */
[----:B-1----:R-:W-:-:S02]  /*422b0*/  IMAD.MOV.U32 R0, RZ, RZ, R179 ;  /* 0x000000ffff007224 */ /* 0x002fc400078e00b3 */
[----:B------:R-:W2:Y:S04]  /*422c0*/  LDL.LU.64 R178, [R1+0x9e0] ;  /* 0x0009e00001b27983 */ /* 0x000ea80000300a00 */
[----:B------:R1:W-:Y:S04]  /*422d0*/  STL [R1+0x1510], R0 ;  /* 0x0015100001007387 */ /* 0x0003e80000100800 */
[----:B------:R1:W-:Y:S02]  /*422e0*/  STL [R1+0x151c], R180 ;  /* 0x00151cb401007387 */ /* 0x0003e40000100800 */
[----:B-1----:R-:W-:-:S02]  /*422f0*/  IMAD.MOV.U32 R0, RZ, RZ, R181 ;  /* 0x000000ffff007224 */ /* 0x002fc400078e00b5 */
[----:B------:R-:W2:Y:S04]  /*42300*/  LDL.LU.64 R180, [R1+0x9e8] ;  /* 0x0009e80001b47983 */ /* 0x000ea80000300a00 */
[----:B------:R1:W-:Y:S04]  /*42310*/  STL [R1+0x1518], R0 ;  /* 0x0015180001007387 */ /* 0x0003e80000100800 */
[----:B------:R3:W-:Y:S01]  /*42320*/  STL [R1+0x1524], R186 ;  /* 0x001524ba01007387 */ /* 0x0007e20000100800 */
[----:B-1----:R-:W-:-:S03]  /*42330*/  IMAD.MOV.U32 R0, RZ, RZ, R187 ;  /* 0x000000ffff007224 */ /* 0x002fc600078e00bb */
[----:B---3--:R-:W3:Y:S04]  /*42340*/  LDL.LU.64 R186, [R1+0xa00] ;  /* 0x000a000001ba7983 */ /* 0x008ee80000300a00 */
[----:B------:R1:W-:Y:S04]  /*42350*/  STL [R1+0x1520], R0 ;  /* 0x0015200001007387 */ /* 0x0003e80000100800 */
[----:B------:R1:W-:Y:S04]  /*42360*/  STL [R1+0x1528], R182 ;  /* 0x001528b601007387 */ /* 0x0003e80000100800 */
[----:B------:R-:W3:Y:S01]  /*42370*/  LDL.LU.64 R14, [R1+0xa18] ;  /* 0x000a1800010e7983 */ /* 0x000ee20000300a00 */
[----:B-1----:R-:W-:-:S05]  /*42380*/  MOV R0, R183 ;  /* 0x000000b700007202 */ /* 0x002fca0000000f00 */
[----:B------:R1:W-:Y:S04]  /*42390*/  STL [R1+0x14fc], R0 ;  /* 0x0014fc0001007387 */ /* 0x0003e80000100800 */
[----:B------:R-:W-:Y:S04]  /*423a0*/  STL [R1+0x1500], R24 ;  /* 0x0015001801007387 */ /* 0x000fe80000100800 */
[----:B------:R-:W-:Y:S04]  /*423b0*/  STL [R1+0x14f4], R25 ;  /* 0x0014f41901007387 */ /* 0x000fe80000100800 */
[----:B------:R-:W3:Y:S04]  /*423c0*/  LDL.LU.64 R182, [R1+0x1078] ;  /* 0x0010780001b67983 */ /* 0x000ee80000300a00 */
[----:B------:R-:W-:Y:S04]  /*423d0*/  STL [R1+0x14f8], R22 ;  /* 0x0014f81601007387 */ /* 0x000fe80000100800 */
[----:B------:R-:W-:Y:S04]  /*423e0*/  STL [R1+0x14ec], R23 ;  /* 0x0014ec1701007387 */ /* 0x000fe80000100800 */
[----:B------:R-:W3:Y:S04]  /*423f0*/  LDL.LU.64 R16, [R1+0x1080] ;  /* 0x0010800001107983 */ /* 0x000ee80000300a00 */
[----:B------:R-:W-:Y:S04]  /*42400*/  STL [R1+0x14f0], R20 ;  /* 0x0014f01401007387 */ /* 0x000fe80000100800 */
[----:B------:R-:W-:Y:S04]  /*42410*/  STL [R1+0xb38], R21 ;  /* 0x000b381501007387 */ /* 0x000fe80000100800 */
[----:B------:R-:W3:Y:S04]  /*42420*/  LDL.LU.64 R18, [R1+0xf40] ;  /* 0x000f400001127983 */ /* 0x000ee80000300a00 */
[----:B----4-:R4:W-:Y:S01]  /*42430*/  STL [R1+0xb40], R184 ;  /* 0x000b40b801007387 */ /* 0x0109e20000100800 */
[----:B-1----:R-:W-:-:S03]  /*42440*/  IMAD.MOV.U32 R0, RZ, RZ, R185 ;  /* 0x000000ffff007224 */ /* 0x002fc600078e00b9 */
[----:B----4-:R-:W4:Y:S04]  /*42450*/  LDL.LU.64 R184, [R1+0xf50] ;  /* 0x000f500001b87983 */ /* 0x010f280000300a00 */
[----:B------:R1:W-:Y:S04]  /*42460*/  STL [R1+0xb3c], R0 ;  /* 0x000b3c0001007387 */ /* 0x0003e80000100800 */
[----:B-----5:R5:W-:Y:S01]  /*42470*/  STL [R1+0xb48], R148 ;  /* 0x000b489401007387 */ /* 0x020be20000100800 */
[----:B-1----:R-:W-:-:S03]  /*42480*/  IMAD.MOV.U32 R0, RZ, RZ, R149 ;  /* 0x000000ffff007224 */ /* 0x002fc600078e0095 */
[----:B-----5:R-:W5:Y:S04]  /*42490*/  LDL.LU.64 R148, [R1+0xa80] ;  /* 0x000a800001947983 */ /* 0x020f680000300a00 */
[----:B------:R1:W-:Y:S04]  /*424a0*/  STL [R1+0xb44], R0 ;  /* 0x000b440001007387 */ /* 0x0003e80000100800 */
[----:B------:R1:W-:Y:S02]  /*424b0*/  STL [R1+0xb50], R150 ;  /* 0x000b509601007387 */ /* 0x0003e40000100800 */
[----:B-1----:R-:W-:-:S02]  /*424c0*/  IMAD.MOV.U32 R0, RZ, RZ, R151 ;  /* 0x000000ffff007224 */ /* 0x002fc400078e0097 */
[----:B------:R-:W5:Y:S04]  /*424d0*/  LDL.LU.64 R150, [R1+0xa98] ;  /* 0x000a980001967983 */ /* 0x000f680000300a00 */
[----:B------:R1:W-:Y:S04]  /*424e0*/  STL [R1+0xb4c], R0 ;  /* 0x000b4c0001007387 */ /* 0x0003e80000100800 */
[----:B--2---:R2:W-:Y:S01]  /*424f0*/  STL [R1+0xb58], R176 ;  /* 0x000b58b001007387 */ /* 0x0045e20000100800 */
[----:B-1----:R-:W-:-:S03]  /*42500*/  MOV R0, R177 ;  /* 0x000000b100007202 */ /* 0x002fc60000000f00 */
[----:B--2---:R-:W2:Y:S04]  /*42510*/  LDL.LU.64 R176, [R1+0xab0] ;  /* 0x000ab00001b07983 */ /* 0x004ea80000300a00 */
        /* <DEDUP_REMOVED lines=9> */
[----:B---3--:R3:W-:Y:S01]  /*425b0*/  STL [R1+0xb70], R186 ;  /* 0x000b70ba01007387 */ /* 0x0087e20000100800 */
[----:B-1----:R-:W-:-:S03]  /*425c0*/  IMAD.MOV.U32 R0, RZ, RZ, R187 ;  /* 0x000000ffff007224 */ /* 0x002fc600078e00bb */
[----:B---3--:R-:W3:Y:S04]  /*425d0*/  LDL.LU.64 R186, [R1+0x10d0] ;  /* 0x0010d00001ba7983 */ /* 0x008ee80000300a00 */
[----:B------:R1:W-:Y:S04]  /*425e0*/  STL [R1+0xb6c], R0 ;  /* 0x000b6c0001007387 */ /* 0x0003e80000100800 */
[----:B------:R1:W-:Y:S02]  /*425f0*/  STL [R1+0xb78], R14 ;  /* 0x000b780e01007387 */ /* 0x0003e40000100800 */
[----:B-1----:R-:W-:-:S02]  /*42600*/  MOV R0, R15 ;  /* 0x0000000f00007202 */ /* 0x002fc40000000f00 */
[----:B------:R-:W3:Y:S04]  /*42610*/  LDL.LU.64 R14, [R1+0xf78] ;  /* 0x000f7800010e7983 */ /* 0x000ee80000300a00 */
[----:B------:R1:W-:Y:S04]  /*42620*/  STL [R1+0xb74], R0 ;  /* 0x000b740001007387 */ /* 0x0003e80000100800 */
[----:B------:R1:W-:Y:S02]  /*42630*/  STL [R1+0xb80], R182 ;  /* 0x000b80b601007387 */ /* 0x0003e40000100800 */
[----:B-1----:R-:W-:-:S02]  /*42640*/  IMAD.MOV.U32 R0, RZ, RZ, R183 ;  /* 0x000000ffff007224 */ /* 0x002fc400078e00b7 */
        /* <DEDUP_REMOVED lines=10> */
[----:B----4-:R4:W-:Y:S01]  /*426f0*/  STL [R1+0xb98], R184 ;  /* 0x000b98b801007387 */ /* 0x0109e20000100800 */
[----:B-1----:R-:W-:-:S03]  /*42700*/  MOV R0, R185 ;  /* 0x000000b900007202 */ /* 0x002fc60000000f00 */
        /* <DEDUP_REMOVED lines=11> */
[----:B-1----:R-:W-:-:S03]  /*427c0*/  IMAD.MOV.U32 R0, RZ, RZ, R177 ;  /* 0x000000ffff007224 */ /* 0x002fc600078e00b1 */
[----:B--2---:R-:W2:Y:S04]  /*427d0*/  LDL.LU.64 R176, [R1+0x1140] ;  /* 0x0011400001b07983 */ /* 0x004ea80000300a00 */
[----:B------:R1:W-:Y:S04]  /*427e0*/  STL [R1+0xbac], R0 ;  /* 0x000bac0001007387 */ /* 0x0003e80000100800 */
[----:B------:R1:W-:Y:S02]  /*427f0*/  STL [R1+0xbb8], R178 ;  /* 0x000bb8b201007387 */ /* 0x0003e40000100800 */
[----:B-1----:R-:W-:-:S02]  /*42800*/  MOV R0, R179 ;  /* 0x000000b300007202 */ /* 0x002fc40000000f00 */
        /* <DEDUP_REMOVED lines=11> */
[----:B-1----:R-:W-:-:S02]  /*428c0*/  IMAD.MOV.U32 R0, RZ, RZ, R15 ;  /* 0x000000ffff007224 */ /* 0x002fc400078e000f */
[----:B------:R-:W3:Y:S04]  /*428d0*/  LDL.LU.64 R14, [R1+0xc28] ;  /* 0x000c2800010e7983 */ /* 0x000ee80000300a00 */
        /* <DEDUP_REMOVED lines=14> */
[----:B-1----:R-:W-:-:S03]  /*429c0*/  IMAD.MOV.U32 R0, RZ, RZ, R185 ;  /* 0x000000ffff007224 */ /* 0x002fc600078e00b9 */
[----:B----4-:R-:W4:Y:S04]  /*429d0*/  LDL.LU.64 R184, [R1+0x1198] ;  /* 0x0011980001b87983 */ /* 0x010f280000300a00 */
[----:B------:R1:W-:Y:S04]  /*429e0*/  STL [R1+0xbec], R0 ;  /* 0x000bec0001007387 */ /* 0x0003e80000100800 */
[----:B-----5:R5:W-:Y:S01]  /*429f0*/  STL [R1+0xbf8], R148 ;  /* 0x000bf89401007387 */ /* 0x020be20000100800 */
[----:B-1----:R-:W-:-:S03]  /*42a00*/  MOV R0, R149 ;  /* 0x0000009500007202 */ /* 0x002fc60000000f00 */
        /* <DEDUP_REMOVED lines=11> */
[----:B-1----:R-:W-:-:S02]  /*42ac0*/  IMAD.MOV.U32 R0, RZ, RZ, R179 ;  /* 0x000000ffff007224 */ /* 0x002fc400078e00b3 */
[----:B------:R-:W2:Y:S04]  /*42ad0*/  LDL.LU.64 R178, [R1+0xc68] ;  /* 0x000c680001b27983 */ /* 0x000ea80000300a00 */
[----:B------:R1:W-:Y:S04]  /*42ae0*/  STL [R1+0xc0c], R0 ;  /* 0x000c0c0001007387 */ /* 0x0003e80000100800 */
[----:B------:R1:W-:Y:S02]  /*42af0*/  STL [R1+0xc18], R180 ;  /* 0x000c18b401007387 */ /* 0x0003e40000100800 */
[----:B-1----:R-:W-:-:S02]  /*42b00*/  MOV R0, R181 ;  /* 0x000000b500007202 */ /* 0x002fc40000000f00 */
        /* <DEDUP_REMOVED lines=31> */
[----:B-1----:R-:W-:-:S02]  /*42d00*/  MOV R0, R151 ;  /* 0x0000009700007202 */ /* 0x002fc40000000f00 */
        /* <DEDUP_REMOVED lines=15> */
[----:B-1----:R-:W-:-:S03]  /*42e00*/  MOV R0, R187 ;  /* 0x000000bb00007202 */ /* 0x002fc60000000f00 */
        /* <DEDUP_REMOVED lines=865> */
[----:B------:R2:W-:Y:S02]  /*46420*/  STL [R1+0x1334], R0 ;  /* 0x0013340001007387 */ /* 0x0005e40000100800 */
[----:B--2---:R-:W-:Y:S02]  /*46430*/  IMAD.MOV.U32 R0, RZ, RZ, R177 ;  /* 0x000000ffff007224 */ /* 0x004fe400078e00b1 */
        /* <DEDUP_REMOVED lines=27> */
[----:B------:R-:W-:Y:S04]  /*465f0*/  STL [R1+0x1378], R18 ;  /* 0x0013781201007387 */ /* 0x000fe80000100800 */
[----:B------:R-:W3:Y:S01]  /*46600*/  LDL.64 R12, [R1+0x1a88] ;  /* 0x001a8800010c7983 */ /* 0x000ee20000100a00 */
[----:B-1----:R-:W-:-:S05]  /*46610*/  MOV R0, R19 ;  /* 0x0000001300007202 */ /* 0x002fca0000000f00 */
[----:B------:R1:W-:Y:S04]  /*46620*/  STL [R1+0x1374], R0 ;  /* 0x0013740001007387 */ /* 0x0003e80000100800 */
[----:B----4-:R4:W-:Y:S01]  /*46630*/  STL [R1+0x1380], R184 ;  /* 0x001380b801007387 */ /* 0x0109e20000100800 */
[----:B-1----:R-:W-:-:S03]  /*46640*/  IMAD.MOV.U32 R0, RZ, RZ, R185 ;  /* 0x000000ffff007224 */ /* 0x002fc600078e00b9 */
[----:B----4-:R-:W4:Y:S04]  /*46650*/  LDL.LU.64 R184, [R1+0x1488] ;  /* 0x0014880001b87983 */ /* 0x010f280000300a00 */
[----:B------:R1:W-:Y:S04]  /*46660*/  STL [R1+0x137c], R0 ;  /* 0x00137c0001007387 */ /* 0x0003e80000100800 */
[----:B-----5:R-:W-:Y:S04]  /*46670*/  STL [R1+0x1388], R148 ;  /* 0x0013889401007387 */ /* 0x020fe80000100800 */
[----:B------:R-:W5:Y:S01]  /*46680*/  LDL.LU.64 R18, [R1+0x1400] ;  /* 0x0014000001127983 */ /* 0x000f620000300a00 */
[----:B-1----:R-:W-:-:S05]  /*46690*/  IMAD.MOV.U32 R0, RZ, RZ, R149 ;  /* 0x000000ffff007224 */ /* 0x002fca00078e0095 */
[----:B------:R1:W-:Y:S02]  /*466a0*/  STL [R1+0x1384], R0 ;  /* 0x0013840001007387 */ /* 0x0003e40000100800 */
[----:B-1----:R-:W-:Y:S02]  /*466b0*/  IMAD.MOV.U32 R0, RZ, RZ, R151 ;  /* 0x000000ffff007224 */ /* 0x002fe400078e0097 */
[----:B------:R-:W-:Y:S04]  /*466c0*/  STL [R1+0x1390], R150 ;  /* 0x0013909601007387 */ /* 0x000fe80000100800 */
[----:B------:R-:W5:Y:S04]  /*466d0*/  LDL.LU.64 R148, [R1+0x13e8] ;  /* 0x0013e80001947983 */ /* 0x000f680000300a00 */
[----:B------:R2:W-:Y:S02]  /*466e0*/  STL [R1+0x138c], R0 ;  /* 0x00138c0001007387 */ /* 0x0005e40000100800 */
[----:B--2---:R-:W-:-:S02]  /*466f0*/  MOV R0, R177 ;  /* 0x000000b100007202 */ /* 0x004fc40000000f00 */
[----:B------:R-:W-:Y:S04]  /*46700*/  STL [R1+0x1398], R176 ;  /* 0x001398b001007387 */ /* 0x000fe80000100800 */
[----:B------:R-:W2:Y:S04]  /*46710*/  LDL.LU.64 R150, [R1+0x13f0] ;  /* 0x0013f00001967983 */ /* 0x000ea80000300a00 */
[----:B------:R1:W-:Y:S04]  /*46720*/  STL [R1+0x1394], R0 ;  /* 0x0013940001007387 */ /* 0x0003e80000100800 */
[----:B------:R1:W-:Y:S02]  /*46730*/  STL [R1+0x13a0], R178 ;  /* 0x0013a0b201007387 */ /* 0x0003e40000100800 */
[----:B-1----:R-:W-:-:S02]  /*46740*/  IMAD.MOV.U32 R0, RZ, RZ, R179 ;  /* 0x000000ffff007224 */ /* 0x002fc400078e00b3 */
[----:B------:R-:W2:Y:S04]  /*46750*/  LDL.LU.64 R176, [R1+0x13f8] ;  /* 0x0013f80001b07983 */ /* 0x000ea80000300a00 */
[----:B------:R-:W-:Y:S04]  /*46760*/  STL [R1+0x13a8], R180 ;  /* 0x0013a8b401007387 */ /* 0x000fe80000100800 */
[----:B------:R1:W-:Y:S04]  /*46770*/  STL [R1+0x139c], R0 ;  /* 0x00139c0001007387 */ /* 0x0003e80000100800 */
[----:B------:R-:W2:Y:S01]  /*46780*/  LDL.LU.64 R178, [R1+0x1b18] ;  /* 0x001b180001b27983 */ /* 0x000ea20000300a00 */
[----:B-1----:R-:W-:-:S03]  /*46790*/  IMAD.MOV.U32 R0, RZ, RZ, R181 ;  /* 0x000000ffff007224 */ /* 0x002fc600078e00b5 */
[----:B---3--:R-:W-:Y:S04]  /*467a0*/  STL [R1+0x13b0], R186 ;  /* 0x0013b0ba01007387 */ /* 0x008fe80000100800 */
[----:B------:R1:W-:Y:S04]  /*467b0*/  STL [R1+0x13a4], R0 ;  /* 0x0013a40001007387 */ /* 0x0003e80000100800 */
[----:B------:R-:W3:Y:S01]  /*467c0*/  LDL.LU.64 R180, [R1+0x1ae8] ;  /* 0x001ae80001b47983 */ /* 0x000ee20000300a00 */
[----:B-1----:R-:W-:-:S03]  /*467d0*/  IMAD.MOV.U32 R0, RZ, RZ, R187 ;  /* 0x000000ffff007224 */ /* 0x002fc600078e00bb */
[----:B------:R-:W-:Y:S04]  /*467e0*/  STL [R1+0x13b8], R14 ;  /* 0x0013b80e01007387 */ /* 0x000fe80000100800 */
[----:B------:R1:W-:Y:S04]  /*467f0*/  STL [R1+0x13ac], R0 ;  /* 0x0013ac0001007387 */ /* 0x0003e80000100800 */
[----:B------:R-:W3:Y:S01]  /*46800*/  LDL.LU.64 R186, [R1+0x1aa8] ;  /* 0x001aa80001ba7983 */ /* 0x000ee20000300a00 */
[----:B-1----:R-:W-:-:S03]  /*46810*/  MOV R0, R15 ;  /* 0x0000000f00007202 */ /* 0x002fc60000000f00 */
[----:B------:R-:W-:Y:S04]  /*46820*/  STL [R1+0x13c0], R182 ;  /* 0x0013c0b601007387 */ /* 0x000fe80000100800 */
[----:B------:R1:W-:Y:S04]  /*46830*/  STL [R1+0x13b4], R0 ;  /* 0x0013b40001007387 */ /* 0x0003e80000100800 */
[----:B------:R-:W3:Y:S01]  /*46840*/  LDL.LU.64 R14, [R1+0x14c0] ;  /* 0x0014c000010e7983 */ /* 0x000ee20000300a00 */
[----:B-1----:R-:W-:-:S03]  /*46850*/  IMAD.MOV.U32 R0, RZ, RZ, R183 ;  /* 0x000000ffff007224 */ /* 0x002fc600078e00b7 */
        /* <DEDUP_REMOVED lines=13> */
[----:B-----5:R5:W-:Y:S01]  /*46930*/  STL [R1+0x13e0], R18 ;  /* 0x0013e01201007387 */ /* 0x020be20000100800 */
[----:B-1----:R-:W-:-:S03]  /*46940*/  IMAD.MOV.U32 R0, RZ, RZ, R19 ;  /* 0x000000ffff007224 */ /* 0x002fc600078e0013 */
[----:B-----5:R-:W4:Y:S04]  /*46950*/  LDL.LU.64 R18, [R1+0x1438] ;  /* 0x0014380001127983 */ /* 0x020f280000300a00 */
[----:B------:R1:W-:Y:S04]  /*46960*/  STL [R1+0x13dc], R0 ;  /* 0x0013dc0001007387 */ /* 0x0003e80000100800 */
[----:B------:R1:W-:Y:S02]  /*46970*/  STL [R1+0x13e8], R148 ;  /* 0x0013e89401007387 */ /* 0x0003e40000100800 */
[----:B-1----:R-:W-:-:S02]  /*46980*/  IMAD.MOV.U32 R0, RZ, RZ, R149 ;  /* 0x000000ffff007224 */ /* 0x002fc400078e0095 */
[----:B------:R-:W4:Y:S04]  /*46990*/  LDL.LU.64 R148, [R1+0x1b28] ;  /* 0x001b280001947983 */ /* 0x000f280000300a00 */
[----:B------:R2:W-:Y:S02]  /*469a0*/  STL [R1+0x13e4], R0 ;  /* 0x0013e40001007387 */ /* 0x0005e40000100800 */
[----:B--2---:R-:W-:Y:S02]  /*469b0*/  IMAD.MOV.U32 R0, RZ, RZ, R151 ;  /* 0x000000ffff007224 */ /* 0x004fe400078e0097 */
[----:B------:R1:W-:Y:S04]  /*469c0*/  STL [R1+0x13f0], R150 ;  /* 0x0013f09601007387 */ /* 0x0003e80000100800 */
[----:B------:R-:W-:Y:S04]  /*469d0*/  STL [R1+0x13f8], R176 ;  /* 0x0013f8b001007387 */ /* 0x000fe80000100800 */
[----:B------:R2:W-:Y:S04]  /*469e0*/  STL [R1+0x13ec], R0 ;  /* 0x0013ec0001007387 */ /* 0x0005e80000100800 */
[----:B-1----:R-:W5:Y:S01]  /*469f0*/  LDL.LU.64 R150, [R1+0x1b00] ;  /* 0x001b000001967983 */ /* 0x002f620000300a00 */
[----:B--2---:R-:W-:-:S03]  /*46a00*/  MOV R0, R177 ;  /* 0x000000b100007202 */ /* 0x004fc60000000f00 */
[----:B------:R-:W-:Y:S04]  /*46a10*/  STL [R1+0x1400], R178 ;  /* 0x001400b201007387 */ /* 0x000fe80000100800 */
[----:B------:R1:W-:Y:S04]  /*46a20*/  STL [R1+0x13f4], R0 ;  /* 0x0013f40001007387 */ /* 0x0003e80000100800 */
[----:B------:R-:W2:Y:S01]  /*46a30*/  LDL.LU.64 R176, [R1+0x1ac8] ;  /* 0x001ac80001b07983 */ /* 0x000ea20000300a00 */
[----:B-1----:R-:W-:-:S05]  /*46a40*/  IMAD.MOV.U32 R0, RZ, RZ, R179 ;  /* 0x000000ffff007224 */ /* 0x002fca00078e00b3 */
[----:B------:R1:W-:Y:S04]  /*46a50*/  STL [R1+0x13fc], R0 ;  /* 0x0013fc0001007387 */ /* 0x0003e80000100800 */
[----:B---3--:R3:W-:Y:S04]  /*46a60*/  STL [R1+0x1408], R180 ;  /* 0x001408b401007387 */ /* 0x0087e80000100800 */
[----:B------:R-:W2:Y:S01]  /*46a70*/  LDL.64 R178, [R1+0x1a80] ;  /* 0x001a800001b27983 */ /* 0x000ea20000100a00 */
[----:B-1----:R-:W-:-:S03]  /*46a80*/  IMAD.MOV.U32 R0, RZ, RZ, R181 ;  /* 0x000000ffff007224 */ /* 0x002fc600078e00b5 */
[----:B------:R-:W-:Y:S04]  /*46a90*/  STL [R1+0x1410], R186 ;  /* 0x001410ba01007387 */ /* 0x000fe80000100800 */
[----:B------:R1:W-:Y:S04]  /*46aa0*/  STL [R1+0x1404], R0 ;  /* 0x0014040001007387 */ /* 0x0003e80000100800 */
[----:B---3--:R-:W3:Y:S01]  /*46ab0*/  LDL.LU.64 R180, [R1+0x1480] ;  /* 0x0014800001b47983 */ /* 0x008ee20000300a00 */
        /* <DEDUP_REMOVED lines=8> */
[----:B-1----:R-:W-:-:S05]  /*46b40*/  IMAD.MOV.U32 R0, RZ, RZ, R183 ;  /* 0x000000ffff007224 */ /* 0x002fca00078e00b7 */
[----:B------:R1:W-:Y:S04]  /*46b50*/  STL [R1+0x141c], R0 ;  /* 0x00141c0001007387 */ /* 0x0003e80000100800 */
[----:B------:R-:W-:Y:S04]  /*46b60*/  STL [R1+0x1428], R16 ;  /* 0x0014281001007387 */ /* 0x000fe80000100800 */
[----:B------:R-:W3:Y:S01]  /*46b70*/  LDL.LU.64 R182, [R1+0x1478] ;  /* 0x0014780001b67983 */ /* 0x000ee20000300a00 */
[----:B-1----:R-:W-:-:S03]  /*46b80*/  IMAD.MOV.U32 R0, RZ, RZ, R17 ;  /* 0x000000ffff007224 */ /* 0x002fc600078e0011 */
[----:B------:R-:W3:Y:S04]  /*46b90*/  LDL.LU.64 R12, [R1+0x1b30] ;  /* 0x001b3000010c7983 */ /* 0x000ee80000300a00 */
[----:B------:R1:W-:Y:S04]  /*46ba0*/  STL [R1+0x1424], R0 ;  /* 0x0014240001007387 */ /* 0x0003e80000100800 */
[----:B----4-:R4:W-:Y:S01]  /*46bb0*/  STL [R1+0x1430], R184 ;  /* 0x001430b801007387 */ /* 0x0109e20000100800 */
[----:B-1----:R-:W-:-:S03]  /*46bc0*/  IMAD.MOV.U32 R0, RZ, RZ, R185 ;  /* 0x000000ffff007224 */ /* 0x002fc600078e00b9 */
[----:B----4-:R-:W4:Y:S04]  /*46bd0*/  LDL.LU.64 R184, [R1+0x1b10] ;  /* 0x001b100001b87983 */ /* 0x010f280000300a00 */
[----:B------:R1:W-:Y:S04]  /*46be0*/  STL [R1+0x142c], R0 ;  /* 0x00142c0001007387 */ /* 0x0003e80000100800 */
[----:B------:R1:W-:Y:S04]  /*46bf0*/  STL [R1+0x1438], R18 ;  /* 0x0014381201007387 */ /* 0x0003e80000100800 */
[----:B------:R-:W4:Y:S01]  /*46c00*/  LDL.LU.64 R14, [R1+0x1ae0] ;  /* 0x001ae000010e7983 */ /* 0x000f220000300a00 */
[----:B-1----:R-:W-:-:S03]  /*46c10*/  MOV R0, R19 ;  /* 0x0000001300007202 */ /* 0x002fc60000000f00 */
[----:B------:R-:W-:Y:S04]  /*46c20*/  STL [R1+0x1440], R148 ;  /* 0x0014409401007387 */ /* 0x000fe80000100800 */
[----:B------:R1:W-:Y:S04]  /*46c30*/  STL [R1+0x1434], R0 ;  /* 0x0014340001007387 */ /* 0x0003e80000100800 */
[----:B------:R-:W4:Y:S04]  /*46c40*/  LDL.LU.64 R16, [R1+0x1aa0] ;  /* 0x001aa00001107983 */ /* 0x000f280000300a00 */
[----:B------:R-:W4:Y:S01]  /*46c50*/  LDL.LU.64 R18, [R1+0x14b8] ;  /* 0x0014b80001127983 */ /* 0x000f220000300a00 */
[----:B-1----:R-:W-:-:S05]  /*46c60*/  IMAD.MOV.U32 R0, RZ, RZ, R149 ;  /* 0x000000ffff007224 */ /* 0x002fca00078e0095 */
[----:B------:R5:W-:Y:S02]  /*46c70*/  STL [R1+0x143c], R0 ;  /* 0x00143c0001007387 */ /* 0x000be40000100800 */
[----:B-----5:R-:W-:Y:S02]  /*46c80*/  IMAD.MOV.U32 R0, RZ, RZ, R151 ;  /* 0x000000ffff007224 */ /* 0x020fe400078e0097 */
[----:B------:R1:W-:Y:S04]  /*46c90*/  STL [R1+0x1448], R150 ;  /* 0x0014489601007387 */ /* 0x0003e80000100800 */
[----:B------:R-:W5:Y:S04]  /*46ca0*/  LDL.LU.64 R148, [R1+0x14a8] ;  /* 0x0014a80001947983 */ /* 0x000f680000300a00 */
[----:B-1----:R-:W5:Y:S04]  /*46cb0*/  LDL.LU.64 R150, [R1+0x14b0] ;  /* 0x0014b00001967983 */ /* 0x002f680000300a00 */
[----:B------:R1:W-:Y:S04]  /*46cc0*/  STL [R1+0x1444], R0 ;  /* 0x0014440001007387 */ /* 0x0003e80000100800 */
[----:B--2---:R2:W-:Y:S01]  /*46cd0*/  STL [R1+0x1450], R176 ;  /* 0x001450b001007387 */ /* 0x0045e20000100800 */
[----:B-1----:R-:W-:-:S03]  /*46ce0*/  IMAD.MOV.U32 R0, RZ, RZ, R177 ;  /* 0x000000ffff007224 */ /* 0x002fc600078e00b1 */
[----:B------:R-:W-:Y:S04]  /*46cf0*/  STL [R1+0x1458], R178 ;  /* 0x001458b201007387 */ /* 0x000fe80000100800 */
[----:B------:R1:W-:Y:S04]  /*46d00*/  STL [R1+0x144c], R0 ;  /* 0x00144c0001007387 */ /* 0x0003e80000100800 */
[----:B--2---:R-:W2:Y:S01]  /*46d10*/  LDL.LU.64 R176, [R1+0x1b38] ;  /* 0x001b380001b07983 */ /* 0x004ea20000300a00 */
[----:B-1----:R-:W-:-:S05]  /*46d20*/  MOV R0, R179 ;  /* 0x000000b300007202 */ /* 0x002fca0000000f00 */
[----:B------:R1:W-:Y:S04]  /*46d30*/  STL [R1+0x1454], R0 ;  /* 0x0014540001007387 */ /* 0x0003e80000100800 */
[----:B---3--:R3:W-:Y:S04]  /*46d40*/  STL [R1+0x1460], R180 ;  /* 0x001460b401007387 */ /* 0x0087e80000100800 */
[----:B------:R-:W2:Y:S01]  /*46d50*/  LDL.LU.64 R178, [R1+0x1b20] ;  /* 0x001b200001b27983 */ /* 0x000ea20000300a00 */
[----:B-1----:R-:W-:-:S03]  /*46d60*/  IMAD.MOV.U32 R0, RZ, RZ, R181 ;  /* 0x000000ffff007224 */ /* 0x002fc600078e00b5 */
[----:B------:R-:W-:Y:S04]  /*46d70*/  STL [R1+0x1468], R186 ;  /* 0x001468ba01007387 */ /* 0x000fe80000100800 */
[----:B------:R1:W-:Y:S04]  /*46d80*/  STL [R1+0x145c], R0 ;  /* 0x00145c0001007387 */ /* 0x0003e80000100800 */
[----:B---3--:R-:W3:Y:S01]  /*46d90*/  LDL.LU.64 R180, [R1+0x1af8] ;  /* 0x001af80001b47983 */ /* 0x008ee20000300a00 */
[----:B-1----:R-:W-:-:S03]  /*46da0*/  IMAD.MOV.U32 R0, RZ, RZ, R187 ;  /* 0x000000ffff007224 */ /* 0x002fc600078e00bb */
[----:B------:R-:W3:Y:S04]  /*46db0*/  LDL.LU.64 R186, [R1+0x1ac0] ;  /* 0x001ac00001ba7983 */ /* 0x000ee80000300a00 */
[----:B------:R1:W-:Y:S04]  /*46dc0*/  STL [R1+0x1464], R0 ;  /* 0x0014640001007387 */ /* 0x0003e80000100800 */
[----:B------:R-:W-:Y:S01]  /*46dd0*/  STL [R1+0x1470], R146 ;  /* 0x0014709201007387 */ /* 0x000fe20000100800 */
[----:B-1----:R-:W-:-:S03]  /*46de0*/  IMAD.MOV.U32 R0, RZ, RZ, R147 ;  /* 0x000000ffff007224 */ /* 0x002fc600078e0093 */
[----:B------:R-:W-:Y:S04]  /*46df0*/  STL [R1+0x1478], R182 ;  /* 0x001478b601007387 */ /* 0x000fe80000100800 */
[----:B------:R1:W-:Y:S04]  /*46e00*/  STL [R1+0x146c], R0 ;  /* 0x00146c0001007387 */ /* 0x0003e80000100800 */
[----:B------:R-:W-:Y:S01]  /*46e10*/  STL [R1+0x1480], R12 ;  /* 0x0014800c01007387 */ /* 0x000fe20000100800 */
[----:B-1----:R-:W-:-:S05]  /*46e20*/  MOV R0, R183 ;  /* 0x000000b700007202 */ /* 0x002fca0000000f00 */
[----:B------:R1:W-:Y:S04]  /*46e30*/  STL [R1+0x1474], R0 ;  /* 0x0014740001007387 */ /* 0x0003e80000100800 */
[----:B------:R-:W3:Y:S01]  /*46e40*/  LDL.LU.64 R182, [R1+0x14e0] ;  /* 0x0014e00001b67983 */ /* 0x000ee20000300a00 */
[----:B-1----:R-:W-:-:S03]  /*46e50*/  IMAD.MOV.U32 R0, RZ, RZ, R13 ;  /* 0x000000ffff007224 */ /* 0x002fc600078e000d */
[----:B----4-:R-:W-:Y:S04]  /*46e60*/  STL [R1+0x1488], R184 ;  /* 0x001488b801007387 */ /* 0x010fe80000100800 */
[----:B------:R1:W-:Y:S02]  /*46e70*/  STL [R1+0x147c], R0 ;  /* 0x00147c0001007387 */ /* 0x0003e40000100800 */
[----:B-1----:R-:W-:Y:S02]  /*46e80*/  IMAD.MOV.U32 R0, RZ, RZ, R185 ;  /* 0x000000ffff007224 */ /* 0x002fe400078e00b9 */
[----:B------:R-:W-:Y:S04]  /*46e90*/  STL [R1+0x1490], R14 ;  /* 0x0014900e01007387 */ /* 0x000fe80000100800 */
[----:B------:R1:W-:Y:S04]  /*46ea0*/  STL [R1+0x1484], R0 ;  /* 0x0014840001007387 */ /* 0x0003e80000100800 */
[----:B------:R-:W4:Y:S01]  /*46eb0*/  LDL.64 R184, [R1+0x1a78] ;  /* 0x001a780001b87983 */ /* 0x000f220000100a00 */
[----:B-1----:R-:W-:-:S03]  /*46ec0*/  IMAD.MOV.U32 R0, RZ, RZ, R15 ;  /* 0x000000ffff007224 */ /* 0x002fc600078e000f */
[----:B------:R-:W-:Y:S04]  /*46ed0*/  STL [R1+0x1498], R16 ;  /* 0x0014981001007387 */ /* 0x000fe80000100800 */
[----:B------:R1:W-:Y:S04]  /*46ee0*/  STL [R1+0x148c], R0 ;  /* 0x00148c0001007387 */ /* 0x0003e80000100800 */
[----:B------:R-:W-:Y:S01]  /*46ef0*/  STL [R1+0x14a0], R18 ;  /* 0x0014a01201007387 */ /* 0x000fe20000100800 */
[----:B-1----:R-:W-:-:S05]  /*46f00*/  MOV R0, R17 ;  /* 0x0000001100007202 */ /* 0x002fca0000000f00 */
[----:B------:R1:W-:Y:S04]  /*46f10*/  STL [R1+0x1494], R0 ;  /* 0x0014940001007387 */ /* 0x0003e80000100800 */
[----:B------:R-:W2:Y:S01]  /*46f20*/  S2R R252, SR_TID.X ;  /* 0x0000000000fc7919 */ /* 0x000ea20000002100 */
[----:B-1----:R-:W-:-:S03]  /*46f30*/  IMAD.MOV.U32 R0, RZ, RZ, R19 ;  /* 0x000000ffff007224 */ /* 0x002fc600078e0013 */
[----:B-----5:R-:W-:Y:S04]  /*46f40*/  STL [R1+0x14a8], R148 ;  /* 0x0014a89401007387 */ /* 0x020fe80000100800 */
        /* <DEDUP_REMOVED lines=8> */
[----:B--2---:R-:W-:-:S03]  /*46fd0*/  MOV R0, R177 ;  /* 0x000000b100007202 */ /* 0x004fc60000000f00 */
[----:B------:R-:W-:Y:S01]  /*46fe0*/  STL [R1+0x14c0], R176 ;  /* 0x0014c0b001007387 */ /* 0x000fe20000100800 */
[----:B------:R-:W-:-:S03]  /*46ff0*/  IMAD.MOV.U32 R4, RZ, RZ, R179 ;  /* 0x000000ffff047224 */ /* 0x000fc600078e00b3 */
[----:B------:R-:W-:Y:S04]  /*47000*/  STL [R1+0x14c8], R178 ;  /* 0x0014c8b201007387 */ /* 0x000fe80000100800 */
[----:B------:R1:W-:Y:S02]  /*47010*/  STL [R1+0x14bc], R0 ;  /* 0x0014bc0001007387 */ /* 0x0003e40000100800 */
[----:B-1----:R-:W-:Y:S02]  /*47020*/  LOP3.LUT R0, R252, 0x7, RZ, 0xc0, !PT ;  /* 0x00000007fc007812 */ /* 0x002fe400078ec0ff */
[----:B---3--:R-:W-:Y:S04]  /*47030*/  STL [R1+0x14d0], R180 ;  /* 0x0014d0b401007387 */ /* 0x008fe80000100800 */
[----:B------:R1:W-:Y:S01]  /*47040*/  STL [R1+0x14c4], R4 ;  /* 0x0014c40401007387 */ /* 0x0003e20000100800 */
[----:B------:R-:W-:-:S03]  /*47050*/  MOV R5, R187 ;  /* 0x000000bb00057202 */ /* 0x000fc60000000f00 */
[----:B------:R-:W-:Y:S01]  /*47060*/  STL [R1+0x14d8], R186 ;  /* 0x0014d8ba01007387 */ /* 0x000fe20000100800 */
[----:B-1----:R-:W-:Y:S02]  /*47070*/  IMAD.MOV.U32 R4, RZ, RZ, R181 ;  /* 0x000000ffff047224 */ /* 0x002fe400078e00b5 */
[----:B------:R-:W-:-:S03]  /*47080*/  IMAD R0, R0, 0x210, RZ ;  /* 0x0000021000007824 */ /* 0x000fc600078e02ff */
[----:B------:R1:W-:Y:S04]  /*47090*/  STL [R1+0x14cc], R4 ;  /* 0x0014cc0401007387 */ /* 0x0003e80000100800 */
[----:B------:R2:W-:Y:S01]  /*470a0*/  STL [R1+0x14d4], R5 ;  /* 0x0014d40501007387 */ /* 0x0005e20000100800 */
[----:B-1----:R-:W-:-:S05]  /*470b0*/  IMAD.SHL.U32 R4, R252, 0x2, RZ ;  /* 0x00000002fc047824 */ /* 0x002fca00078e00ff */
[----:B------:R-:W-:Y:S01]  /*470c0*/  LOP3.LUT R0, R0, 0x30, R4, 0x78, !PT ;  /* 0x0000003000007812 */ /* 0x000fe200078e7804 */
[----:B------:R-:W-:-:S05]  /*470d0*/  IMAD.SHL.U32 R4, R252, 0x80, RZ ;  /* 0x00000080fc047824 */ /* 0x000fca00078e00ff */
[----:B------:R-:W-:Y:S01]  /*470e0*/  LOP3.LUT R20, R0, 0x1000, R4, 0xf8, !PT ;  /* 0x0000100000147812 */ /* 0x000fe200078ef804 */
[----:B--2---:R-:W-:Y:S01]  /*470f0*/  IMAD.MOV.U32 R5, RZ, RZ, R183 ;  /* 0x000000ffff057224 */ /* 0x004fe200078e00b7 */
[----:B------:R-:W-:Y:S04]  /*47100*/  STL [R1+0x14e0], R182 ;  /* 0x0014e0b601007387 */ /* 0x000fe80000100800 */
[----:B------:R4:W-:Y:S02]  /*47110*/  STL [R1+0x14dc], R5 ;  /* 0x0014dc0501007387 */ /* 0x0009e40000100800 */
[----:B----4-:R-:W-:Y:S02]  /*47120*/  MOV R5, R185 ;  /* 0x000000b900057202 */ /* 0x010fe40000000f00 */
[----:B------:R-:W-:Y:S04]  /*47130*/  STL [R1+0x14e8], R184 ;  /* 0x0014e8b801007387 */ /* 0x000fe80000100800 */
[----:B------:R1:W-:Y:S04]  /*47140*/  STL [R1+0x14e4], R5 ;  /* 0x0014e40501007387 */ /* 0x0003e80000100800 */
[----:B-1----:R-:W2:Y:S04]  /*47150*/  LDL.LU.64 R4, [R1+0x1b68] ;  /* 0x001b680001047983 */ /* 0x002ea80000300a00 */
[----:B------:R-:W-:Y:S04]  /*47160*/  STL.64 [R1+0xb28], R238 ;  /* 0x000b28ee01007387 */ /* 0x000fe80000100a00 */
[----:B--2---:R1:W-:Y:S04]  /*47170*/  STL.64 [R1+0xb30], R4 ;  /* 0x000b300401007387 */ /* 0x0043e80000100a00 */
[----:B------:R-:W2:Y:S04]  /*47180*/  LDL.LU.64 R6, [R1+0x1c00] ;  /* 0x001c000001067983 */ /* 0x000ea80000300a00 */
[----:B------:R-:W-:Y:S04]  /*47190*/  STL [R1+0x1a78], R20 ;  /* 0x001a781401007387 */ /* 0x000fe80000100800 */
[----:B-1----:R-:W3:Y:S04]  /*471a0*/  LDL.LU.64 R4, [R1+0x1be8] ;  /* 0x001be80001047983 */ /* 0x002ee80000300a00 */
[----:B--2---:R1:W-:Y:S04]  /*471b0*/  STL.64 [R1+0xb20], R6 ;  /* 0x000b200601007387 */ /* 0x0043e80000100a00 */
[----:B-1----:R-:W2:Y:S04]  /*471c0*/  LDL.LU.64 R6, [R1+0x1bd0] ;  /* 0x001bd00001067983 */ /* 0x002ea80000300a00 */
[----:B---3--:R1:W-:Y:S04]  /*471d0*/  STL.64 [R1+0xb18], R4 ;  /* 0x000b180401007387 */ /* 0x0083e80000100a00 */
        /* <DEDUP_REMOVED lines=38> */
[----:B------:R-:W2:Y:S04]  /*47440*/  LDL.LU.64 R8, [R1+0x1b80] ;  /* 0x001b800001087983 */ /* 0x000ea80000300a00 */
[----:B---3--:R3:W-:Y:S04]  /*47450*/  STL.64 [R1+0xa80], R4 ;  /* 0x000a800401007387 */ /* 0x0087e80000100a00 */
[----:B-1----:R-:W4:Y:S01]  /*47460*/  LDL.LU.64 R6, [R1+0x1b60] ;  /* 0x001b600001067983 */ /* 0x002f220000300a00 */
[----:B------:R-:W-:-:S04]  /*47470*/  SHF.R.S32.HI R0, RZ, 0x1f, R2 ;  /* 0x0000001fff007819 */ /* 0x000fc80000011402 */
[----:B------:R-:W-:Y:S02]  /*47480*/  SHF.L.U64.HI R0, R2, 0x2, R0 ;  /* 0x0000000202007819 */ /* 0x000fe40000010200 */
[----:B---3--:R-:W-:Y:S01]  /*47490*/  SHF.R.S32.HI R4, RZ, 0x1f, R3 ;  /* 0x0000001fff047819 */ /* 0x008fe20000011403 */
[----:B------:R-:W-:-:S03]  /*474a0*/  IMAD.MOV.U32 R5, RZ, RZ, 0x4 ;  /* 0x00000004ff057424 */ /* 0x000fc600078e00ff */
[----:B------:R-:W-:Y:S01]  /*474b0*/  SHF.L.U64.HI R2, R3, 0x2, R4 ;  /* 0x0000000203027819 */ /* 0x000fe20000010204 */
[----:B------:R-:W-:Y:S01]  /*474c0*/  IMAD.MOV.U32 R4, RZ, RZ, -0x1 ;  /* 0xffffffffff047424 */ /* 0x000fe200078e00ff */
[----:B--2---:R1:W-:Y:S04]  /*474d0*/  STL.64 [R1+0xa78], R8 ;  /* 0x000a780801007387 */ /* 0x0043e80000100a00 */
[----:B----4-:R-:W-:Y:S04]  /*474e0*/  STL.64 [R1+0xa70], R6 ;  /* 0x000a700601007387 */ /* 0x010fe80000100a00 */
[----:B------:R-:W-:Y:S04]  /*474f0*/  STL [R1+0xa64], RZ ;  /* 0x000a64ff01007387 */ /* 0x000fe80000100800 */
[----:B------:R-:W-:Y:S04]  /*47500*/  STL [R1+0xa48], R5 ;  /* 0x000a480501007387 */ /* 0x000fe80000100800 */
[----:B------:R-:W-:Y:S04]  /*47510*/  STL [R1+0x20], RZ ;  /* 0x000020ff01007387 */ /* 0x000fe80000100800 */
[----:B------:R2:W-:Y:S04]  /*47520*/  STL [R1+0xa44], R4 ;  /* 0x000a440401007387 */ /* 0x0005e80000100800 */
        /* <DEDUP_REMOVED lines=324> */
[----:B------:R-:W-:-:S03]  /*48970*/  LOP3.LUT R3, R252, 0x3, RZ, 0xc0, !PT ;  /* 0x00000003fc037812 */ /* 0x000fc600078ec0ff */
[----:B------:R3:W-:Y:S04]  /*48980*/  STL [R1+0x304], RZ ;  /* 0x000304ff01007387 */ /* 0x0007e80000100800 */
[----:B------:R3:W-:Y:S04]  /*48990*/  STL [R1+0x308], RZ ;  /* 0x000308ff01007387 */ /* 0x0007e80000100800 */
[----:B------:R3:W-:Y:S04]  /*489a0*/  STL [R1+0x30c], RZ ;  /* 0x00030cff01007387 */ /* 0x0007e80000100800 */
[----:B------:R3:W-:Y:S04]  /*489b0*/  STL [R1+0x2e0], RZ ;  /* 0x0002e0ff01007387 */ /* 0x0007e80000100800 */
[----:B------:R3:W-:Y:S01]  /*489c0*/  STL [R1+0x2e4], RZ ;  /* 0x0002e4ff01007387 */ /* 0x0007e20000100800 */
[----:B------:R-:W-:-:S03]  /*489d0*/  IMAD R3, R3, 0x420, RZ ;  /* 0x0000042003037824 */ /* 0x000fc600078e02ff */
[----:B------:R3:W-:Y:S04]  /*489e0*/  STL [R1+0x2e8], RZ ;  /* 0x0002e8ff01007387 */ /* 0x0007e80000100800 */
[----:B------:R3:W-:Y:S04]  /*489f0*/  STL [R1+0x2ec], RZ ;  /* 0x0002ecff01007387 */ /* 0x0007e80000100800 */
[----:B------:R3:W-:Y:S04]  /*48a00*/  STL [R1+0x2b0], RZ ;  /* 0x0002b0ff01007387 */ /* 0x0007e80000100800 */
[----:B------:R3:W-:Y:S04]  /*48a10*/  STL [R1+0x2b4], RZ ;  /* 0x0002b4ff01007387 */ /* 0x0007e80000100800 */
[----:B------:R3:W-:Y:S01]  /*48a20*/  STL [R1+0x2b8], RZ ;  /* 0x0002b8ff01007387 */ /* 0x0007e20000100800 */
[----:B------:R-:W-:-:S03]  /*48a30*/  LOP3.LUT R21, R3, 0x5c, R252, 0x78, !PT ;  /* 0x0000005c03157812 */ /* 0x000fc600078e78fc */
[----:B------:R3:W-:Y:S01]  /*48a40*/  STL [R1+0x2bc], RZ ;  /* 0x0002bcff01007387 */ /* 0x0007e20000100800 */
[----:B------:R-:W-:-:S03]  /*48a50*/  LOP3.LUT R3, R20, 0x40, RZ, 0x3c, !PT ;  /* 0x0000004014037812 */ /* 0x000fc600078e3cff */
[----:B------:R3:W-:Y:S04]  /*48a60*/  STL [R1+0x290], RZ ;  /* 0x000290ff01007387 */ /* 0x0007e80000100800 */
[----:B------:R3:W-:Y:S04]  /*48a70*/  STL [R1+0x294], RZ ;  /* 0x000294ff01007387 */ /* 0x0007e80000100800 */
[----:B------:R3:W-:Y:S04]  /*48a80*/  STL [R1+0x298], RZ ;  /* 0x000298ff01007387 */ /* 0x0007e80000100800 */
[----:B------:R3:W-:Y:S01]  /*48a90*/  STL [R1+0x29c], RZ ;  /* 0x00029cff01007387 */ /* 0x0007e20000100800 */
[----:B------:R-:W-:-:S03]  /*48aa0*/  IMAD.MOV.U32 R187, RZ, RZ, 0x7f ;  /* 0x0000007fffbb7424 */ /* 0x000fc600078e00ff */
[----:B------:R3:W-:Y:S04]  /*48ab0*/  STL [R1+0x260], RZ ;  /* 0x000260ff01007387 */ /* 0x0007e80000100800 */
[----:B------:R3:W-:Y:S04]  /*48ac0*/  STL [R1+0x264], RZ ;  /* 0x000264ff01007387 */ /* 0x0007e80000100800 */
[----:B------:R3:W-:Y:S04]  /*48ad0*/  STL [R1+0x268], RZ ;  /* 0x000268ff01007387 */ /* 0x0007e80000100800 */
[----:B------:R3:W-:Y:S04]  /*48ae0*/  STL [R1+0x26c], RZ ;  /* 0x00026cff01007387 */ /* 0x0007e80000100800 */
[----:B------:R3:W-:Y:S01]  /*48af0*/  STL [R1+0x1a84], R3 ;  /* 0x001a840301007387 */ /* 0x0007e20000100800 */
[----:B------:R-:W-:-:S04]  /*48b00*/  IADD3 R187, R187, c[0x0][0x180], RZ ;  /* 0x00006000bbbb7a10 */ /* 0x000fc80007ffe0ff */
[----:B------:R-:W-:-:S04]  /*48b10*/  SHF.R.S32.HI R12, RZ, 0x1f, R187 ;  /* 0x0000001fff0c7819 */ /* 0x000fc800000114bb */
[----:B------:R-:W-:-:S04]  /*48b20*/  LEA.HI R12, R12, R187, RZ, 0x7 ;  /* 0x000000bb0c0c7211 */ /* 0x000fc800078f38ff */
[----:B------:R-:W-:Y:S01]  /*48b30*/  SHF.R.S32.HI R22, RZ, 0x7, R12 ;  /* 0x00000007ff167819 */ /* 0x000fe2000001140c */
        /* <DEDUP_REMOVED lines=60> */
[----:B-1----:R-:W-:Y:S01]  /*48f00*/  CS2R R8, SRZ ;  /* 0x0000000000087805 */ /* 0x002fe2000001ff00 */
[----:B------:R-:W-:Y:S01]  /*48f10*/  CS2R R10, SRZ ;  /* 0x00000000000a7805 */ /* 0x000fe2000001ff00 */
[----:B--2---:R-:W-:Y:S01]  /*48f20*/  CS2R R4, SRZ ;  /* 0x0000000000047805 */ /* 0x004fe2000001ff00 */
        /* <DEDUP_REMOVED lines=21> */
[----:B------:R-:W-:-:S02]  /*49080*/  IADD3 R22, R22, -0x5, RZ ;  /* 0xfffffffb16167810 */ /* 0x000fc40007ffe0ff */
[----:B---3--:R-:W-:Y:S02]  /*49090*/  LOP3.LUT R21, R21, 0x20, RZ, 0x3c, !PT ;  /* 0x0000002015157812 */ /* 0x008fe400078e3cff */
.L_x_1:
[----:B------:R-:W2:Y:S01]  /*490a0*/  LDL.LU R3, [R1+0xa44] ;  /* 0x000a440001037983 */ /* 0x000ea20000300800 */
[----:B------:R-:W-:-:S04]  /*490b0*/  DEPBAR.LE SB0, 0x8 ;  /* 0x000082000000791a */ /* 0x000fc80000000000 */
[----:B------:R-:W3:Y:S04]  /*490c0*/  LDL R20, [R1+0x1a78] ;  /* 0x001a780001147983 */ /* 0x000ee80000100800 */
[----:B------:R1:W-:Y:S04]  /*490d0*/  STL [R1+0x2098], R0 ;  /* 0x0020980001007387 */ /* 0x0003e80000100800 */
[----:B------:R-:W-:Y:S04]  /*490e0*/  STL [R1+0x2020], R2 ;  /* 0x0020200201007387 */ /* 0x000fe80000100800 */
[----:B------:R-:W4:Y:S02]  /*490f0*/  S2R R23, SR_TID.X ;  /* 0x0000000000177919 */ /* 0x000f240000002100 */
[----:B----4-:R-:W-:-:S02]  /*49100*/  LOP3.LUT R21, R23, 0x3, RZ, 0xc0, !PT ;  /* 0x0000000317157812 */ /* 0x010fc400078ec0ff */
[----:B------:R-:W-:-:S03]  /*49110*/  LOP3.LUT R22, R23, 0x3, RZ, 0xc0, !PT ;  /* 0x0000000317167812 */ /* 0x000fc600078ec0ff */
[----:B------:R-:W-:Y:S02]  /*49120*/  IMAD R21, R21, 0x420, RZ ;  /* 0x0000042015157824 */ /* 0x000fe400078e02ff */
[----:B------:R-:W-:-:S03]  /*49130*/  IMAD R22, R22, 0x420, RZ ;  /* 0x0000042016167824 */ /* 0x000fc600078e02ff */
[--C-:B------:R-:W-:Y:S02]  /*49140*/  LOP3.LUT R21, R21, 0x5c, R23.reuse, 0x78, !PT ;  /* 0x0000005c15157812 */ /* 0x100fe400078e7817 */
[----:B------:R-:W-:Y:S02]  /*49150*/  LOP3.LUT R22, R22, 0x5c, R23, 0x78, !PT ;  /* 0x0000005c16167812 */ /* 0x000fe400078e7817 */
[----:B------:R-:W-:Y:S01]  /*49160*/  LOP3.LUT R21, R21, 0x20, RZ, 0x3c, !PT ;  /* 0x0000002015157812 */ /* 0x000fe200078e3cff */
[----:B------:R-:W-:Y:S01]  /*49170*/  BAR.SYNC.DEFER_BLOCKING 0x0 ;  /* 0x0000000000007b1d */ /* 0x000fe20000010000 */
[----:B--2---:R-:W-:-:S04]  /*49180*/  IADD3 R3, R3, 0x1, RZ ;  /* 0x0000000103037810 */ /* 0x004fc80007ffe0ff */
[----:B------:R-:W-:-:S04]  /*49190*/  ISETP.GT.AND P0, PT, R3, 0x4, PT ;  /* 0x000000040300780c */ /* 0x000fc80003f04270 */
[----:B-1----:R-:W-:-:S04]  /*491a0*/  SEL R0, R3, RZ, !P0 ;  /* 0x000000ff03007207 */ /* 0x002fc80004000000 */
[C---:B------:R-:W-:Y:S01]  /*491b0*/  LEA R3, R0.reuse, R21, 0x11 ;  /* 0x0000001500037211 */ /* 0x040fe200078e88ff */
[----:B------:R3:W-:Y:S01]  /*491c0*/  STL [R1+0xa44], R0 ;  /* 0x000a440001007387 */ /* 0x0007e20000100800 */
[----:B------:R-:W-:-:S03]  /*491d0*/  IMAD R252, R0, 0x20000, R22 ;  /* 0x0002000000fc7824 */ /* 0x000fc600078e0216 */
[----:B------:R-:W2:Y:S04]  /*491e0*/  LDL.LU.64 R40, [R1+0x20] ;  /* 0x0000200001287983 */ /* 0x000ea80000300a00 */
[----:B------:R-:W2:Y:S01]  /*491f0*/  LDL.LU.64 R42, [R1+0x28] ;  /* 0x00002800012a7983 */ /* 0x000ea20000300a00 */
[----:B---3--:R-:W-:-:S03]  /*49200*/  IMAD R0, R0, 0x20000, R20 ;  /* 0x0002000000007824 */ /* 0x008fc600078e0214 */
[----:B------:R-:W3:Y:S04]  /*49210*/  LDL.LU.64 R36, [R1+0x10] ;  /* 0x0000100001247983 */ /* 0x000ee80000300a00 */
[----:B------:R-:W3:Y:S04]  /*49220*/  LDL.LU.64 R38, [R1+0x18] ;  /* 0x0000180001267983 */ /* 0x000ee80000300a00 */
[----:B------:R-:W-:Y:S04]  /*49230*/  LDS R84, [R252] ;  /* 0x00000000fc547984 */ /* 0x000fe80000000800 */
[----:B------:R-:W-:Y:S04]  /*49240*/  LDS R86, [R252+0x1000] ;  /* 0x00100000fc567984 */ /* 0x000fe80000000800 */
[----:B------:R-:W-:Y:S04]  /*49250*/  LDS R85, [R3] ;  /* 0x0000000003557984 */ /* 0x000fe80000000800 */
[----:B------:R-:W-:Y:S04]  /*49260*/  LDS R87, [R3+0x1000] ;  /* 0x0010000003577984 */ /* 0x000fe80000000800 */
[----:B------:R-:W-:Y:S04]  /*49270*/  LDSM.16.M88.4 R24, [R0+0xa0000] ;  /* 0x0a0000000018783b */ /* 0x000fe80000000200 */
[----:B------:R-:W-:Y:S04]  /*49280*/  LDS R124, [R252+0x80] ;  /* 0x00008000fc7c7984 */ /* 0x000fe80000000800 */
[----:B------:R-:W-:Y:S04]  /*49290*/  LDS R126, [R252+0x1080] ;  /* 0x00108000fc7e7984 */ /* 0x000fe80000000800 */
[----:B------:R-:W-:Y:S04]  /*492a0*/  LDS R125, [R3+0x80] ;  /* 0x00008000037d7984 */ /* 0x000fe80000000800 */
[----:B------:R-:W1:Y:S04]  /*492b0*/  LDS R127, [R3+0x1080] ;  /* 0x00108000037f7984 */ /* 0x000e680000000800 */
[----:B------:R-:W-:Y:S04]  /*492c0*/  LDSM.16.M88.4 R20, [R0+0xa2000] ;  /* 0x0a2000000014783b */ /* 0x000fe80000000200 */
[----:B------:R-:W-:Y:S04]  /*492d0*/  LDS R164, [R252+0x100] ;  /* 0x00010000fca47984 */ /* 0x000fe80000000800 */
[----:B------:R-:W-:Y:S04]  /*492e0*/  LDS R166, [R252+0x1100] ;  /* 0x00110000fca67984 */ /* 0x000fe80000000800 */
[----:B------:R-:W-:Y:S04]  /*492f0*/  LDS R165, [R3+0x100] ;  /* 0x0001000003a57984 */ /* 0x000fe80000000800 */
[----:B------:R-:W4:Y:S04]  /*49300*/  LDS R167, [R3+0x1100] ;  /* 0x0011000003a77984 */ /* 0x000f280000000800 */
[----:B------:R-:W-:Y:S04]  /*49310*/  LDS R200, [R252+0x180] ;  /* 0x00018000fcc87984 */ /* 0x000fe80000000800 */
        /* <DEDUP_REMOVED lines=18> */
[----:B------:R-:W4:Y:S01]  /*49440*/  LDS R35, [R3+0x1380] ;  /* 0x0013800003237984 */ /* 0x000f220000000800 */
[-C--:B-1---5:R-:W-:Y:S03]  /*49450*/  HMMA.1688.F32.TF32 R48, R124, R24.reuse, R244 ;  /* 0x000000187c30723c */ /* 0x0a2fe600000810f4 */
[----:B------:R-:W-:Y:S04]  /*49460*/  STL [R1+0x9c0], R0 ;  /* 0x0009c00001007387 */ /* 0x000fe80000100800 */
[----:B------:R-:W-:Y:S01]  /*49470*/  STL [R1+0x3970], R26 ;  /* 0x0039701a01007387 */ /* 0x000fe20000100800 */
[-C--:B----4-:R-:W-:Y:S03]  /*49480*/  HMMA.1688.F32.TF32 R44, R164, R24.reuse, R204 ;  /* 0x00000018a42c723c */ /* 0x090fe600000810cc */
[----:B------:R-:W-:Y:S04]  /*49490*/  STL [R1+0x396c], R27 ;  /* 0x00396c1b01007387 */ /* 0x000fe80000100800 */
[----:B------:R-:W-:Y:S04]  /*494a0*/  STL [R1+0x3964], R22 ;  /* 0x0039641601007387 */ /* 0x000fe80000100800 */
[----:B------:R-:W-:Y:S04]  /*494b0*/  STL [R1+0x3960], R23 ;  /* 0x0039601701007387 */ /* 0x000fe80000100800 */
[----:B------:R-:W-:Y:S04]  /*494c0*/  LDSM.16.M88.4 R72, [R0+0xac000] ;  /* 0x0ac000000048783b */ /* 0x000fe80000000200 */
[----:B------:R-:W-:Y:S04]  /*494d0*/  LDSM.16.M88.4 R68, [R0+0xae000] ;  /* 0x0ae000000044783b */ /* 0x000fe80000000200 */
[----:B------:R-:W-:Y:S04]  /*494e0*/  LDSM.16.M88.4 R64, [R0+0xb0000] ;  /* 0x0b0000000040783b */ /* 0x000fe80000000200 */
[----:B------:R-:W-:Y:S01]  /*494f0*/  LDSM.16.M88.4 R60, [R0+0xb2000] ;  /* 0x0b200000003c783b */ /* 0x000fe20000000200 */
[-C--:B------:R-:W-:Y:S03]  /*49500*/  HMMA.1688.F32.TF32 R12, R32, R24.reuse, R12 ;  /* 0x00000018200c723c */ /* 0x080fe6000008100c */
[----:B------:R-:W-:Y:S04]  /*49510*/  LDSM.16.M88.4 R52, [R0+0xb6000] ;  /* 0x0b6000000034783b */ /* 0x000fe80000000200 */
[----:B------:R-:W-:Y:S01]  /*49520*/  LDSM.16.M88.4 R56, [R0+0xb4000] ;  /* 0x0b4000000038783b */ /* 0x000fe20000000200 */
[-C--:B--2---:R-:W-:Y:S11]  /*49530*/  HMMA.1688.F32.TF32 R40, R84, R24.reuse, R40 ;  /* 0x000000185428723c */ /* 0x084ff60000081028 */
[----:B------:R-:W-:Y:S11]  /*49540*/  @!UPT UIADD3 URZ, URZ, URZ, URZ ;  /* 0x0000003f3f3ff290 */ /* 0x000ff6000fffe03f */
[----:B------:R-:W-:Y:S01]  /*49550*/  @!UPT UIADD3 URZ, URZ, URZ, URZ ;  /* 0x0000003f3f3ff290 */ /* 0x000fe2000fffe03f */
[----:B------:R-:W-:Y:S04]  /*49560*/  STL.64 [R1+0x3a0], R40 ;  /* 0x0003a02801007387 */ /* 0x000fe80000100a00 */
[----:B------:R1:W-:Y:S02]  /*49570*/  STL.64 [R1+0x3a8], R42 ;  /* 0x0003a82a01007387 */ /* 0x0003e40000100a00 */
[-C--:B-1----:R-:W-:Y:S02]  /*49580*/  HMMA.1688.F32.TF32 R40, R200, R24.reuse, R232 ;  /* 0x00000018c828723c */ /* 0x082fe400000810e8 */
[----:B------:R-:W-:Y:S04]  /*49590*/  STL.64 [R1+0x390], R48 ;  /* 0x0003903001007387 */ /* 0x000fe80000100a00 */
[----:B------:R1:W-:Y:S04]  /*495a0*/  STL.64 [R1+0x398], R50 ;  /* 0x0003983201007387 */ /* 0x0003e80000100a00 */
[----:B------:R-:W-:Y:S04]  /*495b0*/  STL.64 [R1+0x380], R44 ;  /* 0x0003802c01007387 */ /* 0x000fe80000100a00 */
[----:B------:R2:W-:Y:S01]  /*495c0*/  STL.64 [R1+0x388], R46 ;  /* 0x0003882e01007387 */ /* 0x0005e20000100a00 */
[-C--:B-1----:R-:W-:Y:S08]  /*495d0*/  HMMA.1688.F32.TF32 R48, R228, R24.reuse, R168 ;  /* 0x00000018e430723c */ /* 0x082ff000000810a8 */
[----:B------:R-:W-:Y:S01]  /*495e0*/  STL.64 [R1+0x440], R40 ;  /* 0x0004402801007387 */ /* 0x000fe20000100a00 */
[-C--:B--2---:R-:W-:Y:S03]  /*495f0*/  HMMA.1688.F32.TF32 R44, R236, R24.reuse, R156 ;  /* 0x00000018ec2c723c */ /* 0x084fe6000008109c */
[----:B------:R1:W-:Y:S05]  /*49600*/  STL.64 [R1+0x448], R42 ;  /* 0x0004482a01007387 */ /* 0x0003ea0000100a00 */
[----:B-1----:R-:W-:Y:S08]  /*49610*/  HMMA.1688.F32.TF32 R40, R28, R24, R8 ;  /* 0x000000181c28723c */ /* 0x002ff00000081008 */
[-C--:B---3--:R-:W-:Y:S01]  /*49620*/  HMMA.1688.F32.TF32 R8, R84, R20.reuse, R36 ;  /* 0x000000145408723c */ /* 0x088fe20000081024 */
[----:B------:R-:W-:Y:S04]  /*49630*/  STL.64 [R1+0x450], R48 ;  /* 0x0004503001007387 */ /* 0x000fe80000100a00 */
[----:B------:R-:W-:Y:S04]  /*49640*/  STL.64 [R1+0x458], R50 ;  /* 0x0004583201007387 */ /* 0x000fe80000100a00 */
[----:B------:R-:W-:Y:S04]  /*49650*/  STL.64 [R1+0x530], R44 ;  /* 0x0005302c01007387 */ /* 0x000fe80000100a00 */
[----:B------:R-:W-:Y:S04]  /*49660*/  STL.64 [R1+0x538], R46 ;  /* 0x0005382e01007387 */ /* 0x000fe80000100a00 */
[----:B------:R1:W-:Y:S04]  /*49670*/  STL.64 [R1+0x670], R40 ;  /* 0x0006702801007387 */ /* 0x0003e80000100a00 */
[----:B------:R2:W-:Y:S04]  /*49680*/  STL.64 [R1+0x678], R42 ;  /* 0x0006782a01007387 */ /* 0x0005e80000100a00 */
[----:B-1----:R-:W3:Y:S04]  /*49690*/  LDL.LU.64 R40, [R1+0x560] ;  /* 0x0005600001287983 */ /* 0x002ee80000300a00 */
[----:B------:R-:W-:Y:S04]  /*496a0*/  STL.64 [R1+0x750], R12 ;  /* 0x0007500c01007387 */ /* 0x000fe80000100a00 */
[----:B------:R1:W-:Y:S04]  /*496b0*/  STL.64 [R1+0x758], R14 ;  /* 0x0007580e01007387 */ /* 0x0003e80000100a00 */
[----:B--2---:R-:W3:Y:S04]  /*496c0*/  LDL.LU.64 R42, [R1+0x568] ;  /* 0x00056800012a7983 */ /* 0x004ee80000300a00 */
[----:B------:R-:W-:Y:S04]  /*496d0*/  STL.64 [R1+0x2d0], R8 ;  /* 0x0002d00801007387 */ /* 0x000fe80000100a00 */
[----:B------:R2:W-:Y:S04]  /*496e0*/  STL.64 [R1+0x2d8], R10 ;  /* 0x0002d80a01007387 */ /* 0x0005e80000100a00 */
[----:B------:R-:W4:Y:S04]  /*496f0*/  LDL.LU.64 R36, [R1] ;  /* 0x0000000001247983 */ /* 0x000f280000300a00 */
[----:B------:R-:W4:Y:S01]  /*49700*/  LDL.LU.64 R38, [R1+0x8] ;  /* 0x0000080001267983 */ /* 0x000f220000300a00 */
[-C--:B-1----:R-:W-:Y:S03]  /*49710*/  HMMA.1688.F32.TF32 R12, R124, R20.reuse, R240 ;  /* 0x000000147c0c723c */ /* 0x082fe600000810f0 */
[----:B------:R-:W4:Y:S11]  /*49720*/  LDL.LU.64 R24, [R1+0x5a0] ;  /* 0x0005a00001187983 */ /* 0x000f360000300a00 */
[----:B------:R-:W-:Y:S09]  /*49730*/  @!UPT UIADD3 URZ, URZ, URZ, URZ ;  /* 0x0000003f3f3ff290 */ /* 0x000ff2000fffe03f */
[----:B------:R-:W-:Y:S04]  /*49740*/  STL.64 [R1+0x2c0], R12 ;  /* 0x0002c00c01007387 */ /* 0x000fe80000100a00 */
[----:B------:R-:W-:Y:S04]  /*49750*/  STL.64 [R1+0x2c8], R14 ;  /* 0x0002c80e01007387 */ /* 0x000fe80000100a00 */
[----:B------:R-:W4:Y:S01]  /*49760*/  LDL.LU.64 R26, [R1+0x5a8] ;  /* 0x0005a800011a7983 */ /* 0x000f220000300a00 */
[-C--:B--2---:R-:W-:Y:S11]  /*49770*/  HMMA.1688.F32.TF32 R8, R164, R20.reuse, R208 ;  /* 0x00000014a408723c */ /* 0x084ff600000810d0 */
[----:B------:R-:W-:Y:S11]  /*49780*/  @!UPT UIADD3 URZ, URZ, URZ, URZ ;  /* 0x0000003f3f3ff290 */ /* 0x000ff6000fffe03f */
[----:B------:R-:W-:Y:S01]  /*49790*/  @!UPT UIADD3 URZ, URZ, URZ, URZ ;  /* 0x0000003f3f3ff290 */ /* 0x000fe2000fffe03f */
[----:B------:R-:W-:Y:S04]  /*497a0*/  STL.64 [R1+0x2f0], R8 ;  /* 0x0002f00801007387 */ /* 0x000fe80000100a00 */
[----:B------:R1:W-:Y:S02]  /*497b0*/  STL.64 [R1+0x2f8], R10 ;  /* 0x0002f80a01007387 */ /* 0x0003e40000100a00 */
[-C--:B-1----:R-:W-:Y:S08]  /*497c0*/  HMMA.1688.F32.TF32 R8, R200, R20.reuse, R172 ;  /* 0x00000014c808723c */ /* 0x082ff000000810ac */
[-C--:B------:R-:W-:Y:S08]  /*497d0*/  HMMA.1688.F32.TF32 R44, R228, R20.reuse, R160 ;  /* 0x00000014e42c723c */ /* 0x080ff000000810a0 */
[-C--:B------:R-:W-:Y:S07]  /*497e0*/  HMMA.1688.F32.TF32 R12, R236, R20.reuse, R152 ;  /* 0x00000014ec0c723c */ /* 0x080fee0000081098 */
[----:B------:R-:W-:Y:S04]  /*497f0*/  STL.64 [R1+0x320], R8 ;  /* 0x0003200801007387 */ /* 0x000fe80000100a00 */
[----:B------:R1:W-:Y:S02]  /*49800*/  STL.64 [R1+0x328], R10 ;  /* 0x0003280a01007387 */ /* 0x0003e40000100a00 */
[-C--:B-1----:R-:W-:Y:S08]  /*49810*/  HMMA.1688.F32.TF32 R8, R28, R20.reuse, R4 ;  /* 0x000000141c08723c */ /* 0x082ff00000081004 */
[----:B------:R-:W-:Y:S01]  /*49820*/  HMMA.1688.F32.TF32 R4, R32, R20, R16 ;  /* 0x000000142004723c */ /* 0x000fe20000081010 */
[----:B------:R-:W1:Y:S04]  /*49830*/  LDSM.16.M88.4 R16, [R0+0xa4000] ;  /* 0x0a4000000010783b */ /* 0x000e680000000200 */
[----:B------:R-:W-:Y:S04]  /*49840*/  STL.64 [R1+0x420], R44 ;  /* 0x0004202c01007387 */ /* 0x000fe80000100a00 */
[----:B------:R-:W-:Y:S04]  /*49850*/  STL.64 [R1+0x428], R46 ;  /* 0x0004282e01007387 */ /* 0x000fe80000100a00 */
[----:B------:R-:W-:Y:S04]  /*49860*/  STL.64 [R1+0x470], R12 ;  /* 0x0004700c01007387 */ /* 0x000fe80000100a00 */
[----:B------:R-:W-:Y:S04]  /*49870*/  STL.64 [R1+0x478], R14 ;  /* 0x0004780e01007387 */ /* 0x000fe80000100a00 */
[----:B------:R-:W2:Y:S04]  /*49880*/  LDSM.16.M88.4 R12, [R0+0xa6000] ;  /* 0x0a600000000c783b */ /* 0x000ea80000000200 */
[----:B------:R-:W-:Y:S04]  /*49890*/  STL.64 [R1+0x600], R8 ;  /* 0x0006000801007387 */ /* 0x000fe80000100a00 */
[----:B------:R-:W-:Y:S04]  /*498a0*/  STL.64 [R1+0x608], R10 ;  /* 0x0006080a01007387 */ /* 0x000fe80000100a00 */
[----:B------:R-:W-:Y:S04]  /*498b0*/  LDSM.16.M88.4 R8, [R0+0xaa000] ;  /* 0x0aa000000008783b */ /* 0x000fe80000000200 */
[----:B-1----:R-:W-:Y:S04]  /*498c0*/  STL [R1+0x3974], R18 ;  /* 0x0039741201007387 */ /* 0x002fe80000100800 */
[----:B------:R-:W-:Y:S04]  /*498d0*/  STL.64 [R1+0x740], R4 ;  /* 0x0007400401007387 */ /* 0x000fe80000100a00 */
[----:B------:R-:W-:Y:S04]  /*498e0*/  STL.64 [R1+0x748], R6 ;  /* 0x0007480601007387 */ /* 0x000fe80000100a00 */
[----:B------:R-:W-:Y:S01]  /*498f0*/  STL [R1+0x3968], R19 ;  /* 0x0039681301007387 */ /* 0x000fe20000100800 */
[-C--:B------:R-:W-:Y:S03]  /*49900*/  HMMA.1688.F32.TF32 R48, R164, R16.reuse, R212 ;  /* 0x00000010a430723c */ /* 0x080fe600000810d4 */
[----:B------:R-:W1:Y:S04]  /*49910*/  LDSM.16.M88.4 R4, [R0+0xa8000] ;  /* 0x0a8000000004783b */ /* 0x000e680000000200 */
[----:B--2---:R-:W-:Y:S04]  /*49920*/  STL [R1+0x397c], R14 ;  /* 0x00397c0e01007387 */ /* 0x004fe80000100800 */
[----:B------:R-:W-:Y:S01]  /*49930*/  STL [R1+0x3978], R15 ;  /* 0x0039780f01007387 */ /* 0x000fe20000100800 */
[-C--:B---3--:R-:W-:Y:S03]  /*49940*/  HMMA.1688.F32.TF32 R44, R84, R16.reuse, R40 ;  /* 0x00000010542c723c */ /* 0x088fe60000081028 */
[----:B------:R-:W1:Y:S05]  /*49950*/  LDL.LU.64 R40, [R1+0x660] ;  /* 0x0006600001287983 */ /* 0x000e6a0000300a00 */
[-C--:B----4-:R-:W-:Y:S11]  /*49960*/  HMMA.1688.F32.TF32 R20, R124, R16.reuse, R36 ;  /* 0x000000107c14723c */ /* 0x090ff60000081024 */
[----:B------:R-:W-:Y:S04]  /*49970*/  @!UPT UIADD3 URZ, URZ, URZ, URZ ;  /* 0x0000003f3f3ff290 */ /* 0x000fe8000fffe03f */
[----:B------:R-:W-:Y:S04]  /*49980*/  STL.64 [R1+0x240], R44 ;  /* 0x0002402c01007387 */ /* 0x000fe80000100a00 */
[----:B------:R-:W-:Y:S04]  /*49990*/  STL.64 [R1+0x248], R46 ;  /* 0x0002482e01007387 */ /* 0x000fe80000100a00 */
[----:B------:R-:W1:Y:S04]  /*499a0*/  LDL.LU.64 R42, [R1+0x668] ;  /* 0x00066800012a7983 */ /* 0x000e680000300a00 */
[----:B------:R2:W-:Y:S04]  /*499b0*/  STL.64 [R1+0x230], R20 ;  /* 0x0002301401007387 */ /* 0x0005e80000100a00 */
[----:B------:R3:W-:Y:S04]  /*499c0*/  STL.64 [R1+0x238], R22 ;  /* 0x0002381601007387 */ /* 0x0007e80000100a00 */
[----:B--2---:R-:W2:Y:S04]  /*499d0*/  LDL.LU.64 R20, [R1+0x550] ;  /* 0x0005500001147983 */ /* 0x004ea80000300a00 */
[----:B---3--:R-:W2:Y:S01]  /*499e0*/  LDL.LU.64 R22, [R1+0x558] ;  /* 0x0005580001167983 */ /* 0x008ea20000300a00 */
[-C--:B------:R-:W-:Y:S08]  /*499f0*/  HMMA.1688.F32.TF32 R36, R200, R16.reuse, R76 ;  /* 0x00000010c824723c */ /* 0x080ff0000008104c */
[-C--:B------:R-:W-:Y:S01]  /*49a00*/  HMMA.1688.F32.TF32 R44, R228, R16.reuse, R96 ;  /* 0x00000010e42c723c */ /* 0x080fe20000081060 */
[----:B------:R-:W-:Y:S04]  /*49a10*/  STL.64 [R1+0x250], R48 ;  /* 0x0002503001007387 */ /* 0x000fe80000100a00 */
[----:B------:R3:W-:Y:S10]  /*49a20*/  STL.64 [R1+0x258], R50 ;  /* 0x0002583201007387 */ /* 0x0007f40000100a00 */
[----:B------:R-:W-:Y:S01]  /*49a30*/  STL.64 [R1+0x280], R36 ;  /* 0x0002802401007387 */ /* 0x000fe20000100a00 */
[-C--:B---3--:R-:W-:Y:S03]  /*49a40*/  HMMA.1688.F32.TF32 R48, R236, R16.reuse, R112 ;  /* 0x00000010ec30723c */ /* 0x088fe60000081070 */
[----:B------:R3:W-:Y:S04]  /*49a50*/  STL.64 [R1+0x288], R38 ;  /* 0x0002882601007387 */ /* 0x0007e80000100a00 */
[----:B------:R-:W-:Y:S04]  /*49a60*/  STL.64 [R1+0x310], R44 ;  /* 0x0003102c01007387 */ /* 0x000fe80000100a00 */
[----:B------:R4:W-:Y:S01]  /*49a70*/  STL.64 [R1+0x318], R46 ;  /* 0x0003182e01007387 */ /* 0x0009e20000100a00 */
[-C--:B---3--:R-:W-:Y:S08]  /*49a80*/  HMMA.1688.F32.TF32 R36, R28, R16.reuse, R132 ;  /* 0x000000101c24723c */ /* 0x088ff00000081084 */
[----:B----4-:R-:W-:Y:S08]  /*49a90*/  HMMA.1688.F32.TF32 R44, R32, R16, R148 ;  /* 0x00000010202c723c */ /* 0x010ff00000081094 */
[-C--:B------:R-:W-:Y:S01]  /*49aa0*/  HMMA.1688.F32.TF32 R16, R84, R12.reuse, R24 ;  /* 0x0000000c5410723c */ /* 0x080fe20000081018 */
[----:B------:R-:W-:Y:S04]  /*49ab0*/  STL.64 [R1+0x430], R48 ;  /* 0x0004303001007387 */ /* 0x000fe80000100a00 */
[----:B------:R-:W-:Y:S04]  /*49ac0*/  STL.64 [R1+0x438], R50 ;  /* 0x0004383201007387 */ /* 0x000fe80000100a00 */
[----:B------:R3:W-:Y:S04]  /*49ad0*/  STL.64 [R1+0x540], R36 ;  /* 0x0005402401007387 */ /* 0x0007e80000100a00 */
[----:B------:R4:W-:Y:S04]  /*49ae0*/  STL.64 [R1+0x548], R38 ;  /* 0x0005482601007387 */ /* 0x0009e80000100a00 */
[----:B---3--:R-:W3:Y:S04]  /*49af0*/  LDL.LU.64 R36, [R1+0x720] ;  /* 0x0007200001247983 */ /* 0x008ee80000300a00 */
[----:B------:R-:W-:Y:S04]  /*49b00*/  STL.64 [R1+0x6a0], R44 ;  /* 0x0006a02c01007387 */ /* 0x000fe80000100a00 */
[----:B------:R4:W-:Y:S04]  /*49b10*/  STL.64 [R1+0x6a8], R46 ;  /* 0x0006a82e01007387 */ /* 0x0009e80000100a00 */
[----:B----4-:R-:W3:Y:S04]  /*49b20*/  LDL.LU.64 R38, [R1+0x728] ;  /* 0x0007280001267983 */ /* 0x010ee80000300a00 */
[----:B------:R-:W-:Y:S04]  /*49b30*/  STL.64 [R1+0x1b0], R16 ;  /* 0x0001b01001007387 */ /* 0x000fe80000100a00 */
[----:B------:R4:W-:Y:S04]  /*49b40*/  STL.64 [R1+0x1b8], R18 ;  /* 0x0001b81201007387 */ /* 0x0009e80000100a00 */
[----:B------:R-:W3:Y:S04]  /*49b50*/  LDL.LU.64 R24, [R1+0x590] ;  /* 0x0005900001187983 */ /* 0x000ee80000300a00 */
[----:B------:R-:W3:Y:S01]  /*49b60*/  LDL.LU.64 R26, [R1+0x598] ;  /* 0x00059800011a7983 */ /* 0x000ee20000300a00 */
[-C--:B------:R-:W-:Y:S08]  /*49b70*/  HMMA.1688.F32.TF32 R44, R124, R12.reuse, R248 ;  /* 0x0000000c7c2c723c */ /* 0x080ff000000810f8 */
[-C--:B----4-:R-:W-:Y:S08]  /*49b80*/  HMMA.1688.F32.TF32 R16, R164, R12.reuse, R216 ;  /* 0x0000000ca410723c */ /* 0x090ff000000810d8 */
[-C--:B------:R-:W-:Y:S07]  /*49b90*/  HMMA.1688.F32.TF32 R48, R200, R12.reuse, R80 ;  /* 0x0000000cc830723c */ /* 0x080fee0000081050 */
[----:B------:R-:W-:Y:S04]  /*49ba0*/  STL.64 [R1+0x1a0], R44 ;  /* 0x0001a02c01007387 */ /* 0x000fe80000100a00 */
[----:B------:R4:W-:Y:S04]  /*49bb0*/  STL.64 [R1+0x1a8], R46 ;  /* 0x0001a82e01007387 */ /* 0x0009e80000100a00 */
[----:B------:R-:W-:Y:S04]  /*49bc0*/  STL.64 [R1+0x1c0], R16 ;  /* 0x0001c01001007387 */ /* 0x000fe80000100a00 */
[----:B------:R4:W-:Y:S02]  /*49bd0*/  STL.64 [R1+0x1c8], R18 ;  /* 0x0001c81201007387 */ /* 0x0009e40000100a00 */
[-C--:B----4-:R-:W-:Y:S08]  /*49be0*/  HMMA.1688.F32.TF32 R44, R228, R12.reuse, R100 ;  /* 0x0000000ce42c723c */ /* 0x090ff00000081064 */
[-C--:B------:R-:W-:Y:S01]  /*49bf0*/  HMMA.1688.F32.TF32 R16, R236, R12.reuse, R116 ;  /* 0x0000000cec10723c */ /* 0x080fe20000081074 */
[----:B------:R-:W-:Y:S04]  /*49c00*/  STL.64 [R1+0x1d0], R48 ;  /* 0x0001d03001007387 */ /* 0x000fe80000100a00 */
[----:B------:R4:W-:Y:S10]  /*49c10*/  STL.64 [R1+0x1d8], R50 ;  /* 0x0001d83201007387 */ /* 0x0009f40000100a00 */
[----:B------:R-:W-:Y:S01]  /*49c20*/  STL.64 [R1+0x270], R44 ;  /* 0x0002702c01007387 */ /* 0x000fe20000100a00 */
[-C--:B----4-:R-:W-:Y:S03]  /*49c30*/  HMMA.1688.F32.TF32 R48, R28, R12.reuse, R136 ;  /* 0x0000000c1c30723c */ /* 0x090fe60000081088 */
[----:B------:R4:W-:Y:S04]  /*49c40*/  STL.64 [R1+0x278], R46 ;  /* 0x0002782e01007387 */ /* 0x0009e80000100a00 */
[----:B------:R-:W-:Y:S04]  /*49c50*/  STL.64 [R1+0x340], R16 ;  /* 0x0003401001007387 */ /* 0x000fe80000100a00 */
[----:B------:R1:W-:Y:S01]  /*49c60*/  STL.64 [R1+0x348], R18 ;  /* 0x0003481201007387 */ /* 0x0003e20000100a00 */
[----:B----4-:R-:W-:Y:S11]  /*49c70*/  HMMA.1688.F32.TF32 R44, R32, R12, R176 ;  /* 0x0000000c202c723c */ /* 0x010ff600000810b0 */
[----:B------:R-:W-:Y:S04]  /*49c80*/  STL.64 [R1+0x490], R48 ;  /* 0x0004903001007387 */ /* 0x000fe80000100a00 */
[----:B------:R-:W-:Y:S04]  /*49c90*/  STL.64 [R1+0x498], R50 ;  /* 0x0004983201007387 */ /* 0x000fe80000100a00 */
[----:B------:R-:W4:Y:S04]  /*49ca0*/  LDSM.16.M88.4 R48, [R0+0xb8000] ;  /* 0x0b8000000030783b */ /* 0x000f280000000200 */
[----:B------:R-:W-:Y:S04]  /*49cb0*/  STL.64 [R1+0x620], R44 ;  /* 0x0006202c01007387 */ /* 0x000fe80000100a00 */
[----:B------:R-:W-:Y:S04]  /*49cc0*/  STL.64 [R1+0x628], R46 ;  /* 0x0006282e01007387 */ /* 0x000fe80000100a00 */
[----:B------:R-:W1:Y:S02]  /*49cd0*/  LDSM.16.M88.4 R44, [R0+0xba000] ;  /* 0x0ba00000002c783b */ /* 0x000e640000000200 */
[-C--:B-1----:R-:W-:Y:S02]  /*49ce0*/  HMMA.1688.F32.TF32 R16, R84, R4.reuse, R40 ;  /* 0x000000045410723c */ /* 0x082fe40000081028 */
[----:B------:R-:W1:Y:S06]  /*49cf0*/  LDSM.16.M88.4 R40, [R0+0xbc000] ;  /* 0x0bc000000028783b */ /* 0x000e6c0000000200 */
[-C--:B--2---:R-:W-:Y:S11]  /*49d00*/  HMMA.1688.F32.TF32 R12, R124, R4.reuse, R20 ;  /* 0x000000047c0c723c */ /* 0x084ff60000081014 */
[----:B------:R-:W-:Y:S04]  /*49d10*/  @!UPT UIADD3 URZ, URZ, URZ, URZ ;  /* 0x0000003f3f3ff290 */ /* 0x000fe8000fffe03f */
[----:B------:R-:W-:Y:S04]  /*49d20*/  STL.64 [R1+0xf0], R16 ;  /* 0x0000f01001007387 */ /* 0x000fe80000100a00 */
[----:B------:R2:W-:Y:S01]  /*49d30*/  STL.64 [R1+0xf8], R18 ;  /* 0x0000f81201007387 */ /* 0x0005e20000100a00 */
[-C--:B------:R-:W-:Y:S08]  /*49d40*/  HMMA.1688.F32.TF32 R20, R164, R4.reuse, R220 ;  /* 0x00000004a414723c */ /* 0x080ff000000810dc */
[-C--:B--2---:R-:W-:Y:S01]  /*49d50*/  HMMA.1688.F32.TF32 R16, R200, R4.reuse, R88 ;  /* 0x00000004c810723c */ /* 0x084fe20000081058 */
[----:B------:R-:W-:Y:S04]  /*49d60*/  STL.64 [R1+0x100], R12 ;  /* 0x0001000c01007387 */ /* 0x000fe80000100a00 */
[----:B------:R2:W-:Y:S03]  /*49d70*/  STL.64 [R1+0x108], R14 ;  /* 0x0001080e01007387 */ /* 0x0005e60000100a00 */
[-C--:B--2---:R-:W-:Y:S07]  /*49d80*/  HMMA.1688.F32.TF32 R12, R228, R4.reuse, R104 ;  /* 0x00000004e40c723c */ /* 0x084fee0000081068 */
[----:B------:R-:W-:Y:S04]  /*49d90*/  STL.64 [R1+0x130], R20 ;  /* 0x0001301401007387 */ /* 0x000fe80000100a00 */
[----:B------:R2:W-:Y:S04]  /*49da0*/  STL.64 [R1+0x138], R22 ;  /* 0x0001381601007387 */ /* 0x0005e80000100a00 */
[----:B------:R-:W-:Y:S04]  /*49db0*/  STL.64 [R1+0x190], R16 ;  /* 0x0001901001007387 */ /* 0x000fe80000100a00 */
[----:B------:R1:W-:Y:S01]  /*49dc0*/  STL.64 [R1+0x198], R18 ;  /* 0x0001981201007387 */ /* 0x0003e20000100a00 */
[-C--:B--2---:R-:W-:Y:S03]  /*49dd0*/  HMMA.1688.F32.TF32 R20, R236, R4.reuse, R120 ;  /* 0x00000004ec14723c */ /* 0x084fe60000081078 */
[----:B------:R-:W-:Y:S05]  /*49de0*/  STL.64 [R1+0x210], R12 ;  /* 0x0002100c01007387 */ /* 0x000fea0000100a00 */
[-C--:B-1----:R-:W-:Y:S01]  /*49df0*/  HMMA.1688.F32.TF32 R16, R28, R4.reuse, R140 ;  /* 0x000000041c10723c */ /* 0x082fe2000008108c */
[----:B------:R1:W-:Y:S07]  /*49e00*/  STL.64 [R1+0x218], R14 ;  /* 0x0002180e01007387 */ /* 0x0003ee0000100a00 */
[----:B-1----:R-:W-:Y:S07]  /*49e10*/  HMMA.1688.F32.TF32 R12, R32, R4, R180 ;  /* 0x00000004200c723c */ /* 0x002fee00000810b4 */
[----:B------:R-:W-:Y:S04]  /*49e20*/  STL.64 [R1+0x2a0], R20 ;  /* 0x0002a01401007387 */ /* 0x000fe80000100a00 */
[----:B------:R-:W-:Y:S04]  /*49e30*/  STL.64 [R1+0x2a8], R22 ;  /* 0x0002a81601007387 */ /* 0x000fe80000100a00 */
[----:B------:R1:W-:Y:S04]  /*49e40*/  STL.64 [R1+0x460], R16 ;  /* 0x0004601001007387 */ /* 0x0003e80000100a00 */
[----:B------:R-:W-:Y:S05]  /*49e50*/  STL.64 [R1+0x468], R18 ;  /* 0x0004681201007387 */ /* 0x000fea0000100a00 */
[----:B-1----:R-:W-:Y:S01]  /*49e60*/  MOV R16, R14 ;  /* 0x0000000e00107202 */ /* 0x002fe20000000f00 */
[----:B------:R-:W-:-:S02]  /*49e70*/  IMAD.MOV.U32 R20, RZ, RZ, R12 ;  /* 0x000000ffff147224 */ /* 0x000fc400078e000c */
[----:B------:R-:W-:Y:S02]  /*49e80*/  IMAD.MOV.U32 R17, RZ, RZ, R13 ;  /* 0x000000ffff117224 */ /* 0x000fe400078e000d */
[----:B------:R-:W-:Y:S01]  /*49e90*/  IMAD.MOV.U32 R13, RZ, RZ, R15 ;  /* 0x000000ffff0d7224 */ /* 0x000fe200078e000f */
[----:B------:R-:W-:Y:S04]  /*49ea0*/  STL [R1+0x37b4], R16 ;  /* 0x0037b41001007387 */ /* 0x000fe80000100800 */
[----:B------:R3:W-:Y:S04]  /*49eb0*/  STL [R1+0x37b0], R20 ;  /* 0x0037b01401007387 */ /* 0x0007e80000100800 */
[----:B------:R1:W-:Y:S01]  /*49ec0*/  STL [R1+0x37ac], R17 ;  /* 0x0037ac1101007387 */ /* 0x0003e20000100800 */
[-C--:B---3--:R-:W-:Y:S03]  /*49ed0*/  HMMA.1688.F32.TF32 R20, R84, R8.reuse, R36 ;  /* 0x000000085414723c */ /* 0x088fe60000081024 */
[----:B------:R2:W-:Y:S04]  /*49ee0*/  STL [R1+0x37a8], R13 ;  /* 0x0037a80d01007387 */ /* 0x0005e80000100800 */
[----:B------:R-:W3:Y:S01]  /*49ef0*/  LDSM.16.M88.4 R36, [R0+0xbe000] ;  /* 0x0be000000024783b */ /* 0x000ee20000000200 */
[-C--:B-1----:R-:W-:Y:S08]  /*49f00*/  HMMA.1688.F32.TF32 R16, R124, R8.reuse, R24 ;  /* 0x000000087c10723c */ /* 0x082ff00000081018 */
[----:B--2---:R-:W-:Y:S07]  /*49f10*/  HMMA.1688.F32.TF32 R12, R164, R8, R224 ;  /* 0x00000008a40c723c */ /* 0x004fee00000810e0 */
[----:B------:R-:W-:Y:S04]  /*49f20*/  STL.64 [R1+0x90], R20 ;  /* 0x0000901401007387 */ /* 0x000fe80000100a00 */
[----:B------:R-:W-:Y:S04]  /*49f30*/  STL.64 [R1+0x98], R22 ;  /* 0x0000981601007387 */ /* 0x000fe80000100a00 */
[----:B------:R1:W-:Y:S04]  /*49f40*/  STL.64 [R1+0xb0], R16 ;  /* 0x0000b01001007387 */ /* 0x0003e80000100a00 */
[----:B------:R2:W-:Y:S04]  /*49f50*/  STL.64 [R1+0xb8], R18 ;  /* 0x0000b81201007387 */ /* 0x0005e80000100a00 */
[----:B------:R3:W-:Y:S04]  /*49f60*/  STL.64 [R1+0xa0], R12 ;  /* 0x0000a00c01007387 */ /* 0x0007e80000100a00 */
[----:B-1----:R-:W4:Y:S04]  /*49f70*/  LDL.LU.64 R16, [R1+0x920] ;  /* 0x0009200001107983 */ /* 0x002f280000300a00 */
[----:B--2---:R-:W4:Y:S01]  /*49f80*/  LDL.LU.64 R18, [R1+0x928] ;  /* 0x0009280001127983 */ /* 0x004f220000300a00 */
[----:B------:R-:W-:-:S02]  /*49f90*/  IMAD.MOV.U32 R5, RZ, RZ, R14 ;  /* 0x000000ffff057224 */ /* 0x000fc400078e000e */
[----:B------:R-:W-:Y:S01]  /*49fa0*/  IMAD.MOV.U32 R4, RZ, RZ, R15 ;  /* 0x000000ffff047224 */ /* 0x000fe200078e000f */
[----:B---3--:R-:W2:Y:S01]  /*49fb0*/  LDL.LU.64 R12, [R1+0x910] ;  /* 0x00091000010c7983 */ /* 0x008ea20000300a00 */
[-C--:B------:R-:W-:Y:S03]  /*49fc0*/  HMMA.1688.F32.TF32 R20, R200, R8.reuse, R92 ;  /* 0x00000008c814723c */ /* 0x080fe6000008105c */
[----:B------:R-:W2:Y:S04]  /*49fd0*/  LDL.LU.64 R14, [R1+0x918] ;  /* 0x00091800010e7983 */ /* 0x000ea80000300a00 */
[----:B------:R-:W-:Y:S04]  /*49fe0*/  STL.64 [R1+0x3928], R6 ;  /* 0x0039280601007387 */ /* 0x000fe80000100a00 */
[----:B------:R1:W-:Y:S02]  /*49ff0*/  STL.64 [R1+0x3920], R4 ;  /* 0x0039200401007387 */ /* 0x0003e40000100a00 */
[-C--:B-1----:R-:W-:Y:S10]  /*4a000*/  HMMA.1688.F32.TF32 R4, R228, R8.reuse, R108 ;  /* 0x00000008e404723c */ /* 0x082ff4000008106c */
[----:B------:R-:W-:Y:S04]  /*4a010*/  STL.64 [R1+0xc0], R20 ;  /* 0x0000c01401007387 */ /* 0x000fe80000100a00 */
[----:B------:R1:W-:Y:S01]  /*4a020*/  STL.64 [R1+0xc8], R22 ;  /* 0x0000c81601007387 */ /* 0x0003e20000100a00 */
[-C--:B------:R-:W-:Y:S08]  /*4a030*/  HMMA.1688.F32.TF32 R24, R236, R8.reuse, R128 ;  /* 0x00000008ec18723c */ /* 0x080ff00000081080 */
[-C--:B-1----:R-:W-:Y:S01]  /*4a040*/  HMMA.1688.F32.TF32 R20, R28, R8.reuse, R144 ;  /* 0x000000081c14723c */ /* 0x082fe20000081090 */
[----:B------:R-:W-:Y:S04]  /*4a050*/  STL.64 [R1+0x180], R4 ;  /* 0x0001800401007387 */ /* 0x000fe80000100a00 */
[----:B------:R1:W-:Y:S03]  /*4a060*/  STL.64 [R1+0x188], R6 ;  /* 0x0001880601007387 */ /* 0x0003e60000100a00 */
[----:B-1----:R-:W-:Y:S07]  /*4a070*/  HMMA.1688.F32.TF32 R4, R32, R8, R184 ;  /* 0x000000082004723c */ /* 0x002fee00000810b8 */
[----:B------:R1:W-:Y:S04]  /*4a080*/  STL.64 [R1+0x220], R24 ;  /* 0x0002201801007387 */ /* 0x0003e80000100a00 */
[----:B------:R-:W-:Y:S04]  /*4a090*/  STL.64 [R1+0x228], R26 ;  /* 0x0002281a01007387 */ /* 0x000fe80000100a00 */
[----:B------:R3:W-:Y:S04]  /*4a0a0*/  STL.64 [R1+0x410], R20 ;  /* 0x0004101401007387 */ /* 0x0007e80000100a00 */
[----:B------:R-:W-:Y:S04]  /*4a0b0*/  STL.64 [R1+0x418], R22 ;  /* 0x0004181601007387 */ /* 0x000fe80000100a00 */
[----:B------:R3:W-:Y:S01]  /*4a0c0*/  STL [R1+0x610], R4 ;  /* 0x0006100401007387 */ /* 0x0007e20000100800 */
[----:B-1----:R-:W-:Y:S01]  /*4a0d0*/  MOV R25, R5 ;  /* 0x0000000500197202 */ /* 0x002fe20000000f00 */
[----:B------:R-:W-:-:S02]  /*4a0e0*/  IMAD.MOV.U32 R24, RZ, RZ, R6 ;  /* 0x000000ffff187224 */ /* 0x000fc400078e0006 */
[----:B---3--:R-:W-:Y:S01]  /*4a0f0*/  IMAD.MOV.U32 R21, RZ, RZ, R7 ;  /* 0x000000ffff157224 */ /* 0x008fe200078e0007 */
[----:B------:R-:W3:Y:S04]  /*4a100*/  LDL.LU.64 R4, [R1+0x900] ;  /* 0x0009000001047983 */ /* 0x000ee80000300a00 */
[----:B------:R-:W3:Y:S04]  /*4a110*/  LDL.LU.64 R6, [R1+0x908] ;  /* 0x0009080001067983 */ /* 0x000ee80000300a00 */
[----:B------:R-:W3:Y:S04]  /*4a120*/  LDL.LU.64 R108, [R1+0x8f0] ;  /* 0x0008f000016c7983 */ /* 0x000ee80000300a00 */
[----:B------:R-:W3:Y:S04]  /*4a130*/  LDL.LU.64 R110, [R1+0x8f8] ;  /* 0x0008f800016e7983 */ /* 0x000ee80000300a00 */
[----:B------:R-:W-:Y:S04]  /*4a140*/  STL.64 [R1+0x3918], R10 ;  /* 0x0039180a01007387 */ /* 0x000fe80000100a00 */
[----:B------:R1:W-:Y:S04]  /*4a150*/  STL [R1+0x37c0], R21 ;  /* 0x0037c01501007387 */ /* 0x0003e80000100800 */
[----:B------:R-:W-:Y:S04]  /*4a160*/  STL [R1+0x37bc], R24 ;  /* 0x0037bc1801007387 */ /* 0x000fe80000100800 */
[----:B------:R-:W-:Y:S04]  /*4a170*/  STL [R1+0x37b8], R25 ;  /* 0x0037b81901007387 */ /* 0x000fe80000100800 */
[----:B-1----:R-:W3:Y:S04]  /*4a180*/  LDL.LU.64 R20, [R1+0x8e0] ;  /* 0x0008e00001147983 */ /* 0x002ee80000300a00 */
[----:B------:R-:W3:Y:S01]  /*4a190*/  LDL.LU.64 R22, [R1+0x8e8] ;  /* 0x0008e80001167983 */ /* 0x000ee20000300a00 */
[C---:B----4-:R-:W-:Y:S11]  /*4a1a0*/  HMMA.1688.F32.TF32 R16, R84.reuse, R72, R16 ;  /* 0x000000485410723c */ /* 0x050ff60000081010 */
[----:B------:R-:W-:Y:S11]  /*4a1b0*/  @!UPT UIADD3 URZ, URZ, URZ, URZ ;  /* 0x0000003f3f3ff290 */ /* 0x000ff6000fffe03f */
[----:B------:R-:W-:Y:S01]  /*4a1c0*/  @!UPT UIADD3 URZ, URZ, URZ, URZ ;  /* 0x0000003f3f3ff290 */ /* 0x000fe2000fffe03f */
[----:B------:R-:W-:Y:S04]  /*4a1d0*/  STL.64 [R1+0x60], R16 ;  /* 0x0000601001007387 */ /* 0x000fe80000100a00 */
[----:B------:R1:W-:Y:S04]  /*4a1e0*/  STL.64 [R1+0x68], R18 ;  /* 0x0000681201007387 */ /* 0x0003e80000100a00 */
[----:B------:R-:W4:Y:S04]  /*4a1f0*/  LDL.LU.64 R104, [R1+0x8d0] ;  /* 0x0008d00001687983 */ /* 0x000f280000300a00 */
        /* <DEDUP_REMOVED lines=10> */
[----:B------:R-:W4:Y:S01]  /*4a2a0*/  LDL.LU.64 R90, [R1+0x888] ;  /* 0x00088800015a7983 */ /* 0x000f220000300a00 */
[C---:B--2---:R-:W-:Y:S03]  /*4a2b0*/  HMMA.1688.F32.TF32 R8, R84.reuse, R68, R12 ;  /* 0x000000445408723c */ /* 0x044fe6000008100c */
[----:B------:R-:W2:Y:S04]  /*4a2c0*/  LDL.LU.64 R92, [R1+0x870] ;  /* 0x00087000015c7983 */ /* 0x000ea80000300a00 */
[----:B------:R-:W2:Y:S11]  /*4a2d0*/  LDL.LU.64 R94, [R1+0x878] ;  /* 0x00087800015e7983 */ /* 0x000eb60000300a00 */
[----:B------:R-:W-:Y:S06]  /*4a2e0*/  @!UPT UIADD3 URZ, URZ, URZ, URZ ;  /* 0x0000003f3f3ff290 */ /* 0x000fec000fffe03f */
[----:B------:R-:W-:Y:S01]  /*4a2f0*/  IMAD.MOV.U32 R14, RZ, RZ, R8 ;  /* 0x000000ffff0e7224 */ /* 0x000fe200078e0008 */
[----:B------:R-:W-:Y:S01]  /*4a300*/  MOV R15, R9 ;  /* 0x00000009000f7202 */ /* 0x000fe20000000f00 */
[----:B-1----:R-:W-:Y:S02]  /*4a310*/  IMAD.MOV.U32 R18, RZ, RZ, R10 ;  /* 0x000000ffff127224 */ /* 0x002fe400078e000a */
[----:B------:R-:W-:Y:S02]  /*4a320*/  IMAD.MOV.U32 R26, RZ, RZ, R11 ;  /* 0x000000ffff1a7224 */ /* 0x000fe400078e000b */
[C---:B---3--:R-:W-:Y:S08]  /*4a330*/  HMMA.1688.F32.TF32 R8, R84.reuse, R64, R4 ;  /* 0x000000405408723c */ /* 0x048ff00000081004 */
[----:B------:R-:W-:Y:S11]  /*4a340*/  HMMA.1688.F32.TF32 R108, R84, R60, R108 ;  /* 0x0000003c546c723c */ /* 0x000ff6000008106c */
[----:B------:R-:W-:Y:S05]  /*4a350*/  @!UPT UIADD3 URZ, URZ, URZ, URZ ;  /* 0x0000003f3f3ff290 */ /* 0x000fea000fffe03f */
[----:B------:R-:W-:Y:S01]  /*4a360*/  IMAD.MOV.U32 R7, RZ, RZ, R8 ;  /* 0x000000ffff077224 */ /* 0x000fe200078e0008 */
[----:B------:R-:W-:Y:S01]  /*4a370*/  MOV R6, R9 ;  /* 0x0000000900067202 */ /* 0x000fe20000000f00 */
[----:B------:R-:W-:Y:S02]  /*4a380*/  IMAD.MOV.U32 R5, RZ, RZ, R10 ;  /* 0x000000ffff057224 */ /* 0x000fe400078e000a */
[----:B------:R-:W-:-:S04]  /*4a390*/  IMAD.MOV.U32 R4, RZ, RZ, R11 ;  /* 0x000000ffff047224 */ /* 0x000fc800078e000b */
[----:B------:R-:W-:Y:S01]  /*4a3a0*/  IMAD.MOV.U32 R11, RZ, RZ, R108 ;  /* 0x000000ffff0b7224 */ /* 0x000fe200078e006c */
[----:B------:R-:W-:Y:S01]  /*4a3b0*/  MOV R10, R109 ;  /* 0x0000006d000a7202 */ /* 0x000fe20000000f00 */
[----:B------:R-:W-:Y:S02]  /*4a3c0*/  IMAD.MOV.U32 R9, RZ, RZ, R110 ;  /* 0x000000ffff097224 */ /* 0x000fe400078e006e */
[----:B------:R-:W-:Y:S02]  /*4a3d0*/  IMAD.MOV.U32 R8, RZ, RZ, R111 ;  /* 0x000000ffff087224 */ /* 0x000fe400078e006f */
[C---:B------:R-:W-:Y:S11]  /*4a3e0*/  HMMA.1688.F32.TF32 R108, R84.reuse, R56, R20 ;  /* 0x00000038546c723c */ /* 0x040ff60000081014 */
[----:B------:R-:W-:Y:S11]  /*4a3f0*/  @!UPT UIADD3 URZ, URZ, URZ, URZ ;  /* 0x0000003f3f3ff290 */ /* 0x000ff6000fffe03f */
[----:B------:R-:W-:Y:S02]  /*4a400*/  @!UPT UIADD3 URZ, URZ, URZ, URZ ;  /* 0x0000003f3f3ff290 */ /* 0x000fe4000fffe03f */
[----:B------:R-:W-:Y:S01]  /*4a410*/  IMAD.MOV.U32 R27, RZ, RZ, R108 ;  /* 0x000000ffff1b7224 */ /* 0x000fe200078e006c */
[----:B------:R-:W-:Y:S01]  /*4a420*/  MOV R19, R109 ;  /* 0x0000006d00137202 */ /* 0x000fe20000000f00 */
[----:B------:R-:W-:Y:S02]  /*4a430*/  IMAD.MOV.U32 R22, RZ, RZ, R110 ;  /* 0x000000ffff167224 */ /* 0x000fe400078e006e */
[----:B------:R-:W-:Y:S01]  /*4a440*/  IMAD.MOV.U32 R23, RZ, RZ, R111 ;  /* 0x000000ffff177224 */ /* 0x000fe200078e006f */
[C---:B----4-:R-:W-:Y:S08]  /*4a450*/  HMMA.1688.F32.TF32 R248, R84.reuse, R52, R104 ;  /* 0x0000003454f8723c */ /* 0x050ff00000081068 */
[C---:B------:R-:W-:Y:S08]  /*4a460*/  HMMA.1688.F32.TF32 R244, R84.reuse, R48, R100 ;  /* 0x0000003054f4723c */ /* 0x040ff00000081064 */
[C---:B------:R-:W-:Y:S08]  /*4a470*/  HMMA.1688.F32.TF32 R76, R84.reuse, R44, R76 ;  /* 0x0000002c544c723c */ /* 0x040ff0000008104c */
[C---:B------:R-:W-:Y:S08]  /*4a480*/  HMMA.1688.F32.TF32 R80, R84.reuse, R40, R80 ;  /* 0x000000285450723c */ /* 0x040ff00000081050 */
[----:B------:R-:W-:Y:S08]  /*4a490*/  HMMA.1688.F32.TF32 R84, R84, R36, R96 ;  /* 0x000000245454723c */ /* 0x000ff00000081060 */
[C---:B------:R-:W-:Y:S01]  /*4a4a0*/  HMMA.1688.F32.TF32 R88, R124.reuse, R72, R88 ;  /* 0x000000487c58723c */ /* 0x040fe20000081058 */
[----:B------:R-:W-:Y:S04]  /*4a4b0*/  STL.64 [R1+0x38d0], R250 ;  /* 0x0038d0fa01007387 */ /* 0x000fe80000100a00 */
        /* <DEDUP_REMOVED lines=10> */
[----:B------:R1:W-:Y:S04]  /*4a560*/  STL.64 [R1+0x3930], R88 ;  /* 0x0039305801007387 */ /* 0x0003e80000100a00 */
[----:B------:R-:W3:Y:S04]  /*4a570*/  LDL.LU.64 R96, [R1+0x860] ;  /* 0x0008600001607983 */ /* 0x000ee80000300a00 */
[----:B------:R-:W3:Y:S04]  /*4a580*/  LDL.LU.64 R98, [R1+0x868] ;  /* 0x0008680001627983 */ /* 0x000ee80000300a00 */
[----:B------:R-:W4:Y:S04]  /*4a590*/  LDL.LU.64 R100, [R1+0x850] ;  /* 0x0008500001647983 */ /* 0x000f280000300a00 */
[----:B------:R-:W4:Y:S04]  /*4a5a0*/  LDL.LU.64 R102, [R1+0x858] ;  /* 0x0008580001667983 */ /* 0x000f280000300a00 */
[----:B-1----:R-:W4:Y:S04]  /*4a5b0*/  LDL.LU.64 R88, [R1+0x840] ;  /* 0x0008400001587983 */ /* 0x002f280000300a00 */
        /* <DEDUP_REMOVED lines=29> */
[C---:B--2---:R-:W-:Y:S11]  /*4a790*/  HMMA.1688.F32.TF32 R92, R124.reuse, R68, R92 ;  /* 0x000000447c5c723c */ /* 0x044ff6000008105c */
[----:B------:R-:W-:Y:S11]  /*4a7a0*/  @!UPT UIADD3 URZ, URZ, URZ, URZ ;  /* 0x0000003f3f3ff290 */ /* 0x000ff6000fffe03f */
[----:B------:R-:W-:Y:S01]  /*4a7b0*/  @!UPT UIADD3 URZ, URZ, URZ, URZ ;  /* 0x0000003f3f3ff290 */ /* 0x000fe2000fffe03f */
[----:B------:R-:W-:Y:S04]  /*4a7c0*/  STL.64 [R1+0x3948], R94 ;  /* 0x0039485e01007387 */ /* 0x000fe80000100a00 */
[----:B------:R1:W-:Y:S04]  /*4a7d0*/  STL.64 [R1+0x3940], R92 ;  /* 0x0039405c01007387 */ /* 0x0003e80000100a00 */
[----:B-1----:R-:W2:Y:S04]  /*4a7e0*/  LDL.LU.64 R92, [R1+0x730] ;  /* 0x00073000015c7983 */ /* 0x002ea80000300a00 */
[----:B------:R-:W2:Y:S01]  /*4a7f0*/  LDL.LU.64 R94, [R1+0x738] ;  /* 0x00073800015e7983 */ /* 0x000ea20000300a00 */
[C---:B---3--:R-:W-:Y:S08]  /*4a800*/  HMMA.1688.F32.TF32 R96, R124.reuse, R64, R96 ;  /* 0x000000407c60723c */ /* 0x048ff00000081060 */
[C---:B----4-:R-:W-:Y:S11]  /*4a810*/  HMMA.1688.F32.TF32 R104, R124.reuse, R56, R88 ;  /* 0x000000387c68723c */ /* 0x050ff60000081058 */
[----:B------:R-:W-:Y:S04]  /*4a820*/  @!UPT UIADD3 URZ, URZ, URZ, URZ ;  /* 0x0000003f3f3ff290 */ /* 0x000fe8000fffe03f */
[----:B------:R-:W-:Y:S04]  /*4a830*/  STL.64 [R1+0x3958], R98 ;  /* 0x0039586201007387 */ /* 0x000fe80000100a00 */
[----:B------:R1:W-:Y:S04]  /*4a840*/  STL.64 [R1+0x3950], R96 ;  /* 0x0039506001007387 */ /* 0x0003e80000100a00 */
[----:B------:R-:W3:Y:S04]  /*4a850*/  LDL.LU.64 R88, [R1+0x710] ;  /* 0x0007100001587983 */ /* 0x000ee80000300a00 */
[----:B------:R-:W3:Y:S01]  /*4a860*/  LDL.LU.64 R90, [R1+0x718] ;  /* 0x00071800015a7983 */ /* 0x000ee20000300a00 */
[C---:B------:R-:W-:Y:S08]  /*4a870*/  HMMA.1688.F32.TF32 R100, R124.reuse, R60, R100 ;  /* 0x0000003c7c64723c */ /* 0x040ff00000081064 */
[C---:B------:R-:W-:Y:S08]  /*4a880*/  HMMA.1688.F32.TF32 R108, R124.reuse, R52, R108 ;  /* 0x000000347c6c723c */ /* 0x040ff0000008106c */
[C---:B------:R-:W-:Y:S08]  /*4a890*/  HMMA.1688.F32.TF32 R112, R124.reuse, R48, R112 ;  /* 0x000000307c70723c */ /* 0x040ff00000081070 */
[C---:B------:R-:W-:Y:S08]  /*4a8a0*/  HMMA.1688.F32.TF32 R116, R124.reuse, R44, R116 ;  /* 0x0000002c7c74723c */ /* 0x040ff00000081074 */
[C---:B------:R-:W-:Y:S08]  /*4a8b0*/  HMMA.1688.F32.TF32 R120, R124.reuse, R40, R120 ;  /* 0x000000287c78723c */ /* 0x040ff00000081078 */
[----:B------:R-:W-:Y:S08]  /*4a8c0*/  HMMA.1688.F32.TF32 R124, R124, R36, R128 ;  /* 0x000000247c7c723c */ /* 0x000ff00000081080 */
[C---:B------:R-:W-:Y:S01]  /*4a8d0*/  HMMA.1688.F32.TF32 R128, R164.reuse, R72, R84 ;  /* 0x00000048a480723c */ /* 0x040fe20000081054 */
[----:B------:R-:W4:Y:S04]  /*4a8e0*/  LDL.LU.64 R84, [R1+0x700] ;  /* 0x0007000001547983 */ /* 0x000f280000300a00 */
[----:B------:R-:W4:Y:S03]  /*4a8f0*/  LDL.LU.64 R86, [R1+0x708] ;  /* 0x0007080001567983 */ /* 0x000f260000300a00 */
[C---:B------:R-:W-:Y:S01]  /*4a900*/  HMMA.1688.F32.TF32 R132, R164.reuse, R68, R80 ;  /* 0x00000044a484723c */ /* 0x040fe20000081050 */
[----:B------:R-:W4:Y:S04]  /*4a910*/  LDL.LU.64 R80, [R1+0x6f0] ;  /* 0x0006f00001507983 */ /* 0x000f280000300a00 */
[----:B------:R-:W4:Y:S03]  /*4a920*/  LDL.LU.64 R82, [R1+0x6f8] ;  /* 0x0006f80001527983 */ /* 0x000f260000300a00 */
[C---:B------:R-:W-:Y:S08]  /*4a930*/  HMMA.1688.F32.TF32 R136, R164.reuse, R64, R136 ;  /* 0x00000040a488723c */ /* 0x040ff00000081088 */
[C---:B------:R-:W-:Y:S11]  /*4a940*/  HMMA.1688.F32.TF32 R144, R164.reuse, R56, R144 ;  /* 0x00000038a490723c */ /* 0x040ff60000081090 */
[----:B------:R-:W-:Y:S04]  /*4a950*/  @!UPT UIADD3 URZ, URZ, URZ, URZ ;  /* 0x0000003f3f3ff290 */ /* 0x000fe8000fffe03f */
[----:B------:R1:W-:Y:S01]  /*4a960*/  STL [R1+0x38c4], R139 ;  /* 0x0038c48b01007387 */ /* 0x0003e20000100800 */
[C---:B------:R-:W-:Y:S07]  /*4a970*/  HMMA.1688.F32.TF32 R160, R164.reuse, R40, R76 ;  /* 0x00000028a4a0723c */ /* 0x040fee000008104c */
[----:B------:R1:W-:Y:S04]  /*4a980*/  STL [R1+0x38c0], R147 ;  /* 0x0038c09301007387 */ /* 0x0003e80000100800 */
        /* <DEDUP_REMOVED lines=14> */
[C---:B------:R-:W-:Y:S03]  /*4aa70*/  HMMA.1688.F32.TF32 R140, R164.reuse, R60, R140 ;  /* 0x0000003ca48c723c */ /* 0x040fe6000008108c */
[----:B-1----:R-:W4:Y:S04]  /*4aa80*/  LDL.LU.64 R96, [R1+0x640] ;  /* 0x0006400001607983 */ /* 0x002f280000300a00 */
[----:B------:R-:W4:Y:S01]  /*4aa90*/  LDL.LU.64 R98, [R1+0x648] ;  /* 0x0006480001627983 */ /* 0x000f220000300a00 */
[C---:B------:R-:W-:Y:S08]  /*4aaa0*/  HMMA.1688.F32.TF32 R148, R164.reuse, R52, R148 ;  /* 0x00000034a494723c */ /* 0x040ff00000081094 */
[C---:B------:R-:W-:Y:S08]  /*4aab0*/  HMMA.1688.F32.TF32 R152, R164.reuse, R48, R152 ;  /* 0x00000030a498723c */ /* 0x040ff00000081098 */
[C---:B------:R-:W-:Y:S08]  /*4aac0*/  HMMA.1688.F32.TF32 R156, R164.reuse, R44, R156 ;  /* 0x0000002ca49c723c */ /* 0x040ff0000008109c */
[----:B--2---:R-:W-:Y:S01]  /*4aad0*/  HMMA.1688.F32.TF32 R164, R164, R36, R92 ;  /* 0x00000024a4a4723c */ /* 0x004fe2000008105c */
[----:B------:R-:W2:Y:S04]  /*4aae0*/  LDL.LU.64 R92, [R1+0x630] ;  /* 0x00063000015c7983 */ /* 0x000ea80000300a00 */
[----:B------:R-:W2:Y:S03]  /*4aaf0*/  LDL.LU.64 R94, [R1+0x638] ;  /* 0x00063800015e7983 */ /* 0x000ea60000300a00 */
[----:B---3--:R-:W-:Y:S11]  /*4ab00*/  HMMA.1688.F32.TF32 R88, R200, R72, R88 ;  /* 0x00000048c858723c */ /* 0x008ff60000081058 */
[----:B------:R-:W-:Y:S11]  /*4ab10*/  @!UPT UIADD3 URZ, URZ, URZ, URZ ;  /* 0x0000003f3f3ff290 */ /* 0x000ff6000fffe03f */
[----:B------:R-:W-:Y:S02]  /*4ab20*/  @!UPT UIADD3 URZ, URZ, URZ, URZ ;  /* 0x0000003f3f3ff290 */ /* 0x000fe4000fffe03f */
[----:B------:R-:W-:Y:S01]  /*4ab30*/  IMAD.MOV.U32 R139, RZ, RZ, R88 ;  /* 0x000000ffff8b7224 */ /* 0x000fe200078e0058 */
[----:B------:R-:W-:Y:S01]  /*4ab40*/  MOV R147, R89 ;  /* 0x0000005900937202 */ /* 0x000fe20000000f00 */
[----:B------:R-:W-:Y:S01]  /*4ab50*/  IMAD.MOV.U32 R2, RZ, RZ, R90 ;  /* 0x000000ffff027224 */ /* 0x000fe200078e005a */
[----:B------:R-:W3:Y:S01]  /*4ab60*/  LDL.LU.64 R88, [R1+0x5f0] ;  /* 0x0005f00001587983 */ /* 0x000ee20000300a00 */
[----:B------:R-:W-:-:S03]  /*4ab70*/  IMAD.MOV.U32 R0, RZ, RZ, R91 ;  /* 0x000000ffff007224 */ /* 0x000fc600078e005b */
[----:B------:R-:W3:Y:S01]  /*4ab80*/  LDL.LU.64 R90, [R1+0x5f8] ;  /* 0x0005f800015a7983 */ /* 0x000ee20000300a00 */
[C---:B----4-:R-:W-:Y:S03]  /*4ab90*/  HMMA.1688.F32.TF32 R168, R200.reuse, R68, R84 ;  /* 0x00000044c8a8723c */ /* 0x050fe60000081054 */
[----:B------:R-:W4:Y:S04]  /*4aba0*/  LDL.LU.64 R84, [R1+0x5e0] ;  /* 0x0005e00001547983 */ /* 0x000f280000300a00 */
[----:B------:R-:W4:Y:S01]  /*4abb0*/  LDL.LU.64 R86, [R1+0x5e8] ;  /* 0x0005e80001567983 */ /* 0x000f220000300a00 */
[C---:B------:R-:W-:Y:S03]  /*4abc0*/  HMMA.1688.F32.TF32 R172, R200.reuse, R64, R80 ;  /* 0x00000040c8ac723c */ /* 0x040fe60000081050 */
[----:B------:R-:W4:Y:S04]  /*4abd0*/  LDL.LU.64 R80, [R1+0x5d0] ;  /* 0x0005d00001507983 */ /* 0x000f280000300a00 */
[----:B------:R-:W4:Y:S01]  /*4abe0*/  LDL.LU.64 R82, [R1+0x5d8] ;  /* 0x0005d80001527983 */ /* 0x000f220000300a00 */
[C---:B------:R-:W-:Y:S03]  /*4abf0*/  HMMA.1688.F32.TF32 R176, R200.reuse, R60, R76 ;  /* 0x0000003cc8b0723c */ /* 0x040fe6000008104c */
[----:B------:R-:W4:Y:S04]  /*4ac00*/  LDL.LU.64 R76, [R1+0x5c0] ;  /* 0x0005c000014c7983 */ /* 0x000f280000300a00 */
[----:B------:R-:W4:Y:S01]  /*4ac10*/  LDL.LU.64 R78, [R1+0x5c8] ;  /* 0x0005c800014e7983 */ /* 0x000f220000300a00 */
[C---:B------:R-:W-:Y:S08]  /*4ac20*/  HMMA.1688.F32.TF32 R180, R200.reuse, R56, R180 ;  /* 0x00000038c8b4723c */ /* 0x040ff000000810b4 */
[C---:B------:R-:W-:Y:S08]  /*4ac30*/  HMMA.1688.F32.TF32 R184, R200.reuse, R52, R184 ;  /* 0x00000034c8b8723c */ /* 0x040ff000000810b8 */
[C---:B------:R-:W-:Y:S08]  /*4ac40*/  HMMA.1688.F32.TF32 R188, R200.reuse, R48, R188 ;  /* 0x00000030c8bc723c */ /* 0x040ff000000810bc */
[C---:B------:R-:W-:Y:S08]  /*4ac50*/  HMMA.1688.F32.TF32 R192, R200.reuse, R44, R192 ;  /* 0x0000002cc8c0723c */ /* 0x040ff000000810c0 */
[C---:B------:R-:W-:Y:S08]  /*4ac60*/  HMMA.1688.F32.TF32 R196, R200.reuse, R40, R196 ;  /* 0x00000028c8c4723c */ /* 0x040ff000000810c4 */
[----:B------:R-:W-:Y:S08]  /*4ac70*/  HMMA.1688.F32.TF32 R200, R200, R36, R216 ;  /* 0x00000024c8c8723c */ /* 0x000ff000000810d8 */
[C---:B------:R-:W-:Y:S08]  /*4ac80*/  HMMA.1688.F32.TF32 R216, R228.reuse, R72, R212 ;  /* 0x00000048e4d8723c */ /* 0x040ff000000810d4 */
[C---:B------:R-:W-:Y:S08]  /*4ac90*/  HMMA.1688.F32.TF32 R208, R228.reuse, R68, R208 ;  /* 0x00000044e4d0723c */ /* 0x040ff000000810d0 */
[C---:B------:R-:W-:Y:S07]  /*4aca0*/  HMMA.1688.F32.TF32 R212, R228.reuse, R64, R204 ;  /* 0x00000040e4d4723c */ /* 0x040fee00000810cc */
[----:B------:R-:W-:Y:S04]  /*4acb0*/  STL.64 [R1+0x80], R216 ;  /* 0x000080d801007387 */ /* 0x000fe80000100a00 */
[----:B------:R-:W-:Y:S04]  /*4acc0*/  STL.64 [R1+0x88], R218 ;  /* 0x000088da01007387 */ /* 0x000fe80000100a00 */
[----:B------:R-:W-:Y:S04]  /*4acd0*/  STL.64 [R1+0x70], R208 ;  /* 0x000070d001007387 */ /* 0x000fe80000100a00 */
[----:B------:R2:W-:Y:S04]  /*4ace0*/  STL.64 [R1+0x78], R210 ;  /* 0x000078d201007387 */ /* 0x0005e80000100a00 */
[----:B------:R-:W-:Y:S04]  /*4acf0*/  STL.64 [R1+0x40], R212 ;  /* 0x000040d401007387 */ /* 0x000fe80000100a00 */
[----:B------:R3:W-:Y:S01]  /*4ad00*/  STL.64 [R1+0x48], R214 ;  /* 0x000048d601007387 */ /* 0x0007e20000100a00 */
[C---:B--2---:R-:W-:Y:S03]  /*4ad10*/  HMMA.1688.F32.TF32 R208, R228.reuse, R56, R92 ;  /* 0x00000038e4d0723c */ /* 0x044fe6000008105c */
[----:B------:R-:W2:Y:S04]  /*4ad20*/  LDL.LU.64 R92, [R1+0x5b0] ;  /* 0x0005b000015c7983 */ /* 0x000ea80000300a00 */
[----:B------:R-:W2:Y:S01]  /*4ad30*/  LDL.LU.64 R94, [R1+0x5b8] ;  /* 0x0005b800015e7983 */ /* 0x000ea20000300a00 */
[C---:B------:R-:W-:Y:S08]  /*4ad40*/  HMMA.1688.F32.TF32 R204, R228.reuse, R60, R96 ;  /* 0x0000003ce4cc723c */ /* 0x040ff00000081060 */
[C---:B---3--:R-:W-:Y:S01]  /*4ad50*/  HMMA.1688.F32.TF32 R212, R228.reuse, R52, R88 ;  /* 0x00000034e4d4723c */ /* 0x048fe20000081058 */
[----:B------:R-:W3:Y:S04]  /*4ad60*/  LDL.LU.64 R88, [R1+0x580] ;  /* 0x0005800001587983 */ /* 0x000ee80000300a00 */
[----:B------:R-:W3:Y:S03]  /*4ad70*/  LDL.LU.64 R90, [R1+0x588] ;  /* 0x00058800015a7983 */ /* 0x000ee60000300a00 */
[C---:B----4-:R-:W-:Y:S01]  /*4ad80*/  HMMA.1688.F32.TF32 R220, R228.reuse, R44, R80 ;  /* 0x0000002ce4dc723c */ /* 0x050fe20000081050 */
[----:B------:R-:W4:Y:S04]  /*4ad90*/  LDL.LU.64 R80, [R1+0x570] ;  /* 0x0005700001507983 */ /* 0x000f280000300a00 */
[----:B------:R-:W4:Y:S03]  /*4ada0*/  LDL.LU.64 R82, [R1+0x578] ;  /* 0x0005780001527983 */ /* 0x000f260000300a00 */
[C---:B------:R-:W-:Y:S01]  /*4adb0*/  HMMA.1688.F32.TF32 R216, R228.reuse, R48, R84 ;  /* 0x00000030e4d8723c */ /* 0x040fe20000081054 */
        /* <DEDUP_REMOVED lines=11> */
[----:B------:R-:W4:Y:S04]  /*4ae70*/  LDL.LU.64 R76, [R1+0x4d0] ;  /* 0x0004d000014c7983 */ /* 0x000f280000300a00 */
[----:B------:R-:W4:Y:S01]  /*4ae80*/  LDL.LU.64 R78, [R1+0x4d8] ;  /* 0x0004d800014e7983 */ /* 0x000f220000300a00 */
[----:B--2---:R-:W-:Y:S03]  /*4ae90*/  HMMA.1688.F32.TF32 R228, R228, R36, R92 ;  /* 0x00000024e4e4723c */ /* 0x004fe6000008105c */
[----:B------:R-:W2:Y:S04]  /*4aea0*/  LDL.LU.64 R92, [R1+0x4c0] ;  /* 0x0004c000015c7983 */ /* 0x000ea80000300a00 */
[----:B------:R-:W2:Y:S01]  /*4aeb0*/  LDL.LU.64 R94, [R1+0x4c8] ;  /* 0x0004c800015e7983 */ /* 0x000ea20000300a00 */
[C---:B---3--:R-:W-:Y:S03]  /*4aec0*/  HMMA.1688.F32.TF32 R248, R236.reuse, R72, R88 ;  /* 0x00000048ecf8723c */ /* 0x048fe60000081058 */
[----:B------:R-:W3:Y:S04]  /*4aed0*/  LDL.LU.64 R88, [R1+0x4b0] ;  /* 0x0004b00001587983 */ /* 0x000ee80000300a00 */
[----:B------:R-:W3:Y:S11]  /*4aee0*/  LDL.LU.64 R90, [R1+0x4b8] ;  /* 0x0004b800015a7983 */ /* 0x000ef60000300a00 */
[----:B------:R-:W-:Y:S05]  /*4aef0*/  @!UPT UIADD3 URZ, URZ, URZ, URZ ;  /* 0x0000003f3f3ff290 */ /* 0x000fea000fffe03f */
[----:B------:R-:W-:Y:S04]  /*4af00*/  STL.64 [R1+0x170], R248 ;  /* 0x000170f801007387 */ /* 0x000fe80000100a00 */
[----:B------:R4:W-:Y:S02]  /*4af10*/  STL.64 [R1+0x178], R250 ;  /* 0x000178fa01007387 */ /* 0x0009e40000100a00 */
[C---:B----4-:R-:W-:Y:S02]  /*4af20*/  HMMA.1688.F32.TF32 R248, R236.reuse, R68, R80 ;  /* 0x00000044ecf8723c */ /* 0x050fe40000081050 */
[----:B------:R-:W4:Y:S04]  /*4af30*/  LDL.LU.64 R80, [R1+0x200] ;  /* 0x0002000001507983 */ /* 0x000f280000300a00 */
[----:B------:R-:W4:Y:S11]  /*4af40*/  LDL.LU.64 R82, [R1+0x208] ;  /* 0x0002080001527983 */ /* 0x000f360000300a00 */
[----:B------:R-:W-:Y:S06]  /*4af50*/  @!UPT UIADD3 URZ, URZ, URZ, URZ ;  /* 0x0000003f3f3ff290 */ /* 0x000fec000fffe03f */
[----:B------:R-:W-:Y:S04]  /*4af60*/  STL.64 [R1+0x160], R248 ;  /* 0x000160f801007387 */ /* 0x000fe80000100a00 */
[----:B------:R1:W-:Y:S02]  /*4af70*/  STL.64 [R1+0x168], R250 ;  /* 0x000168fa01007387 */ /* 0x0003e40000100a00 */
[C---:B-1----:R-:W-:Y:S02]  /*4af80*/  HMMA.1688.F32.TF32 R248, R236.reuse, R64, R84 ;  /* 0x00000040ecf8723c */ /* 0x042fe40000081054 */
[----:B------:R-:W2:Y:S04]  /*4af90*/  LDL.LU.64 R84, [R1+0x1f0] ;  /* 0x0001f00001547983 */ /* 0x000ea80000300a00 */
[----:B------:R-:W2:Y:S11]  /*4afa0*/  LDL.LU.64 R86, [R1+0x1f8] ;  /* 0x0001f80001567983 */ /* 0x000eb60000300a00 */
[----:B------:R-:W-:Y:S06]  /*4afb0*/  @!UPT UIADD3 URZ, URZ, URZ, URZ ;  /* 0x0000003f3f3ff290 */ /* 0x000fec000fffe03f */
[----:B------:R-:W-:Y:S04]  /*4afc0*/  STL.64 [R1+0x150], R248 ;  /* 0x000150f801007387 */ /* 0x000fe80000100a00 */
[----:B------:R1:W-:Y:S02]  /*4afd0*/  STL.64 [R1+0x158], R250 ;  /* 0x000158fa01007387 */ /* 0x0003e40000100a00 */
[C---:B-1----:R-:W-:Y:S08]  /*4afe0*/  HMMA.1688.F32.TF32 R248, R236.reuse, R60, R244 ;  /* 0x0000003cecf8723c */ /* 0x042ff000000810f4 */
[C---:B------:R-:W-:Y:S08]  /*4aff0*/  HMMA.1688.F32.TF32 R244, R236.reuse, R56, R240 ;  /* 0x00000038ecf4723c */ /* 0x040ff000000810f0 */
[C---:B------:R-:W-:Y:S08]  /*4b000*/  HMMA.1688.F32.TF32 R240, R236.reuse, R52, R232 ;  /* 0x00000034ecf0723c */ /* 0x040ff000000810e8 */
[C---:B------:R-:W-:Y:S01]  /*4b010*/  HMMA.1688.F32.TF32 R232, R236.reuse, R48, R96 ;  /* 0x00000030ece8723c */ /* 0x040fe20000081060 */
[----:B------:R-:W-:Y:S04]  /*4b020*/  STL.64 [R1+0x140], R248 ;  /* 0x000140f801007387 */ /* 0x000fe80000100a00 */
[----:B------:R-:W-:Y:S04]  /*4b030*/  STL.64 [R1+0x148], R250 ;  /* 0x000148fa01007387 */ /* 0x000fe80000100a00 */
[----:B------:R-:W-:Y:S01]  /*4b040*/  STL.64 [R1+0x120], R244 ;  /* 0x000120f401007387 */ /* 0x000fe20000100a00 */
[----:B------:R-:W-:Y:S03]  /*4b050*/  HMMA.1688.F32.TF32 R96, R236, R44, R76 ;  /* 0x0000002cec60723c */ /* 0x000fe6000008104c */
[----:B------:R1:W-:Y:S04]  /*4b060*/  STL.64 [R1+0x128], R246 ;  /* 0x000128f601007387 */ /* 0x0003e80000100a00 */
[----:B------:R-:W-:Y:S04]  /*4b070*/  STL.64 [R1+0x110], R240 ;  /* 0x000110f001007387 */ /* 0x000fe80000100a00 */
[----:B------:R-:W-:Y:S04]  /*4b080*/  STL.64 [R1+0x118], R242 ;  /* 0x000118f201007387 */ /* 0x000fe80000100a00 */
[----:B------:R-:W4:Y:S04]  /*4b090*/  LDL.LU.64 R76, [R1+0x360] ;  /* 0x00036000014c7983 */ /* 0x000f280000300a00 */
[----:B------:R-:W-:Y:S04]  /*4b0a0*/  STL.64 [R1+0xe0], R232 ;  /* 0x0000e0e801007387 */ /* 0x000fe80000100a00 */
[----:B------:R1:W-:Y:S04]  /*4b0b0*/  STL.64 [R1+0xe8], R234 ;  /* 0x0000e8ea01007387 */ /* 0x0003e80000100a00 */
[----:B------:R-:W4:Y:S01]  /*4b0c0*/  LDL.LU.64 R78, [R1+0x368] ;  /* 0x00036800014e7983 */ /* 0x000f220000300a00 */
[----:B--2---:R-:W-:Y:S01]  /*4b0d0*/  HMMA.1688.F32.TF32 R84, R32, R72, R84 ;  /* 0x000000482054723c */ /* 0x004fe20000081054 */
[----:B-1----:R-:W-:Y:S01]  /*4b0e0*/  MOV R247, R4 ;  /* 0x0000000400f77202 */ /* 0x002fe20000000f00 */
[----:B------:R-:W-:Y:S01]  /*4b0f0*/  IMAD.MOV.U32 R246, RZ, RZ, R5 ;  /* 0x000000fffff67224 */ /* 0x000fe200078e0005 */
[----:B------:R-:W-:Y:S01]  /*4b100*/  MOV R251, R8 ;  /* 0x0000000800fb7202 */ /* 0x000fe20000000f00 */
[----:B------:R-:W-:Y:S01]  /*4b110*/  IMAD.MOV.U32 R245, RZ, RZ, R6 ;  /* 0x000000fffff57224 */ /* 0x000fe200078e0006 */
[----:B------:R-:W-:Y:S03]  /*4b120*/  LDS R240, [R252+0x2000] ;  /* 0x00200000fcf07984 */ /* 0x000fe60000000800 */
[----:B------:R-:W-:Y:S01]  /*4b130*/  HMMA.1688.F32.TF32 R232, R236, R40, R92 ;  /* 0x00000028ece8723c */ /* 0x000fe2000008105c */
[----:B------:R-:W-:Y:S01]  /*4b140*/  IMAD.MOV.U32 R244, RZ, RZ, R7 ;  /* 0x000000fffff47224 */ /* 0x000fe200078e0007 */
[----:B------:R-:W-:Y:S01]  /*4b150*/  LDS R242, [R252+0x3000] ;  /* 0x00300000fcf27984 */ /* 0x000fe20000000800 */
[----:B------:R-:W-:-:S02]  /*4b160*/  IMAD.MOV.U32 R250, RZ, RZ, R9 ;  /* 0x000000fffffa7224 */ /* 0x000fc400078e0009 */
[----:B------:R-:W-:Y:S01]  /*4b170*/  IMAD.MOV.U32 R249, RZ, RZ, R10 ;  /* 0x000000fffff97224 */ /* 0x000fe200078e000a */
[----:B------:R-:W-:Y:S02]  /*4b180*/  LDS R241, [R3+0x2000] ;  /* 0x0020000003f17984 */ /* 0x000fe40000000800 */
[----:B---3--:R-:W-:Y:S01]  /*4b190*/  HMMA.1688.F32.TF32 R236, R236, R36, R88 ;  /* 0x00000024ecec723c */ /* 0x008fe20000081058 */
[----:B------:R-:W-:Y:S01]  /*4b1a0*/  IMAD.MOV.U32 R248, RZ, RZ, R11 ;  /* 0x000000fffff87224 */ /* 0x000fe200078e000b */
[----:B------:R-:W1:Y:S06]  /*4b1b0*/  LDS R243, [R3+0x3000] ;  /* 0x0030000003f37984 */ /* 0x000e6c0000000800 */
[----:B----4-:R-:W-:Y:S01]  /*4b1c0*/  HMMA.1688.F32.TF32 R88, R28, R72, R80 ;  /* 0x000000481c58723c */ /* 0x010fe20000081050 */
[----:B------:R-:W-:Y:S04]  /*4b1d0*/  STL.64 [R1+0xd0], R96 ;  /* 0x0000d06001007387 */ /* 0x000fe80000100a00 */
[----:B------:R-:W-:Y:S04]  /*4b1e0*/  STL.64 [R1+0xd8], R98 ;  /* 0x0000d86201007387 */ /* 0x000fe80000100a00 */
[----:B------:R-:W-:Y:S04]  /*4b1f0*/  STL.64 [R1+0x3850], R234 ;  /* 0x003850ea01007387 */ /* 0x000fe80000100a00 */
[----:B------:R-:W-:Y:S04]  /*4b200*/  STL.64 [R1+0x3848], R232 ;  /* 0x003848e801007387 */ /* 0x000fe80000100a00 */
[----:B------:R-:W-:Y:S04]  /*4b210*/  STL.64 [R1+0x3860], R238 ;  /* 0x003860ee01007387 */ /* 0x000fe80000100a00 */
[----:B------:R-:W-:Y:S04]  /*4b220*/  STL.64 [R1+0x3858], R236 ;  /* 0x003858ec01007387 */ /* 0x000fe80000100a00 */
[----:B------:R-:W2:Y:S04]  /*4b230*/  LDL.LU.64 R80, [R1+0x1e0] ;  /* 0x0001e00001507983 */ /* 0x000ea80000300a00 */
[----:B------:R-:W2:Y:S01]  /*4b240*/  LDL.LU.64 R82, [R1+0x1e8] ;  /* 0x0001e80001527983 */ /* 0x000ea20000300a00 */
[----:B------:R-:W-:Y:S01]  /*4b250*/  IMAD.MOV.U32 R20, RZ, RZ, R84 ;  /* 0x000000ffff147224 */ /* 0x000fe200078e0054 */
[----:B------:R-:W-:-:S02]  /*4b260*/  MOV R17, R85 ;  /* 0x0000005500117202 */ /* 0x000fc40000000f00 */
[----:B------:R-:W-:Y:S01]  /*4b270*/  STL.64 [R1+0x200], R88 ;  /* 0x0002005801007387 */ /* 0x000fe20000100a00 */
[----:B------:R-:W-:-:S03]  /*4b280*/  IMAD.MOV.U32 R13, RZ, RZ, R86 ;  /* 0x000000ffff0d7224 */ /* 0x000fc600078e0056 */
[----:B------:R-:W-:Y:S04]  /*4b290*/  STL.64 [R1+0x208], R90 ;  /* 0x0002085a01007387 */ /* 0x000fe80000100a00 */
[----:B------:R3:W-:Y:S04]  /*4b2a0*/  STL [R1+0x56c], R87 ;  /* 0x00056c5701007387 */ /* 0x0007e80000100800 */
[----:B------:R-:W4:Y:S04]  /*4b2b0*/  LDL.LU.64 R84, [R1+0x4a0] ;  /* 0x0004a00001547983 */ /* 0x000f280000300a00 */
[----:B---3--:R-:W4:Y:S01]  /*4b2c0*/  LDL.LU.64 R86, [R1+0x4a8] ;  /* 0x0004a80001567983 */ /* 0x008f220000300a00 */
[-C--:B------:R-:W-:Y:S03]  /*4b2d0*/  HMMA.1688.F32.TF32 R76, R28, R68.reuse, R76 ;  /* 0x000000441c4c723c */ /* 0x080fe6000008104c */
[----:B------:R-:W-:Y:S04]  /*4b2e0*/  STL [R1+0x37cc], R13 ;  /* 0x0037cc0d01007387 */ /* 0x000fe80000100800 */
[----:B------:R-:W-:Y:S04]  /*4b2f0*/  STL [R1+0x37c8], R20 ;  /* 0x0037c81401007387 */ /* 0x000fe80000100800 */
[----:B------:R-:W-:Y:S11]  /*4b300*/  STL [R1+0x37c4], R17 ;  /* 0x0037c41101007387 */ /* 0x000ff60000100800 */
[----:B------:R-:W-:Y:S02]  /*4b310*/  @!UPT UIADD3 URZ, URZ, URZ, URZ ;  /* 0x0000003f3f3ff290 */ /* 0x000fe4000fffe03f */
[----:B------:R-:W-:Y:S01]  /*4b320*/  IMAD.MOV.U32 R235, RZ, RZ, R76 ;  /* 0x000000ffffeb7224 */ /* 0x000fe200078e004c */
[----:B------:R-:W-:Y:S01]  /*4b330*/  MOV R233, R78 ;  /* 0x0000004e00e97202 */ /* 0x000fe20000000f00 */
[----:B------:R-:W-:Y:S02]  /*4b340*/  IMAD.MOV.U32 R234, RZ, RZ, R77 ;  /* 0x000000ffffea7224 */ /* 0x000fe400078e004d */
[----:B------:R-:W-:Y:S01]  /*4b350*/  IMAD.MOV.U32 R232, RZ, RZ, R79 ;  /* 0x000000ffffe87224 */ /* 0x000fe200078e004f */
[----:B------:R-:W3:Y:S04]  /*4b360*/  LDL.LU.64 R76, [R1+0x480] ;  /* 0x00048000014c7983 */ /* 0x000ee80000300a00 */
[----:B------:R-:W3:Y:S04]  /*4b370*/  LDL.LU.64 R78, [R1+0x488] ;  /* 0x00048800014e7983 */ /* 0x000ee80000300a00 */
[----:B------:R-:W-:Y:S04]  /*4b380*/  STL [R1+0x3884], R232 ;  /* 0x003884e801007387 */ /* 0x000fe80000100800 */
[----:B------:R-:W-:Y:S04]  /*4b390*/  STL [R1+0x3880], R234 ;  /* 0x003880ea01007387 */ /* 0x000fe80000100800 */
[----:B------:R1:W-:Y:S04]  /*4b3a0*/  STL [R1+0x387c], R235 ;  /* 0x00387ceb01007387 */ /* 0x0003e80000100800 */
[----:B------:R1:W-:Y:S01]  /*4b3b0*/  STL [R1+0x3878], R233 ;  /* 0x003878e901007387 */ /* 0x0003e20000100800 */
[----:B--2---:R-:W-:Y:S08]  /*4b3c0*/  HMMA.1688.F32.TF32 R80, R32, R68, R80 ;  /* 0x000000442050723c */ /* 0x004ff00000081050 */
[----:B----4-:R-:W-:Y:S11]  /*4b3d0*/  HMMA.1688.F32.TF32 R84, R28, R64, R84 ;  /* 0x000000401c54723c */ /* 0x010ff60000081054 */
[----:B------:R-:W-:Y:S05]  /*4b3e0*/  @!UPT UIADD3 URZ, URZ, URZ, URZ ;  /* 0x0000003f3f3ff290 */ /* 0x000fea000fffe03f */
[----:B------:R-:W-:Y:S02]  /*4b3f0*/  IMAD.MOV.U32 R16, RZ, RZ, R83 ;  /* 0x000000ffff107224 */ /* 0x000fe400078e0053 */
[----:B------:R-:W-:Y:S01]  /*4b400*/  IMAD.MOV.U32 R21, RZ, RZ, R80 ;  /* 0x000000ffff157224 */ /* 0x000fe200078e0050 */
[----:B------:R-:W-:Y:S01]  /*4b410*/  MOV R25, R82 ;  /* 0x0000005200197202 */ /* 0x000fe20000000f00 */
[----:B------:R-:W-:Y:S02]  /*4b420*/  IMAD.MOV.U32 R24, RZ, RZ, R81 ;  /* 0x000000ffff187224 */ /* 0x000fe400078e0051 */
[----:B------:R-:W2:Y:S04]  /*4b430*/  LDL.LU.64 R80, [R1+0x3b0] ;  /* 0x0003b00001507983 */ /* 0x000ea80000300a00 */
[----:B------:R-:W2:Y:S04]  /*4b440*/  LDL.LU.64 R82, [R1+0x3b8] ;  /* 0x0003b80001527983 */ /* 0x000ea80000300a00 */
[----:B------:R-:W-:Y:S04]  /*4b450*/  STL [R1+0x37dc], R16 ;  /* 0x0037dc1001007387 */ /* 0x000fe80000100800 */
[----:B------:R-:W-:Y:S04]  /*4b460*/  STL [R1+0x37d8], R21 ;  /* 0x0037d81501007387 */ /* 0x000fe80000100800 */
[----:B------:R-:W-:Y:S01]  /*4b470*/  STL [R1+0x37d4], R24 ;  /* 0x0037d41801007387 */ /* 0x000fe20000100800 */
[----:B------:R-:W-:Y:S01]  /*4b480*/  IMAD.MOV.U32 R236, RZ, RZ, R87 ;  /* 0x000000ffffec7224 */ /* 0x000fe200078e0057 */
[----:B------:R-:W-:Y:S01]  /*4b490*/  MOV R237, R86 ;  /* 0x0000005600ed7202 */ /* 0x000fe20000000f00 */
[----:B------:R-:W-:Y:S01]  /*4b4a0*/  IMAD.MOV.U32 R239, RZ, RZ, R84 ;  /* 0x000000ffffef7224 */ /* 0x000fe200078e0054 */
[----:B------:R-:W-:Y:S01]  /*4b4b0*/  STL [R1+0x37d0], R25 ;  /* 0x0037d01901007387 */ /* 0x000fe20000100800 */
[----:B------:R-:W-:-:S03]  /*4b4c0*/  IMAD.MOV.U32 R238, RZ, RZ, R85 ;  /* 0x000000ffffee7224 */ /* 0x000fc600078e0055 */
[----:B------:R-:W4:Y:S04]  /*4b4d0*/  LDL.LU.64 R84, [R1+0x3c0] ;  /* 0x0003c00001547983 */ /* 0x000f280000300a00 */
[----:B------:R-:W4:Y:S01]  /*4b4e0*/  LDL.LU.64 R86, [R1+0x3c8] ;  /* 0x0003c80001567983 */ /* 0x000f220000300a00 */
[----:B---3--:R-:W-:Y:S03]  /*4b4f0*/  HMMA.1688.F32.TF32 R76, R28, R60, R76 ;  /* 0x0000003c1c4c723c */ /* 0x008fe6000008104c */
[----:B------:R-:W-:Y:S04]  /*4b500*/  STL [R1+0x3894], R236 ;  /* 0x003894ec01007387 */ /* 0x000fe80000100800 */
[----:B------:R-:W-:Y:S04]  /*4b510*/  STL [R1+0x3890], R237 ;  /* 0x003890ed01007387 */ /* 0x000fe80000100800 */
[----:B------:R-:W-:Y:S04]  /*4b520*/  STL [R1+0x388c], R238 ;  /* 0x00388cee01007387 */ /* 0x000fe80000100800 */
[----:B------:R-:W-:Y:S08]  /*4b530*/  STL [R1+0x3888], R239 ;  /* 0x003888ef01007387 */ /* 0x000ff00000100800 */
[----:B------:R3:W-:Y:S01]  /*4b540*/  STL.64 [R1+0x368], R78 ;  /* 0x0003684e01007387 */ /* 0x0007e20000100a00 */
[----:B-1----:R-:W-:-:S02]  /*4b550*/  IMAD.MOV.U32 R235, RZ, RZ, R76 ;  /* 0x000000ffffeb7224 */ /* 0x002fc400078e004c */
[----:B------:R-:W-:Y:S02]  /*4b560*/  IMAD.MOV.U32 R233, RZ, RZ, R77 ;  /* 0x000000ffffe97224 */ /* 0x000fe400078e004d */
[----:B------:R-:W4:Y:S04]  /*4b570*/  LDL.LU.64 R76, [R1+0x3d0] ;  /* 0x0003d000014c7983 */ /* 0x000f280000300a00 */
[----:B---3--:R-:W3:Y:S04]  /*4b580*/  LDL.LU.64 R78, [R1+0x3d8] ;  /* 0x0003d800014e7983 */ /* 0x008ee80000300a00 */
[----:B------:R-:W-:Y:S04]  /*4b590*/  STL [R1+0x389c], R233 ;  /* 0x00389ce901007387 */ /* 0x000fe80000100800 */
[----:B------:R-:W-:Y:S01]  /*4b5a0*/  STL [R1+0x3898], R235 ;  /* 0x003898eb01007387 */ /* 0x000fe20000100800 */
[C---:B--2---:R-:W-:Y:S03]  /*4b5b0*/  HMMA.1688.F32.TF32 R88, R28.reuse, R56, R80 ;  /* 0x000000381c58723c */ /* 0x044fe60000081050 */
[----:B------:R-:W2:Y:S04]  /*4b5c0*/  LDL.LU.64 R80, [R1+0x3e0] ;  /* 0x0003e00001507983 */ /* 0x000ea80000300a00 */
[----:B------:R-:W2:Y:S01]  /*4b5d0*/  LDL.LU.64 R82, [R1+0x3e8] ;  /* 0x0003e80001527983 */ /* 0x000ea20000300a00 */
[----:B----4-:R-:W-:Y:S11]  /*4b5e0*/  HMMA.1688.F32.TF32 R84, R28, R52, R84 ;  /* 0x000000341c54723c */ /* 0x010ff60000081054 */
[----:B------:R-:W-:Y:S04]  /*4b5f0*/  @!UPT UIADD3 URZ, URZ, URZ, URZ ;  /* 0x0000003f3f3ff290 */ /* 0x000fe8000fffe03f */
[----:B------:R1:W-:Y:S04]  /*4b600*/  STL.64 [R1+0x3b0], R88 ;  /* 0x0003b05801007387 */ /* 0x0003e80000100a00 */
[----:B------:R4:W-:Y:S04]  /*4b610*/  STL.64 [R1+0x3b8], R90 ;  /* 0x0003b85a01007387 */ /* 0x0009e80000100a00 */
[----:B-1----:R-:W2:Y:S04]  /*4b620*/  LDL.LU.64 R88, [R1+0x400] ;  /* 0x0004000001587983 */ /* 0x002ea80000300a00 */
[----:B----4-:R-:W4:Y:S01]  /*4b630*/  LDL.LU.64 R90, [R1+0x408] ;  /* 0x00040800015a7983 */ /* 0x010f220000300a00 */
[----:B------:R-:W-:Y:S01]  /*4b640*/  IMAD.MOV.U32 R234, RZ, RZ, R87 ;  /* 0x000000ffffea7224 */ /* 0x000fe200078e0057 */
[----:B------:R-:W-:Y:S01]  /*4b650*/  MOV R238, R84 ;  /* 0x0000005400ee7202 */ /* 0x000fe20000000f00 */
[----:B------:R-:W-:-:S02]  /*4b660*/  IMAD.MOV.U32 R232, RZ, RZ, R86 ;  /* 0x000000ffffe87224 */ /* 0x000fc400078e0056 */
[----:B------:R-:W-:Y:S01]  /*4b670*/  IMAD.MOV.U32 R239, RZ, RZ, R85 ;  /* 0x000000ffffef7224 */ /* 0x000fe200078e0055 */
[----:B------:R1:W-:Y:S01]  /*4b680*/  STL [R1+0x38ac], R234 ;  /* 0x0038acea01007387 */ /* 0x0003e20000100800 */
[----:B---3--:R-:W-:Y:S03]  /*4b690*/  HMMA.1688.F32.TF32 R76, R28, R48, R76 ;  /* 0x000000301c4c723c */ /* 0x008fe6000008104c */
[----:B------:R3:W-:Y:S04]  /*4b6a0*/  STL [R1+0x38a8], R232 ;  /* 0x0038a8e801007387 */ /* 0x0007e80000100800 */
[----:B------:R1:W-:Y:S04]  /*4b6b0*/  STL [R1+0x38a4], R238 ;  /* 0x0038a4ee01007387 */ /* 0x0003e80000100800 */
[----:B------:R1:W-:Y:S11]  /*4b6c0*/  STL [R1+0x38a0], R239 ;  /* 0x0038a0ef01007387 */ /* 0x0003f60000100800 */
[----:B------:R-:W-:Y:S02]  /*4b6d0*/  @!UPT UIADD3 URZ, URZ, URZ, URZ ;  /* 0x0000003f3f3ff290 */ /* 0x000fe4000fffe03f */
[----:B------:R-:W-:Y:S01]  /*4b6e0*/  MOV R233, R76 ;  /* 0x0000004c00e97202 */ /* 0x000fe20000000f00 */
[----:B------:R-:W-:Y:S02]  /*4b6f0*/  IMAD.MOV.U32 R235, RZ, RZ, R77 ;  /* 0x000000ffffeb7224 */ /* 0x000fe400078e004d */
[----:B------:R-:W-:Y:S01]  /*4b700*/  IMAD.MOV.U32 R236, RZ, RZ, R78 ;  /* 0x000000ffffec7224 */ /* 0x000fe200078e004e */
[----:B------:R-:W3:Y:S01]  /*4b710*/  LDL.LU.64 R76, [R1+0x3f0] ;  /* 0x0003f000014c7983 */ /* 0x000ee20000300a00 */
[----:B------:R-:W-:-:S03]  /*4b720*/  IMAD.MOV.U32 R237, RZ, RZ, R79 ;  /* 0x000000ffffed7224 */ /* 0x000fc600078e004f */
[----:B------:R-:W3:Y:S04]  /*4b730*/  LDL.LU.64 R78, [R1+0x3f8] ;  /* 0x0003f800014e7983 */ /* 0x000ee80000300a00 */
[----:B------:R-:W3:Y:S04]  /*4b740*/  LDL.LU.64 R84, [R1+0x370] ;  /* 0x0003700001547983 */ /* 0x000ee80000300a00 */
[----:B------:R-:W3:Y:S04]  /*4b750*/  LDL.LU.64 R86, [R1+0x378] ;  /* 0x0003780001567983 */ /* 0x000ee80000300a00 */
[----:B------:R1:W-:Y:S04]  /*4b760*/  STL [R1+0x38bc], R237 ;  /* 0x0038bced01007387 */ /* 0x0003e80000100800 */
[----:B------:R-:W-:Y:S04]  /*4b770*/  STL [R1+0x38b8], R236 ;  /* 0x0038b8ec01007387 */ /* 0x000fe80000100800 */
[----:B------:R-:W-:Y:S04]  /*4b780*/  STL [R1+0x38b4], R233 ;  /* 0x0038b4e901007387 */ /* 0x000fe80000100800 */
[----:B------:R1:W-:Y:S01]  /*4b790*/  STL [R1+0x38b0], R235 ;  /* 0x0038b0eb01007387 */ /* 0x0003e20000100800 */
[C---:B--2---:R-:W-:Y:S08]  /*4b7a0*/  HMMA.1688.F32.TF32 R80, R28.reuse, R44, R80 ;  /* 0x0000002c1c50723c */ /* 0x044ff00000081050 */
[----:B----4-:R-:W-:Y:S11]  /*4b7b0*/  HMMA.1688.F32.TF32 R88, R28, R40, R88 ;  /* 0x000000281c58723c */ /* 0x010ff60000081058 */
[----:B------:R-:W-:Y:S05]  /*4b7c0*/  @!UPT UIADD3 URZ, URZ, URZ, URZ ;  /* 0x0000003f3f3ff290 */ /* 0x000fea000fffe03f */
[----:B-1----:R-:W-:Y:S01]  /*4b7d0*/  MOV R234, R80 ;  /* 0x0000005000ea7202 */ /* 0x002fe20000000f00 */
[----:B---3--:R-:W-:Y:S02]  /*4b7e0*/  IMAD.MOV.U32 R232, RZ, RZ, R81 ;  /* 0x000000ffffe87224 */ /* 0x008fe400078e0051 */
[----:B------:R-:W-:Y:S01]  /*4b7f0*/  IMAD.MOV.U32 R238, RZ, RZ, R82 ;  /* 0x000000ffffee7224 */ /* 0x000fe200078e0052 */
[----:B------:R-:W2:Y:S01]  /*4b800*/  LDL.LU.64 R80, [R1+0x350] ;  /* 0x0003500001507983 */ /* 0x000ea20000300a00 */
[----:B------:R-:W-:-:S03]  /*4b810*/  IMAD.MOV.U32 R239, RZ, RZ, R83 ;  /* 0x000000ffffef7224 */ /* 0x000fc600078e0053 */
[----:B------:R-:W2:Y:S04]  /*4b820*/  LDL.LU.64 R82, [R1+0x358] ;  /* 0x0003580001527983 */ /* 0x000ea80000300a00 */
[----:B------:R-:W-:Y:S04]  /*4b830*/  STL.64 [R1+0x400], R88 ;  /* 0x0004005801007387 */ /* 0x000fe80000100a00 */
[----:B------:R-:W-:Y:S01]  /*4b840*/  STL [R1+0x408], R90 ;  /* 0x0004085a01007387 */ /* 0x000fe20000100800 */
[----:B------:R-:W-:Y:S03]  /*4b850*/  HMMA.1688.F32.TF32 R28, R28, R36, R76 ;  /* 0x000000241c1c723c */ /* 0x000fe6000008104c */
[----:B------:R-:W3:Y:S04]  /*4b860*/  LDL.LU.64 R76, [R1+0x330] ;  /* 0x00033000014c7983 */ /* 0x000ee80000300a00 */
[----:B------:R-:W3:Y:S11]  /*4b870*/  LDL.LU.64 R78, [R1+0x338] ;  /* 0x00033800014e7983 */ /* 0x000ef60000300a00 */
[----:B------:R-:W-:Y:S06]  /*4b880*/  @!UPT UIADD3 URZ, URZ, URZ, URZ ;  /* 0x0000003f3f3ff290 */ /* 0x000fec000fffe03f */
        /* <DEDUP_REMOVED lines=11> */
[----:B------:R-:W4:Y:S04]  /*4b940*/  LDL.LU.64 R28, [R1+0x300] ;  /* 0x00030000011c7983 */ /* 0x000f280000300a00 */
[----:B------:R-:W4:Y:S04]  /*4b950*/  LDL.LU.64 R30, [R1+0x308] ;  /* 0x00030800011e7983 */ /* 0x000f280000300a00 */
[----:B------:R-:W-:Y:S04]  /*4b960*/  STL [R1+0x37ec], R17 ;  /* 0x0037ec1101007387 */ /* 0x000fe80000100800 */
[----:B------:R-:W-:Y:S04]  /*4b970*/  STL [R1+0x37e8], R20 ;  /* 0x0037e81401007387 */ /* 0x000fe80000100800 */
[----:B------:R-:W-:Y:S04]  /*4b980*/  STL [R1+0x37e4], R25 ;  /* 0x0037e41901007387 */ /* 0x000fe80000100800 */
[----:B------:R-:W-:Y:S01]  /*4b990*/  STL [R1+0x37e0], R13 ;  /* 0x0037e00d01007387 */ /* 0x000fe20000100800 */
[----:B--2---:R-:W-:Y:S11]  /*4b9a0*/  HMMA.1688.F32.TF32 R80, R32, R60, R80 ;  /* 0x0000003c2050723c */ /* 0x004ff60000081050 */
[----:B------:R-:W-:Y:S11]  /*4b9b0*/  @!UPT UIADD3 URZ, URZ, URZ, URZ ;  /* 0x0000003f3f3ff290 */ /* 0x000ff6000fffe03f */
[----:B------:R-:W-:Y:S01]  /*4b9c0*/  @!UPT UIADD3 URZ, URZ, URZ, URZ ;  /* 0x0000003f3f3ff290 */ /* 0x000fe2000fffe03f */
[----:B------:R1:W-:Y:S01]  /*4b9d0*/  STL [R1+0x510], R80 ;  /* 0x0005105001007387 */ /* 0x0003e20000100800 */
[----:B------:R-:W-:-:S03]  /*4b9e0*/  IMAD.MOV.U32 R24, RZ, RZ, R83 ;  /* 0x000000ffff187224 */ /* 0x000fc600078e0053 */
[----:B------:R-:W2:Y:S01]  /*4b9f0*/  LDL.LU.64 R84, [R1+0x2e0] ;  /* 0x0002e00001547983 */ /* 0x000ea20000300a00 */
[----:B------:R-:W-:-:S03]  /*4ba00*/  IMAD.MOV.U32 R21, RZ, RZ, R82 ;  /* 0x000000ffff157224 */ /* 0x000fc600078e0052 */
[----:B------:R-:W2:Y:S01]  /*4ba10*/  LDL.LU.64 R86, [R1+0x2e8] ;  /* 0x0002e80001567983 */ /* 0x000ea20000300a00 */
[----:B------:R-:W-:-:S03]  /*4ba20*/  IMAD.MOV.U32 R16, RZ, RZ, R81 ;  /* 0x000000ffff107224 */ /* 0x000fc600078e0051 */
[----:B-1----:R-:W2:Y:S04]  /*4ba30*/  LDL.LU.64 R80, [R1+0x2b0] ;  /* 0x0002b00001507983 */ /* 0x002ea80000300a00 */
[----:B------:R-:W2:Y:S01]  /*4ba40*/  LDL.LU.64 R82, [R1+0x2b8] ;  /* 0x0002b80001527983 */ /* 0x000ea20000300a00 */
        /* <DEDUP_REMOVED lines=8> */
[----:B------:R-:W2:Y:S01]  /*4bad0*/  LDL.LU.64 R76, [R1+0x290] ;  /* 0x00029000014c7983 */ /* 0x000ea20000300a00 */
[----:B------:R-:W-:-:S03]  /*4bae0*/  IMAD.MOV.U32 R13, RZ, RZ, R79 ;  /* 0x000000ffff0d7224 */ /* 0x000fc600078e004f */
[----:B------:R-:W2:Y:S04]  /*4baf0*/  LDL.LU.64 R78, [R1+0x298] ;  /* 0x00029800014e7983 */ /* 0x000ea80000300a00 */
[----:B------:R-:W-:Y:S01]  /*4bb00*/  STL [R1+0x3808], R13 ;  /* 0x0038080d01007387 */ /* 0x000fe20000100800 */
[C---:B----4-:R-:W-:Y:S03]  /*4bb10*/  HMMA.1688.F32.TF32 R28, R32.reuse, R52, R28 ;  /* 0x00000034201c723c */ /* 0x050fe6000008101c */
[----:B------:R-:W-:Y:S04]  /*4bb20*/  STL [R1+0x3804], R25 ;  /* 0x0038041901007387 */ /* 0x000fe80000100800 */
[----:B------:R-:W-:Y:S04]  /*4bb30*/  STL [R1+0x3800], R17 ;  /* 0x0038001101007387 */ /* 0x000fe80000100800 */
[----:B------:R-:W-:Y:S11]  /*4bb40*/  STL [R1+0x37fc], R20 ;  /* 0x0037fc1401007387 */ /* 0x000ff60000100800 */
[----:B------:R-:W-:Y:S01]  /*4bb50*/  @!UPT UIADD3 URZ, URZ, URZ, URZ ;  /* 0x0000003f3f3ff290 */ /* 0x000fe2000fffe03f */
[----:B------:R4:W-:Y:S01]  /*4bb60*/  STL [R1+0x4f0], R28 ;  /* 0x0004f01c01007387 */ /* 0x0009e20000100800 */
[----:B-1----:R-:W-:Y:S01]  /*4bb70*/  MOV R24, R29 ;  /* 0x0000001d00187202 */ /* 0x002fe20000000f00 */
[----:B---3--:R-:W-:Y:S02]  /*4bb80*/  IMAD.MOV.U32 R21, RZ, RZ, R30 ;  /* 0x000000ffff157224 */ /* 0x008fe400078e001e */
[----:B------:R-:W-:Y:S01]  /*4bb90*/  IMAD.MOV.U32 R16, RZ, RZ, R31 ;  /* 0x000000ffff107224 */ /* 0x000fe200078e001f */
[----:B----4-:R-:W3:Y:S04]  /*4bba0*/  LDL.LU.64 R28, [R1+0x260] ;  /* 0x00026000011c7983 */ /* 0x010ee80000300a00 */
[----:B------:R-:W3:Y:S04]  /*4bbb0*/  LDL.LU.64 R30, [R1+0x268] ;  /* 0x00026800011e7983 */ /* 0x000ee80000300a00 */
[----:B------:R-:W-:Y:S04]  /*4bbc0*/  STL [R1+0x3814], R16 ;  /* 0x0038141001007387 */ /* 0x000fe80000100800 */
[----:B------:R-:W-:Y:S04]  /*4bbd0*/  STL [R1+0x3810], R21 ;  /* 0x0038101501007387 */ /* 0x000fe80000100800 */
[----:B------:R1:W-:Y:S01]  /*4bbe0*/  STL [R1+0x380c], R24 ;  /* 0x00380c1801007387 */ /* 0x0003e20000100800 */
[----:B------:R-:W-:Y:S01]  /*4bbf0*/  MOV R12, R91 ;  /* 0x0000005b000c7202 */ /* 0x000fe20000000f00 */
[C---:B--2---:R-:W-:Y:S08]  /*4bc00*/  HMMA.1688.F32.TF32 R84, R32.reuse, R48, R84 ;  /* 0x000000302054723c */ /* 0x044ff00000081054 */
[----:B------:R-:W-:Y:S11]  /*4bc10*/  HMMA.1688.F32.TF32 R80, R32, R44, R80 ;  /* 0x0000002c2050723c */ /* 0x000ff60000081050 */
[----:B------:R-:W-:Y:S05]  /*4bc20*/  @!UPT UIADD3 URZ, URZ, URZ, URZ ;  /* 0x0000003f3f3ff290 */ /* 0x000fea000fffe03f */
[----:B------:R-:W-:Y:S02]  /*4bc30*/  IMAD.MOV.U32 R20, RZ, RZ, R87 ;  /* 0x000000ffff147224 */ /* 0x000fe400078e0057 */
[----:B------:R-:W-:Y:S01]  /*4bc40*/  IMAD.MOV.U32 R17, RZ, RZ, R86 ;  /* 0x000000ffff117224 */ /* 0x000fe200078e0056 */
[----:B------:R-:W-:Y:S01]  /*4bc50*/  MOV R25, R85 ;  /* 0x0000005500197202 */ /* 0x000fe20000000f00 */
[----:B------:R-:W-:Y:S01]  /*4bc60*/  IMAD.MOV.U32 R13, RZ, RZ, R84 ;  /* 0x000000ffff0d7224 */ /* 0x000fe200078e0054 */
[----:B------:R-:W-:Y:S03]  /*4bc70*/  STL [R1+0x3824], R20 ;  /* 0x0038241401007387 */ /* 0x000fe60000100800 */
[----:B-1----:R-:W-:Y:S01]  /*4bc80*/  IMAD.MOV.U32 R24, RZ, RZ, R83 ;  /* 0x000000ffff187224 */ /* 0x002fe200078e0053 */
[----:B------:R-:W-:Y:S01]  /*4bc90*/  STL [R1+0x3820], R17 ;  /* 0x0038201101007387 */ /* 0x000fe20000100800 */
[----:B------:R-:W-:Y:S01]  /*4bca0*/  MOV R21, R82 ;  /* 0x0000005200157202 */ /* 0x000fe20000000f00 */
[----:B------:R-:W-:-:S02]  /*4bcb0*/  IMAD.MOV.U32 R16, RZ, RZ, R81 ;  /* 0x000000ffff107224 */ /* 0x000fc400078e0051 */
[----:B------:R-:W-:Y:S04]  /*4bcc0*/  STL [R1+0x381c], R13 ;  /* 0x00381c0d01007387 */ /* 0x000fe80000100800 */
[----:B------:R1:W-:Y:S01]  /*4bcd0*/  STL [R1+0x3818], R25 ;  /* 0x0038181901007387 */ /* 0x0003e20000100800 */
[----:B------:R-:W-:Y:S03]  /*4bce0*/  HMMA.1688.F32.TF32 R76, R32, R40, R76 ;  /* 0x00000028204c723c */ /* 0x000fe6000008104c */
[----:B------:R2:W-:Y:S04]  /*4bcf0*/  STL [R1+0x4d0], R80 ;  /* 0x0004d05001007387 */ /* 0x0005e80000100800 */
[----:B------:R4:W-:Y:S04]  /*4bd00*/  STL [R1+0x3830], R24 ;  /* 0x0038301801007387 */ /* 0x0009e80000100800 */
[----:B------:R-:W-:Y:S04]  /*4bd10*/  STL [R1+0x382c], R21 ;  /* 0x00382c1501007387 */ /* 0x000fe80000100800 */
[----:B------:R1:W-:Y:S09]  /*4bd20*/  STL [R1+0x3828], R16 ;  /* 0x0038281001007387 */ /* 0x0003f20000100800 */
[----:B-1----:R-:W-:Y:S01]  /*4bd30*/  IMAD.MOV.U32 R25, RZ, RZ, R79 ;  /* 0x000000ffff197224 */ /* 0x002fe200078e004f */
[----:B------:R-:W-:Y:S01]  /*4bd40*/  MOV R13, R78 ;  /* 0x0000004e000d7202 */ /* 0x000fe20000000f00 */
[----:B------:R-:W-:-:S02]  /*4bd50*/  IMAD.MOV.U32 R20, RZ, RZ, R76 ;  /* 0x000000ffff147224 */ /* 0x000fc400078e004c */
[----:B------:R-:W-:Y:S01]  /*4bd60*/  IMAD.MOV.U32 R17, RZ, RZ, R77 ;  /* 0x000000ffff117224 */ /* 0x000fe200078e004d */
[----:B------:R-:W-:Y:S04]  /*4bd70*/  STL [R1+0x3840], R25 ;  /* 0x0038401901007387 */ /* 0x000fe80000100800 */
[----:B------:R-:W-:Y:S04]  /*4bd80*/  STL [R1+0x383c], R13 ;  /* 0x00383c0d01007387 */ /* 0x000fe80000100800 */
[----:B------:R1:W-:Y:S04]  /*4bd90*/  STL [R1+0x3838], R20 ;  /* 0x0038381401007387 */ /* 0x0003e80000100800 */
[----:B------:R1:W-:Y:S01]  /*4bda0*/  STL [R1+0x3834], R17 ;  /* 0x0038341101007387 */ /* 0x0003e20000100800 */
[----:B---3--:R-:W-:Y:S11]  /*4bdb0*/  HMMA.1688.F32.TF32 R28, R32, R36, R28 ;  /* 0x00000024201c723c */ /* 0x008ff6000008101c */
[----:B------:R-:W-:Y:S11]  /*4bdc0*/  @!UPT UIADD3 URZ, URZ, URZ, URZ ;  /* 0x0000003f3f3ff290 */ /* 0x000ff6000fffe03f */
[----:B------:R-:W-:Y:S01]  /*4bdd0*/  @!UPT UIADD3 URZ, URZ, URZ, URZ ;  /* 0x0000003f3f3ff290 */ /* 0x000fe2000fffe03f */
[----:B------:R-:W-:Y:S04]  /*4bde0*/  STL [R1+0x4a0], R28 ;  /* 0x0004a01c01007387 */ /* 0x000fe80000100800 */
[----:B------:R-:W3:Y:S04]  /*4bdf0*/  LDL.LU R4, [R1+0x1b0] ;  /* 0x0001b00001047983 */ /* 0x000ee80000300800 */
        /* <DEDUP_REMOVED lines=22> */
[----:B------:R-:W3:Y:S01]  /*4bf60*/  LDL.LU R11, [R1+0xfc] ;  /* 0x0000fc00010b7983 */ /* 0x000ee20000300800 */
[----:B------:R-:W-:-:S03]  /*4bf70*/  IMAD.MOV.U32 R76, RZ, RZ, R14 ;  /* 0x000000ffff4c7224 */ /* 0x000fc600078e000e */
[----:B--2---:R-:W2:Y:S01]  /*4bf80*/  LDL.LU R80, [R1+0x60] ;  /* 0x0000600001507983 */ /* 0x004ea20000300800 */
[----:B------:R-:W-:-:S03]  /*4bf90*/  IMAD.MOV.U32 R77, RZ, RZ, R15 ;  /* 0x000000ffff4d7224 */ /* 0x000fc600078e000f */
[----:B------:R-:W2:Y:S01]  /*4bfa0*/  LDL.LU R81, [R1+0x64] ;  /* 0x0000640001517983 */ /* 0x000ea20000300800 */
[----:B------:R-:W-:-:S03]  /*4bfb0*/  IMAD.MOV.U32 R78, RZ, RZ, R18 ;  /* 0x000000ffff4e7224 */ /* 0x000fc600078e0012 */
[----:B------:R-:W2:Y:S01]  /*4bfc0*/  LDL.LU R82, [R1+0x68] ;  /* 0x0000680001527983 */ /* 0x000ea20000300800 */
[----:B------:R-:W-:-:S03]  /*4bfd0*/  MOV R79, R26 ;  /* 0x0000001a004f7202 */ /* 0x000fc60000000f00 */
[----:B------:R-:W2:Y:S01]  /*4bfe0*/  LDL.LU R83, [R1+0x6c] ;  /* 0x00006c0001537983 */ /* 0x000ea20000300800 */
[----:B------:R-:W-:-:S03]  /*4bff0*/  IMAD.MOV.U32 R32, RZ, RZ, R27 ;  /* 0x000000ffff207224 */ /* 0x000fc600078e001b */
[----:B------:R-:W3:Y:S04]  /*4c000*/  LDL.LU R14, [R1+0x397c] ;  /* 0x00397c00010e7983 */ /* 0x000ee80000300800 */
[----:B------:R-:W3:Y:S01]  /*4c010*/  LDL.LU R15, [R1+0x3978] ;  /* 0x00397800010f7983 */ /* 0x000ee20000300800 */
[----:B------:R-:W-:-:S03]  /*4c020*/  IMAD.MOV.U32 R33, RZ, RZ, R19 ;  /* 0x000000ffff217224 */ /* 0x000fc600078e0013 */
[----:B------:R-:W2:Y:S01]  /*4c030*/  LDL.LU R18, [R1+0x3974] ;  /* 0x0039740001127983 */ /* 0x000ea20000300800 */
[----:B------:R-:W-:-:S03]  /*4c040*/  IMAD.MOV.U32 R34, RZ, RZ, R22 ;  /* 0x000000ffff227224 */ /* 0x000fc600078e0016 */
[----:B------:R-:W2:Y:S01]  /*4c050*/  LDL.LU R26, [R1+0x3970] ;  /* 0x00397000011a7983 */ /* 0x000ea20000300800 */
[----:B------:R-:W-:-:S03]  /*4c060*/  MOV R35, R23 ;  /* 0x0000001700237202 */ /* 0x000fc60000000f00 */
[----:B------:R-:W2:Y:S04]  /*4c070*/  LDL.LU R27, [R1+0x396c] ;  /* 0x00396c00011b7983 */ /* 0x000ea80000300800 */
[----:B------:R-:W2:Y:S04]  /*4c080*/  LDL.LU R19, [R1+0x3968] ;  /* 0x0039680001137983 */ /* 0x000ea80000300800 */
[----:B------:R-:W2:Y:S04]  /*4c090*/  LDL.LU R22, [R1+0x3964] ;  /* 0x0039640001167983 */ /* 0x000ea80000300800 */
[----:B------:R-:W2:Y:S01]  /*4c0a0*/  LDL.LU R23, [R1+0x3960] ;  /* 0x0039600001177983 */ /* 0x000ea20000300800 */
[C---:B------:R-:W-:Y:S08]  /*4c0b0*/  HMMA.1688.F32.TF32 R244, R240.reuse, R66, R244 ;  /* 0x00000042f0f4723c */ /* 0x040ff000000810f4 */
[C---:B------:R-:W-:Y:S01]  /*4c0c0*/  HMMA.1688.F32.TF32 R248, R240.reuse, R62, R248 ;  /* 0x0000003ef0f8723c */ /* 0x040fe200000810f8 */
[----:B----4-:R-:W-:Y:S01]  /*4c0d0*/  IMAD.MOV.U32 R24, RZ, RZ, R29 ;  /* 0x000000ffff187224 */ /* 0x010fe200078e001d */
[----:B------:R-:W-:Y:S01]  /*4c0e0*/  MOV R16, R31 ;  /* 0x0000001f00107202 */ /* 0x000fe20000000f00 */
[----:B------:R-:W-:Y:S01]  /*4c0f0*/  IMAD.MOV.U32 R21, RZ, RZ, R30 ;  /* 0x000000ffff157224 */ /* 0x000fe200078e001e */
[----:B------:R-:W-:Y:S04]  /*4c100*/  LDS R28, [R252+0x2080] ;  /* 0x00208000fc1c7984 */ /* 0x000fe80000000800 */
[C---:B---3--:R-:W-:Y:S01]  /*4c110*/  HMMA.1688.F32.TF32 R4, R240.reuse, R14, R4 ;  /* 0x0000000ef004723c */ /* 0x048fe20000081004 */
[----:B------:R-:W-:Y:S04]  /*4c120*/  LDS R30, [R252+0x3080] ;  /* 0x00308000fc1e7984 */ /* 0x000fe80000000800 */
[----:B------:R-:W-:Y:S03]  /*4c130*/  LDS R29, [R3+0x2080] ;  /* 0x00208000031d7984 */ /* 0x000fe60000000800 */
[C---:B--2---:R-:W-:Y:S01]  /*4c140*/  HMMA.1688.F32.TF32 R80, R240.reuse, R74, R80 ;  /* 0x0000004af050723c */ /* 0x044fe20000081050 */
[----:B------:R-:W2:Y:S07]  /*4c150*/  LDS R31, [R3+0x3080] ;  /* 0x00308000031f7984 */ /* 0x000eae0000000800 */
[C---:B------:R-:W-:Y:S08]  /*4c160*/  HMMA.1688.F32.TF32 R96, R240.reuse, R26, R96 ;  /* 0x0000001af060723c */ /* 0x040ff00000081060 */
[C---:B------:R-:W-:Y:S08]  /*4c170*/  HMMA.1688.F32.TF32 R92, R240.reuse, R22, R92 ;  /* 0x00000016f05c723c */ /* 0x040ff0000008105c */
[----:B------:R-:W-:Y:S08]  /*4c180*/  HMMA.1688.F32.TF32 R88, R240, R18, R88 ;  /* 0x00000012f058723c */ /* 0x000ff00000081058 */
[----:B-1----:R-:W-:Y:S01]  /*4c190*/  IMAD.MOV.U32 R20, RZ, RZ, R98 ;  /* 0x000000ffff147224 */ /* 0x002fe200078e0062 */
[----:B------:R-:W-:Y:S01]  /*4c1a0*/  MOV R17, R99 ;  /* 0x0000006300117202 */ /* 0x000fe20000000f00 */
[----:B------:R-:W-:Y:S01]  /*4c1b0*/  IMAD.MOV.U32 R25, RZ, RZ, R96 ;  /* 0x000000ffff197224 */ /* 0x000fe200078e0060 */
[----:B------:R-:W3:Y:S01]  /*4c1c0*/  LDL.LU.64 R98, [R1+0x3958] ;  /* 0x0039580001627983 */ /* 0x000ee20000300a00 */
[----:B------:R-:W-:-:S03]  /*4c1d0*/  IMAD.MOV.U32 R13, RZ, RZ, R97 ;  /* 0x000000ffff0d7224 */ /* 0x000fc600078e0061 */
[----:B------:R-:W3:Y:S04]  /*4c1e0*/  LDL.LU.64 R96, [R1+0x3950] ;  /* 0x0039500001607983 */ /* 0x000ee80000300a00 */
[----:B------:R-:W-:Y:S04]  /*4c1f0*/  STL.64 [R1+0x4b0], R92 ;  /* 0x0004b05c01007387 */ /* 0x000fe80000100a00 */
[----:B------:R1:W-:Y:S01]  /*4c200*/  STL.64 [R1+0x4b8], R94 ;  /* 0x0004b85e01007387 */ /* 0x0003e20000100a00 */
[----:B------:R-:W-:Y:S01]  /*4c210*/  IMAD.MOV.U32 R57, RZ, RZ, R6 ;  /* 0x000000ffff397224 */ /* 0x000fe200078e0006 */
[----:B------:R-:W-:-:S02]  /*4c220*/  MOV R56, R7 ;  /* 0x0000000700387202 */ /* 0x000fc40000000f00 */
[----:B-1----:R-:W4:Y:S04]  /*4c230*/  LDL.LU.64 R94, [R1+0x3948] ;  /* 0x00394800015e7983 */ /* 0x002f280000300a00 */
[----:B------:R-:W4:Y:S04]  /*4c240*/  LDL.LU.64 R92, [R1+0x3940] ;  /* 0x00394000015c7983 */ /* 0x000f280000300a00 */
[----:B------:R-:W-:Y:S04]  /*4c250*/  STL.64 [R1+0x570], R88 ;  /* 0x0005705801007387 */ /* 0x000fe80000100a00 */
[----:B------:R1:W-:Y:S04]  /*4c260*/  STL.64 [R1+0x578], R90 ;  /* 0x0005785a01007387 */ /* 0x0003e80000100a00 */
[----:B-1----:R-:W2:Y:S04]  /*4c270*/  LDL.LU.64 R90, [R1+0x3938] ;  /* 0x00393800015a7983 */ /* 0x002ea80000300a00 */
[----:B------:R-:W2:Y:S04]  /*4c280*/  LDL.LU.64 R88, [R1+0x3930] ;  /* 0x0039300001587983 */ /* 0x000ea80000300a00 */
[----:B------:R-:W2:Y:S01]  /*4c290*/  LDL.LU.64 R6, [R1+0x3928] ;  /* 0x0039280001067983 */ /* 0x000ea20000300a00 */
[----:B------:R-:W-:-:S02]  /*4c2a0*/  IMAD.MOV.U32 R60, RZ, RZ, R5 ;  /* 0x000000ffff3c7224 */ /* 0x000fc400078e0005 */
[----:B------:R-:W-:Y:S02]  /*4c2b0*/  IMAD.MOV.U32 R61, RZ, RZ, R4 ;  /* 0x000000ffff3d7224 */ /* 0x000fe400078e0004 */
[----:B------:R-:W3:Y:S04]  /*4c2c0*/  LDL.LU.64 R4, [R1+0x3920] ;  /* 0x0039200001047983 */ /* 0x000ee80000300a00 */
[----:B------:R-:W-:Y:S04]  /*4c2d0*/  STL [R1+0x3764], R56 ;  /* 0x0037643801007387 */ /* 0x000fe80000100800 */
[----:B------:R-:W-:Y:S04]  /*4c2e0*/  STL [R1+0x3760], R57 ;  /* 0x0037603901007387 */ /* 0x000fe80000100800 */
[----:B------:R-:W-:Y:S04]  /*4c2f0*/  STL [R1+0x375c], R60 ;  /* 0x00375c3c01007387 */ /* 0x000fe80000100800 */
[----:B------:R-:W-:Y:S01]  /*4c300*/  STL [R1+0x3758], R61 ;  /* 0x0037583d01007387 */ /* 0x000fe20000100800 */
[C---:B--2---:R-:W-:Y:S11]  /*4c310*/  HMMA.1688.F32.TF32 R8, R240.reuse, R6, R8 ;  /* 0x00000006f008723c */ /* 0x044ff60000081008 */
[----:B------:R-:W-:Y:S11]  /*4c320*/  @!UPT UIADD3 URZ, URZ, URZ, URZ ;  /* 0x0000003f3f3ff290 */ /* 0x000ff6000fffe03f */
[----:B------:R-:W-:Y:S01]  /*4c330*/  @!UPT UIADD3 URZ, URZ, URZ, URZ ;  /* 0x0000003f3f3ff290 */ /* 0x000fe2000fffe03f */
[----:B------:R-:W-:Y:S04]  /*4c340*/  STL.64 [R1+0x650], R8 ;  /* 0x0006500801007387 */ /* 0x000fe80000100a00 */
[----:B------:R1:W-:Y:S04]  /*4c350*/  STL.64 [R1+0x658], R10 ;  /* 0x0006580a01007387 */ /* 0x0003e80000100a00 */
[----:B-1----:R-:W2:Y:S01]  /*4c360*/  LDL.LU.64 R10, [R1+0x3918] ;  /* 0x00391800010a7983 */ /* 0x002ea20000300a00 */
[----:B------:R-:W-:Y:S01]  /*4c370*/  HMMA.1688.F32.TF32 R76, R240, R70, R76 ;  /* 0x00000046f04c723c */ /* 0x000fe2000008104c */
[----:B------:R-:W-:-:S02]  /*4c380*/  IMAD.MOV.U32 R73, RZ, RZ, R81 ;  /* 0x000000ffff497224 */ /* 0x000fc400078e0051 */
[----:B------:R-:W-:-:S05]  /*4c390*/  IMAD.MOV.U32 R72, RZ, RZ, R80 ;  /* 0x000000ffff487224 */ /* 0x000fca00078e0050 */
[C---:B--2---:R-:W-:Y:S11]  /*4c3a0*/  HMMA.1688.F32.TF32 R84, R240.reuse, R10, R84 ;  /* 0x0000000af054723c */ /* 0x044ff60000081054 */
[----:B------:R-:W-:Y:S11]  /*4c3b0*/  @!UPT UIADD3 URZ, URZ, URZ, URZ ;  /* 0x0000003f3f3ff290 */ /* 0x000ff6000fffe03f */
[----:B------:R-:W-:Y:S01]  /*4c3c0*/  @!UPT UIADD3 URZ, URZ, URZ, URZ ;  /* 0x0000003f3f3ff290 */ /* 0x000fe2000fffe03f */
[----:B------:R-:W-:Y:S04]  /*4c3d0*/  STL.64 [R1+0x690], R84 ;  /* 0x0006905401007387 */ /* 0x000fe80000100a00 */
[----:B------:R1:W-:Y:S04]  /*4c3e0*/  STL.64 [R1+0x698], R86 ;  /* 0x0006985601007387 */ /* 0x0003e80000100a00 */
[----:B-1----:R-:W2:Y:S04]  /*4c3f0*/  LDL.LU.64 R86, [R1+0x3910] ;  /* 0x0039100001567983 */ /* 0x002ea80000300a00 */
[----:B------:R-:W2:Y:S04]  /*4c400*/  LDL.LU.64 R84, [R1+0x3908] ;  /* 0x0039080001547983 */ /* 0x000ea80000300a00 */
[----:B------:R1:W-:Y:S04]  /*4c410*/  STL.64 [R1+0x8d8], R82 ;  /* 0x0008d85201007387 */ /* 0x0003e80000100a00 */
[----:B-1----:R-:W2:Y:S04]  /*4c420*/  LDL.LU.64 R82, [R1+0x3900] ;  /* 0x0039000001527983 */ /* 0x002ea80000300a00 */
[----:B------:R-:W2:Y:S04]  /*4c430*/  LDL.LU.64 R80, [R1+0x38f8] ;  /* 0x0038f80001507983 */ /* 0x000ea80000300a00 */
[----:B------:R-:W-:Y:S04]  /*4c440*/  STL [R1+0x3694], R73 ;  /* 0x0036944901007387 */ /* 0x000fe80000100800 */
[----:B------:R-:W-:Y:S04]  /*4c450*/  STL [R1+0x3690], R72 ;  /* 0x0036904801007387 */ /* 0x000fe80000100800 */
[----:B------:R-:W-:Y:S04]  /*4c460*/  STL.64 [R1+0x8c0], R76 ;  /* 0x0008c04c01007387 */ /* 0x000fe80000100a00 */
[----:B------:R1:W-:Y:S04]  /*4c470*/  STL.64 [R1+0x8c8], R78 ;  /* 0x0008c84e01007387 */ /* 0x0003e80000100a00 */
[----:B-1----:R-:W2:Y:S04]  /*4c480*/  LDL.LU.64 R78, [R1+0x38f0] ;  /* 0x0038f000014e7983 */ /* 0x002ea80000300a00 */
[----:B------:R-:W2:Y:S04]  /*4c490*/  LDL.LU.64 R76, [R1+0x38e8] ;  /* 0x0038e800014c7983 */ /* 0x000ea80000300a00 */
[----:B------:R-:W-:Y:S04]  /*4c4a0*/  STL.64 [R1+0x8b0], R244 ;  /* 0x0008b0f401007387 */ /* 0x000fe80000100a00 */
[----:B------:R1:W-:Y:S04]  /*4c4b0*/  STL.64 [R1+0x8b8], R246 ;  /* 0x0008b8f601007387 */ /* 0x0003e80000100a00 */
[----:B-1----:R-:W2:Y:S04]  /*4c4c0*/  LDL.LU.64 R246, [R1+0x38e0] ;  /* 0x0038e00001f67983 */ /* 0x002ea80000300a00 */
[----:B------:R-:W2:Y:S04]  /*4c4d0*/  LDL.LU.64 R244, [R1+0x38d8] ;  /* 0x0038d80001f47983 */ /* 0x000ea80000300a00 */
[----:B------:R-:W-:Y:S04]  /*4c4e0*/  STL.64 [R1+0x8a0], R248 ;  /* 0x0008a0f801007387 */ /* 0x000fe80000100a00 */
[----:B------:R1:W-:Y:S04]  /*4c4f0*/  STL.64 [R1+0x8a8], R250 ;  /* 0x0008a8fa01007387 */ /* 0x0003e80000100a00 */
[----:B-1----:R-:W3:Y:S04]  /*4c500*/  LDL.LU.64 R250, [R1+0x38d0] ;  /* 0x0038d00001fa7983 */ /* 0x002ee80000300a00 */
[----:B------:R-:W3:Y:S01]  /*4c510*/  LDL.LU.64 R248, [R1+0x38c8] ;  /* 0x0038c80001f87983 */ /* 0x000ee20000300a00 */
[C---:B------:R-:W-:Y:S11]  /*4c520*/  HMMA.1688.F32.TF32 R32, R240.reuse, R58, R32 ;  /* 0x0000003af020723c */ /* 0x040ff60000081020 */
[----:B------:R-:W-:Y:S11]  /*4c530*/  @!UPT UIADD3 URZ, URZ, URZ, URZ ;  /* 0x0000003f3f3ff290 */ /* 0x000ff6000fffe03f */
[----:B------:R-:W-:Y:S01]  /*4c540*/  @!UPT UIADD3 URZ, URZ, URZ, URZ ;  /* 0x0000003f3f3ff290 */ /* 0x000fe2000fffe03f */
[----:B------:R-:W-:Y:S04]  /*4c550*/  STL.64 [R1+0x890], R32 ;  /* 0x0008902001007387 */ /* 0x000fe80000100a00 */
[----:B------:R3:W-:Y:S01]  /*4c560*/  STL.64 [R1+0x898], R34 ;  /* 0x0008982201007387 */ /* 0x0007e20000100a00 */
[C---:B--2---:R-:W-:Y:S08]  /*4c570*/  HMMA.1688.F32.TF32 R244, R240.reuse, R50, R244 ;  /* 0x00000032f0f4723c */ /* 0x044ff000000810f4 */
[C---:B---3--:R-:W-:Y:S11]  /*4c580*/  HMMA.1688.F32.TF32 R32, R240.reuse, R54, R248 ;  /* 0x00000036f020723c */ /* 0x048ff600000810f8 */
[----:B------:R-:W-:Y:S11]  /*4c590*/  @!UPT UIADD3 URZ, URZ, URZ, URZ ;  /* 0x0000003f3f3ff290 */ /* 0x000ff6000fffe03f */
[----:B------:R-:W-:Y:S01]  /*4c5a0*/  @!UPT UIADD3 URZ, URZ, URZ, URZ ;  /* 0x0000003f3f3ff290 */ /* 0x000fe2000fffe03f */
[----:B------:R-:W-:Y:S01]  /*4c5b0*/  STL [R1+0x880], R32 ;  /* 0x0008802001007387 */ /* 0x000fe20000100800 */
[----:B------:R-:W-:Y:S01]  /*4c5c0*/  IMAD.MOV.U32 R73, RZ, RZ, R33 ;  /* 0x000000ffff497224 */ /* 0x000fe200078e0021 */
[----:B------:R-:W-:Y:S02]  /*4c5d0*/  MOV R72, R34 ;  /* 0x0000002200487202 */ /* 0x000fe40000000f00 */
[----:B------:R1:W-:Y:S02]  /*4c5e0*/  STL [R1+0x88c], R35 ;  /* 0x00088c2301007387 */ /* 0x0003e40000100800 */
[----:B-1----:R-:W-:Y:S02]  /*4c5f0*/  HMMA.1688.F32.TF32 R32, R240, R46, R76 ;  /* 0x0000002ef020723c */ /* 0x002fe4000008104c */
[----:B------:R-:W-:Y:S04]  /*4c600*/  STL [R1+0x369c], R72 ;  /* 0x00369c4801007387 */ /* 0x000fe80000100800 */
[----:B------:R-:W-:Y:S04]  /*4c610*/  STL [R1+0x3698], R73 ;  /* 0x0036984901007387 */ /* 0x000fe80000100800 */
[----:B------:R-:W-:Y:S04]  /*4c620*/  STL.64 [R1+0x870], R244 ;  /* 0x000870f401007387 */ /* 0x000fe80000100a00 */
[----:B------:R-:W-:Y:S09]  /*4c630*/  STL.64 [R1+0x878], R246 ;  /* 0x000878f601007387 */ /* 0x000ff20000100a00 */
[----:B------:R1:W-:Y:S01]  /*4c640*/  STL.64 [R1+0x868], R34 ;  /* 0x0008682201007387 */ /* 0x0003e20000100a00 */
[----:B------:R-:W-:-:S02]  /*4c650*/  IMAD.MOV.U32 R44, RZ, RZ, R32 ;  /* 0x000000ffff2c7224 */ /* 0x000fc400078e0020 */
[----:B------:R-:W-:Y:S02]  /*4c660*/  IMAD.MOV.U32 R45, RZ, RZ, R33 ;  /* 0x000000ffff2d7224 */ /* 0x000fe400078e0021 */
[----:B-1----:R-:W-:Y:S03]  /*4c670*/  HMMA.1688.F32.TF32 R32, R240, R42, R80 ;  /* 0x0000002af020723c */ /* 0x002fe60000081050 */
[----:B------:R-:W-:Y:S04]  /*4c680*/  STL [R1+0x36a4], R45 ;  /* 0x0036a42d01007387 */ /* 0x000fe80000100800 */
[----:B------:R1:W-:Y:S04]  /*4c690*/  STL [R1+0x36a0], R44 ;  /* 0x0036a02c01007387 */ /* 0x0003e80000100800 */
[----:B------:R-:W2:Y:S04]  /*4c6a0*/  LDL.LU R80, [R1+0x1a0] ;  /* 0x0001a00001507983 */ /* 0x000ea80000300800 */
[----:B------:R-:W2:Y:S04]  /*4c6b0*/  LDL.LU R81, [R1+0x1a4] ;  /* 0x0001a40001517983 */ /* 0x000ea80000300800 */
[----:B------:R-:W2:Y:S04]  /*4c6c0*/  LDL.LU R82, [R1+0x1a8] ;  /* 0x0001a80001527983 */ /* 0x000ea80000300800 */
[----:B------:R-:W2:Y:S04]  /*4c6d0*/  LDL.LU R83, [R1+0x1ac] ;  /* 0x0001ac0001537983 */ /* 0x000ea80000300800 */
[----:B------:R-:W3:Y:S04]  /*4c6e0*/  LDL.LU R244, [R1+0x390] ;  /* 0x0003900001f47983 */ /* 0x000ee80000300800 */
[----:B------:R-:W3:Y:S04]  /*4c6f0*/  LDL.LU R245, [R1+0x394] ;  /* 0x0003940001f57983 */ /* 0x000ee80000300800 */
[----:B------:R-:W3:Y:S04]  /*4c700*/  LDL.LU R246, [R1+0x398] ;  /* 0x0003980001f67983 */ /* 0x000ee80000300800 */
[----:B------:R-:W3:Y:S01]  /*4c710*/  LDL.LU R247, [R1+0x39c] ;  /* 0x00039c0001f77983 */ /* 0x000ee20000300800 */
[----:B------:R-:W-:-:S03]  /*4c720*/  MOV R49, R33 ;  /* 0x0000002100317202 */ /* 0x000fc60000000f00 */
[----:B------:R-:W2:Y:S01]  /*4c730*/  LDL.LU R248, [R1+0xb0] ;  /* 0x0000b00001f87983 */ /* 0x000ea20000300800 */
[----:B------:R-:W-:-:S03]  /*4c740*/  IMAD.MOV.U32 R48, RZ, RZ, R32 ;  /* 0x000000ffff307224 */ /* 0x000fc600078e0020 */
[----:B------:R-:W2:Y:S01]  /*4c750*/  LDL.LU R249, [R1+0xb4] ;  /* 0x0000b40001f97983 */ /* 0x000ea20000300800 */
[----:B------:R-:W-:-:S03]  /*4c760*/  IMAD.MOV.U32 R72, RZ, RZ, R34 ;  /* 0x000000ffff487224 */ /* 0x000fc600078e0022 */
[----:B------:R-:W2:Y:S01]  /*4c770*/  LDL.LU R250, [R1+0xb8] ;  /* 0x0000b80001fa7983 */ /* 0x000ea20000300800 */
[----:B------:R-:W-:-:S03]  /*4c780*/  IMAD.MOV.U32 R73, RZ, RZ, R35 ;  /* 0x000000ffff497224 */ /* 0x000fc600078e0023 */
[----:B------:R-:W2:Y:S04]  /*4c790*/  LDL.LU R251, [R1+0xbc] ;  /* 0x0000bc0001fb7983 */ /* 0x000ea80000300800 */
[----:B------:R-:W2:Y:S04]  /*4c7a0*/  LDL.LU R76, [R1+0x100] ;  /* 0x00010000014c7983 */ /* 0x000ea80000300800 */
[----:B------:R-:W2:Y:S04]  /*4c7b0*/  LDL.LU R77, [R1+0x104] ;  /* 0x00010400014d7983 */ /* 0x000ea80000300800 */
[----:B------:R-:W2:Y:S04]  /*4c7c0*/  LDL.LU R78, [R1+0x108] ;  /* 0x00010800014e7983 */ /* 0x000ea80000300800 */
[----:B------:R-:W2:Y:S01]  /*4c7d0*/  LDL.LU R79, [R1+0x10c] ;  /* 0x00010c00014f7983 */ /* 0x000ea20000300800 */
[----:B------:R-:W-:Y:S03]  /*4c7e0*/  HMMA.1688.F32.TF32 R32, R240, R38, R84 ;  /* 0x00000026f020723c */ /* 0x000fe60000081054 */
[----:B------:R-:W-:Y:S04]  /*4c7f0*/  STL [R1+0x36b4], R49 ;  /* 0x0036b43101007387 */ /* 0x000fe80000100800 */
[----:B------:R-:W-:Y:S04]  /*4c800*/  STL [R1+0x36b0], R48 ;  /* 0x0036b03001007387 */ /* 0x000fe80000100800 */
[----:B------:R-:W-:Y:S04]  /*4c810*/  STL [R1+0x36ac], R72 ;  /* 0x0036ac4801007387 */ /* 0x000fe80000100800 */
[----:B------:R-:W-:Y:S04]  /*4c820*/  STL [R1+0x36a8], R73 ;  /* 0x0036a84901007387 */ /* 0x000fe80000100800 */
[----:B------:R-:W2:Y:S04]  /*4c830*/  LDL.LU R240, [R1+0x2c0] ;  /* 0x0002c00001f07983 */ /* 0x000ea80000300800 */
[----:B------:R-:W2:Y:S04]  /*4c840*/  LDL.LU R241, [R1+0x2c4] ;  /* 0x0002c40001f17983 */ /* 0x000ea80000300800 */
[----:B------:R-:W2:Y:S04]  /*4c850*/  LDL.LU R242, [R1+0x2c8] ;  /* 0x0002c80001f27983 */ /* 0x000ea80000300800 */
[----:B------:R-:W2:Y:S04]  /*4c860*/  LDL.LU R243, [R1+0x2cc] ;  /* 0x0002cc0001f37983 */ /* 0x000ea80000300800 */
[----:B------:R-:W4:Y:S04]  /*4c870*/  LDL.LU R84, [R1+0x230] ;  /* 0x0002300001547983 */ /* 0x000f280000300800 */
[----:B------:R-:W4:Y:S04]  /*4c880*/  LDL.LU R85, [R1+0x234] ;  /* 0x0002340001557983 */ /* 0x000f280000300800 */
[----:B------:R-:W4:Y:S04]  /*4c890*/  LDL.LU R86, [R1+0x238] ;  /* 0x0002380001567983 */ /* 0x000f280000300800 */
[----:B------:R-:W4:Y:S01]  /*4c8a0*/  LDL.LU R87, [R1+0x23c] ;  /* 0x00023c0001577983 */ /* 0x000f220000300800 */
[----:B-1----:R-:W-:Y:S01]  /*4c8b0*/  IMAD.MOV.U32 R44, RZ, RZ, R35 ;  /* 0x000000ffff2c7224 */ /* 0x002fe200078e0023 */
[----:B------:R-:W-:Y:S01]  /*4c8c0*/  MOV R53, R33 ;  /* 0x0000002100357202 */ /* 0x000fe20000000f00 */
[----:B------:R-:W-:Y:S01]  /*4c8d0*/  IMAD.MOV.U32 R52, RZ, RZ, R32 ;  /* 0x000000ffff347224 */ /* 0x000fe200078e0020 */
[----:B------:R-:W-:Y:S01]  /*4c8e0*/  LDS R33, [R3+0x2100] ;  /* 0x0021000003217984 */ /* 0x000fe20000000800 */
[----:B------:R-:W-:-:S03]  /*4c8f0*/  IMAD.MOV.U32 R45, RZ, RZ, R34 ;  /* 0x000000ffff2d7224 */ /* 0x000fc600078e0022 */
[----:B------:R-:W-:Y:S04]  /*4c900*/  STL [R1+0x36c4], R44 ;  /* 0x0036c42c01007387 */ /* 0x000fe80000100800 */
[----:B------:R-:W-:Y:S04]  /*4c910*/  STL [R1+0x36c0], R53 ;  /* 0x0036c03501007387 */ /* 0x000fe80000100800 */
[----:B------:R-:W-:Y:S04]  /*4c920*/  STL [R1+0x36bc], R52 ;  /* 0x0036bc3401007387 */ /* 0x000fe80000100800 */
[----:B------:R-:W-:Y:S04]  /*4c930*/  STL [R1+0x36b8], R45 ;  /* 0x0036b82d01007387 */ /* 0x000fe80000100800 */
[----:B------:R-:W-:Y:S04]  /*4c940*/  LDS R32, [R252+0x2100] ;  /* 0x00210000fc207984 */ /* 0x000fe80000000800 */
[----:B------:R-:W-:Y:S04]  /*4c950*/  LDS R34, [R252+0x3100] ;  /* 0x00310000fc227984 */ /* 0x000fe80000000800 */
[----:B------:R-:W1:Y:S01]  /*4c960*/  LDS R35, [R3+0x3100] ;  /* 0x0031000003237984 */ /* 0x000e620000000800 */
[C---:B---3--:R-:W-:Y:S11]  /*4c970*/  HMMA.1688.F32.TF32 R244, R28.reuse, R26, R244 ;  /* 0x0000001a1cf4723c */ /* 0x048ff600000810f4 */
[----:B------:R-:W-:Y:S11]  /*4c980*/  @!UPT UIADD3 URZ, URZ, URZ, URZ ;  /* 0x0000003f3f3ff290 */ /* 0x000ff6000fffe03f */
[----:B------:R-:W-:Y:S01]  /*4c990*/  @!UPT UIADD3 URZ, URZ, URZ, URZ ;  /* 0x0000003f3f3ff290 */ /* 0x000fe2000fffe03f */
[----:B------:R-:W-:Y:S04]  /*4c9a0*/  STL.64 [R1+0x3780], R246 ;  /* 0x003780f601007387 */ /* 0x000fe80000100a00 */
[----:B------:R-:W-:Y:S01]  /*4c9b0*/  STL.64 [R1+0x3778], R244 ;  /* 0x003778f401007387 */ /* 0x000fe20000100a00 */
[C---:B--2---:R-:W-:Y:S08]  /*4c9c0*/  HMMA.1688.F32.TF32 R240, R28.reuse, R22, R240 ;  /* 0x000000161cf0723c */ /* 0x044ff000000810f0 */
[C---:B----4-:R-:W-:Y:S11]  /*4c9d0*/  HMMA.1688.F32.TF32 R84, R28.reuse, R18, R84 ;  /* 0x000000121c54723c */ /* 0x050ff60000081054 */
[----:B------:R-:W-:Y:S04]  /*4c9e0*/  @!UPT UIADD3 URZ, URZ, URZ, URZ ;  /* 0x0000003f3f3ff290 */ /* 0x000fe8000fffe03f */
[----:B------:R-:W-:Y:S04]  /*4c9f0*/  STL.64 [R1+0x2c0], R240 ;  /* 0x0002c0f001007387 */ /* 0x000fe80000100a00 */
[----:B------:R-:W-:Y:S04]  /*4ca00*/  STL.64 [R1+0x2c8], R242 ;  /* 0x0002c8f201007387 */ /* 0x000fe80000100a00 */
[----:B------:R-:W-:Y:S04]  /*4ca10*/  STL.64 [R1+0x2d0], R84 ;  /* 0x0002d05401007387 */ /* 0x000fe80000100a00 */
[----:B------:R2:W-:Y:S02]  /*4ca20*/  STL.64 [R1+0x2d8], R86 ;  /* 0x0002d85601007387 */ /* 0x0005e40000100a00 */
[C---:B--2---:R-:W-:Y:S08]  /*4ca30*/  HMMA.1688.F32.TF32 R84, R28.reuse, R6, R76 ;  /* 0x000000061c54723c */ /* 0x044ff0000008104c */
[C---:B------:R-:W-:Y:S08]  /*4ca40*/  HMMA.1688.F32.TF32 R76, R28.reuse, R74, R88 ;  /* 0x0000004a1c4c723c */ /* 0x040ff00000081058 */
[C---:B------:R-:W-:Y:S11]  /*4ca50*/  HMMA.1688.F32.TF32 R80, R28.reuse, R14, R80 ;  /* 0x0000000e1c50723c */ /* 0x040ff60000081050 */
[----:B------:R-:W-:Y:S05]  /*4ca60*/  @!UPT UIADD3 URZ, URZ, URZ, URZ ;  /* 0x0000003f3f3ff290 */ /* 0x000fea000fffe03f */
[----:B------:R-:W-:Y:S01]  /*4ca70*/  IMAD.MOV.U32 R49, RZ, RZ, R76 ;  /* 0x000000ffff317224 */ /* 0x000fe200078e004c */
[----:B------:R-:W-:Y:S01]  /*4ca80*/  MOV R48, R77 ;  /* 0x0000004d00307202 */ /* 0x000fe20000000f00 */
[----:B------:R-:W-:Y:S02]  /*4ca90*/  IMAD.MOV.U32 R72, RZ, RZ, R78 ;  /* 0x000000ffff487224 */ /* 0x000fe400078e004e */
[----:B------:R-:W-:Y:S02]  /*4caa0*/  IMAD.MOV.U32 R73, RZ, RZ, R79 ;  /* 0x000000ffff497224 */ /* 0x000fe400078e004f */
[----:B------:R-:W-:Y:S02]  /*4cab0*/  HMMA.1688.F32.TF32 R76, R28, R66, R96 ;  /* 0x000000421c4c723c */ /* 0x000fe40000081060 */
[----:B------:R-:W-:Y:S01]  /*4cac0*/  IMAD.MOV.U32 R41, RZ, RZ, R80 ;  /* 0x000000ffff297224 */ /* 0x000fe200078e0050 */
[----:B------:R-:W-:Y:S01]  /*4cad0*/  MOV R40, R81 ;  /* 0x0000005100287202 */ /* 0x000fe20000000f00 */
[----:B------:R-:W-:-:S02]  /*4cae0*/  IMAD.MOV.U32 R37, RZ, RZ, R82 ;  /* 0x000000ffff257224 */ /* 0x000fc400078e0052 */
[----:B------:R-:W-:Y:S02]  /*4caf0*/  IMAD.MOV.U32 R36, RZ, RZ, R83 ;  /* 0x000000ffff247224 */ /* 0x000fe400078e0053 */
[C---:B------:R-:W-:Y:S03]  /*4cb00*/  HMMA.1688.F32.TF32 R80, R28.reuse, R10, R248 ;  /* 0x0000000a1c50723c */ /* 0x040fe600000810f8 */
[----:B------:R-:W-:Y:S11]  /*4cb10*/  STL [R1+0x3774], R36 ;  /* 0x0037742401007387 */ /* 0x000ff60000100800 */
[----:B------:R-:W-:Y:S02]  /*4cb20*/  @!UPT UIADD3 URZ, URZ, URZ, URZ ;  /* 0x0000003f3f3ff290 */ /* 0x000fe4000fffe03f */
[----:B------:R-:W-:Y:S01]  /*4cb30*/  IMAD.MOV.U32 R44, RZ, RZ, R76 ;  /* 0x000000ffff2c7224 */ /* 0x000fe200078e004c */
[----:B------:R-:W-:Y:S01]  /*4cb40*/  MOV R53, R77 ;  /* 0x0000004d00357202 */ /* 0x000fe20000000f00 */
[----:B------:R-:W-:Y:S02]  /*4cb50*/  IMAD.MOV.U32 R52, RZ, RZ, R78 ;  /* 0x000000ffff347224 */ /* 0x000fe400078e004e */
[----:B------:R-:W-:Y:S02]  /*4cb60*/  IMAD.MOV.U32 R45, RZ, RZ, R79 ;  /* 0x000000ffff2d7224 */ /* 0x000fe400078e004f */
[C---:B------:R-:W-:Y:S01]  /*4cb70*/  HMMA.1688.F32.TF32 R76, R28.reuse, R62, R100 ;  /* 0x0000003e1c4c723c */ /* 0x040fe20000081064 */
[----:B------:R-:W-:Y:S04]  /*4cb80*/  STL [R1+0x3770], R37 ;  /* 0x0037702501007387 */ /* 0x000fe80000100800 */
[----:B------:R-:W-:Y:S04]  /*4cb90*/  STL [R1+0x376c], R40 ;  /* 0x00376c2801007387 */ /* 0x000fe80000100800 */
[----:B------:R-:W-:Y:S04]  /*4cba0*/  STL [R1+0x3768], R41 ;  /* 0x0037682901007387 */ /* 0x000fe80000100800 */
[----:B------:R-:W-:Y:S04]  /*4cbb0*/  STL.64 [R1+0x350], R84 ;  /* 0x0003505401007387 */ /* 0x000fe80000100a00 */
[----:B------:R-:W-:Y:S04]  /*4cbc0*/  STL.64 [R1+0x358], R86 ;  /* 0x0003585601007387 */ /* 0x000fe80000100a00 */
[----:B------:R-:W-:Y:S04]  /*4cbd0*/  STL.64 [R1+0x370], R80 ;  /* 0x0003705001007387 */ /* 0x000fe80000100a00 */
[----:B------:R2:W-:Y:S04]  /*4cbe0*/  STL.64 [R1+0x378], R82 ;  /* 0x0003785201007387 */ /* 0x0005e80000100a00 */
[----:B------:R3:W-:Y:S04]  /*4cbf0*/  STL [R1+0x36d4], R73 ;  /* 0x0036d44901007387 */ /* 0x0007e80000100800 */
[----:B------:R4:W-:Y:S01]  /*4cc00*/  STL [R1+0x36d0], R72 ;  /* 0x0036d04801007387 */ /* 0x0009e20000100800 */
[----:B--2---:R-:W-:Y:S03]  /*4cc10*/  HMMA.1688.F32.TF32 R80, R28, R70, R92 ;  /* 0x000000461c50723c */ /* 0x004fe6000008105c */
[----:B------:R2:W-:Y:S01]  /*4cc20*/  STL [R1+0x36cc], R49 ;  /* 0x0036cc3101007387 */ /* 0x0005e20000100800 */
[----:B---3--:R-:W-:-:S03]  /*4cc30*/  IMAD.MOV.U32 R73, RZ, RZ, R76 ;  /* 0x000000ffff497224 */ /* 0x008fc600078e004c */
[----:B------:R3:W-:Y:S01]  /*4cc40*/  STL [R1+0x36c8], R48 ;  /* 0x0036c83001007387 */ /* 0x0007e20000100800 */
[----:B----4-:R-:W-:Y:S01]  /*4cc50*/  MOV R72, R77 ;  /* 0x0000004d00487202 */ /* 0x010fe20000000f00 */
[----:B--2---:R-:W-:Y:S02]  /*4cc60*/  IMAD.MOV.U32 R49, RZ, RZ, R78 ;  /* 0x000000ffff317224 */ /* 0x004fe400078e004e */
[----:B---3--:R-:W-:Y:S02]  /*4cc70*/  IMAD.MOV.U32 R48, RZ, RZ, R79 ;  /* 0x000000ffff307224 */ /* 0x008fe400078e004f */
[----:B------:R-:W-:Y:S10]  /*4cc80*/  HMMA.1688.F32.TF32 R76, R28, R58, R104 ;  /* 0x0000003a1c4c723c */ /* 0x000ff40000081068 */
[----:B------:R-:W-:Y:S04]  /*4cc90*/  STL.64 [R1+0x7e0], R80 ;  /* 0x0007e05001007387 */ /* 0x000fe80000100a00 */
[----:B------:R-:W-:Y:S04]  /*4cca0*/  STL.64 [R1+0x7e8], R82 ;  /* 0x0007e85201007387 */ /* 0x000fe80000100a00 */
[----:B------:R2:W-:Y:S04]  /*4ccb0*/  STL [R1+0x36e4], R45 ;  /* 0x0036e42d01007387 */ /* 0x0005e80000100800 */
[----:B------:R3:W-:Y:S04]  /*4ccc0*/  STL [R1+0x36e0], R52 ;  /* 0x0036e03401007387 */ /* 0x0007e80000100800 */
[----:B------:R4:W-:Y:S01]  /*4ccd0*/  STL [R1+0x36dc], R44 ;  /* 0x0036dc2c01007387 */ /* 0x0009e20000100800 */
[----:B--2---:R-:W-:-:S03]  /*4cce0*/  IMAD.MOV.U32 R45, RZ, RZ, R76 ;  /* 0x000000ffff2d7224 */ /* 0x004fc600078e004c */
[----:B------:R2:W-:Y:S01]  /*4ccf0*/  STL [R1+0x36d8], R53 ;  /* 0x0036d83501007387 */ /* 0x0005e20000100800 */
[----:B---3--:R-:W-:Y:S01]  /*4cd00*/  MOV R52, R77 ;  /* 0x0000004d00347202 */ /* 0x008fe20000000f00 */
[----:B----4-:R-:W-:Y:S02]  /*4cd10*/  IMAD.MOV.U32 R44, RZ, RZ, R78 ;  /* 0x000000ffff2c7224 */ /* 0x010fe400078e004e */
[----:B--2---:R-:W-:Y:S02]  /*4cd20*/  IMAD.MOV.U32 R53, RZ, RZ, R79 ;  /* 0x000000ffff357224 */ /* 0x004fe400078e004f */
[----:B------:R-:W-:Y:S01]  /*4cd30*/  HMMA.1688.F32.TF32 R76, R28, R54, R108 ;  /* 0x000000361c4c723c */ /* 0x000fe2000008106c */
[----:B------:R2:W-:Y:S04]  /*4cd40*/  STL [R1+0x36f4], R48 ;  /* 0x0036f43001007387 */ /* 0x0005e80000100800 */
[----:B------:R3:W-:Y:S04]  /*4cd50*/  STL [R1+0x36f0], R49 ;  /* 0x0036f03101007387 */ /* 0x0007e80000100800 */
[----:B------:R4:W-:Y:S04]  /*4cd60*/  STL [R1+0x36ec], R73 ;  /* 0x0036ec4901007387 */ /* 0x0009e80000100800 */
[----:B------:R1:W-:Y:S11]  /*4cd70*/  STL [R1+0x36e8], R72 ;  /* 0x0036e84801007387 */ /* 0x0003f60000100800 */
[----:B--2---:R-:W-:Y:S01]  /*4cd80*/  IMAD.MOV.U32 R48, RZ, RZ, R76 ;  /* 0x000000ffff307224 */ /* 0x004fe200078e004c */
[----:B---3--:R-:W-:Y:S01]  /*4cd90*/  MOV R49, R77 ;  /* 0x0000004d00317202 */ /* 0x008fe20000000f00 */
[----:B----4-:R-:W-:-:S02]  /*4cda0*/  IMAD.MOV.U32 R73, RZ, RZ, R78 ;  /* 0x000000ffff497224 */ /* 0x010fc400078e004e */
[----:B-1----:R-:W-:Y:S02]  /*4cdb0*/  IMAD.MOV.U32 R72, RZ, RZ, R79 ;  /* 0x000000ffff487224 */ /* 0x002fe400078e004f */
[----:B------:R-:W-:Y:S01]  /*4cdc0*/  HMMA.1688.F32.TF32 R76, R28, R50, R112 ;  /* 0x000000321c4c723c */ /* 0x000fe20000081070 */
[----:B------:R1:W-:Y:S04]  /*4cdd0*/  STL [R1+0x3704], R53 ;  /* 0x0037043501007387 */ /* 0x0003e80000100800 */
[----:B------:R2:W-:Y:S04]  /*4cde0*/  STL [R1+0x3700], R44 ;  /* 0x0037002c01007387 */ /* 0x0005e80000100800 */
[----:B------:R3:W-:Y:S04]  /*4cdf0*/  STL [R1+0x36fc], R45 ;  /* 0x0036fc2d01007387 */ /* 0x0007e80000100800 */
[----:B------:R4:W-:Y:S11]  /*4ce00*/  STL [R1+0x36f8], R52 ;  /* 0x0036f83401007387 */ /* 0x0009f60000100800 */
[----:B-1----:R-:W-:Y:S01]  /*4ce10*/  IMAD.MOV.U32 R53, RZ, RZ, R76 ;  /* 0x000000ffff357224 */ /* 0x002fe200078e004c */
[----:B--2---:R-:W-:Y:S01]  /*4ce20*/  MOV R44, R77 ;  /* 0x0000004d002c7202 */ /* 0x004fe20000000f00 */
[----:B---3--:R-:W-:-:S02]  /*4ce30*/  IMAD.MOV.U32 R45, RZ, RZ, R78 ;  /* 0x000000ffff2d7224 */ /* 0x008fc400078e004e */
[----:B----4-:R-:W-:Y:S02]  /*4ce40*/  IMAD.MOV.U32 R52, RZ, RZ, R79 ;  /* 0x000000ffff347224 */ /* 0x010fe400078e004f */
[----:B------:R-:W-:Y:S01]  /*4ce50*/  HMMA.1688.F32.TF32 R76, R28, R46, R116 ;  /* 0x0000002e1c4c723c */ /* 0x000fe20000081074 */
[----:B------:R1:W-:Y:S04]  /*4ce60*/  STL [R1+0x3714], R72 ;  /* 0x0037144801007387 */ /* 0x0003e80000100800 */
[----:B------:R2:W-:Y:S04]  /*4ce70*/  STL [R1+0x3710], R73 ;  /* 0x0037104901007387 */ /* 0x0005e80000100800 */
[----:B------:R3:W-:Y:S04]  /*4ce80*/  STL [R1+0x370c], R48 ;  /* 0x00370c3001007387 */ /* 0x0007e80000100800 */
[----:B------:R4:W-:Y:S04]  /*4ce90*/  STL [R1+0x3708], R49 ;  /* 0x0037083101007387 */ /* 0x0009e80000100800 */
[----:B------:R4:W-:Y:S07]  /*4cea0*/  STL [R1+0x3724], R52 ;  /* 0x0037243401007387 */ /* 0x0009ee0000100800 */
        /* <DEDUP_REMOVED lines=8> */
[----:B------:R-:W-:Y:S04]  /*4cf30*/  STL [R1+0x3734], R49 ;  /* 0x0037343101007387 */ /* 0x000fe80000100800 */
[----:B------:R-:W-:Y:S04]  /*4cf40*/  STL [R1+0x3730], R48 ;  /* 0x0037303001007387 */ /* 0x000fe80000100800 */
[----:B------:R-:W-:Y:S04]  /*4cf50*/  STL [R1+0x372c], R72 ;  /* 0x00372c4801007387 */ /* 0x000fe80000100800 */
[----:B------:R2:W-:Y:S04]  /*4cf60*/  STL [R1+0x3728], R73 ;  /* 0x0037284901007387 */ /* 0x0005e80000100800 */
[----:B------:R-:W4:Y:S04]  /*4cf70*/  LDL.LU R248, [R1+0xa0] ;  /* 0x0000a00001f87983 */ /* 0x000f280000300800 */
        /* <DEDUP_REMOVED lines=8> */
[----:B------:R-:W4:Y:S01]  /*4d000*/  LDL.LU R243, [R1+0x2fc] ;  /* 0x0002fc0001f37983 */ /* 0x000f220000300800 */
[----:B------:R-:W-:-:S03]  /*4d010*/  IMAD.MOV.U32 R52, RZ, RZ, R76 ;  /* 0x000000ffff347224 */ /* 0x000fc600078e004c */
[----:B------:R-:W4:Y:S01]  /*4d020*/  LDL.LU R84, [R1+0x250] ;  /* 0x0002500001547983 */ /* 0x000f220000300800 */
[----:B-1----:R-:W-:-:S03]  /*4d030*/  MOV R45, R77 ;  /* 0x0000004d002d7202 */ /* 0x002fc60000000f00 */
[----:B------:R-:W4:Y:S01]  /*4d040*/  LDL.LU R85, [R1+0x254] ;  /* 0x0002540001557983 */ /* 0x000f220000300800 */
[----:B--2---:R-:W-:-:S03]  /*4d050*/  IMAD.MOV.U32 R53, RZ, RZ, R78 ;  /* 0x000000ffff357224 */ /* 0x004fc600078e004e */
[----:B------:R-:W2:Y:S01]  /*4d060*/  LDL.LU R86, [R1+0x258] ;  /* 0x0002580001567983 */ /* 0x000ea20000300800 */
[----:B---3--:R-:W-:-:S03]  /*4d070*/  IMAD.MOV.U32 R44, RZ, RZ, R79 ;  /* 0x000000ffff2c7224 */ /* 0x008fc600078e004f */
[----:B------:R-:W2:Y:S04]  /*4d080*/  LDL.LU R87, [R1+0x25c] ;  /* 0x00025c0001577983 */ /* 0x000ea80000300800 */
[----:B------:R-:W3:Y:S04]  /*4d090*/  LDL.LU R76, [R1+0x130] ;  /* 0x00013000014c7983 */ /* 0x000ee80000300800 */
[----:B------:R-:W3:Y:S04]  /*4d0a0*/  LDL.LU R77, [R1+0x134] ;  /* 0x00013400014d7983 */ /* 0x000ee80000300800 */
[----:B------:R-:W3:Y:S04]  /*4d0b0*/  LDL.LU R78, [R1+0x138] ;  /* 0x00013800014e7983 */ /* 0x000ee80000300800 */
[----:B------:R-:W3:Y:S04]  /*4d0c0*/  LDL.LU R79, [R1+0x13c] ;  /* 0x00013c00014f7983 */ /* 0x000ee80000300800 */
[----:B------:R-:W2:Y:S04]  /*4d0d0*/  LDL.LU R80, [R1+0x1c0] ;  /* 0x0001c00001507983 */ /* 0x000ea80000300800 */
[----:B------:R-:W2:Y:S04]  /*4d0e0*/  LDL.LU R81, [R1+0x1c4] ;  /* 0x0001c40001517983 */ /* 0x000ea80000300800 */
[----:B------:R-:W2:Y:S04]  /*4d0f0*/  LDL.LU R82, [R1+0x1c8] ;  /* 0x0001c80001527983 */ /* 0x000ea80000300800 */
[----:B------:R-:W2:Y:S01]  /*4d100*/  LDL.LU R83, [R1+0x1cc] ;  /* 0x0001cc0001537983 */ /* 0x000ea20000300800 */
[----:B------:R-:W-:Y:S03]  /*4d110*/  HMMA.1688.F32.TF32 R28, R28, R38, R124 ;  /* 0x000000261c1c723c */ /* 0x000fe6000008107c */
[----:B------:R-:W-:Y:S01]  /*4d120*/  STL [R1+0x3744], R44 ;  /* 0x0037442c01007387 */ /* 0x000fe20000100800 */
[----:B------:R-:W-:-:S03]  /*4d130*/  IMAD.MOV.U32 R250, RZ, RZ, R5 ;  /* 0x000000fffffa7224 */ /* 0x000fc600078e0005 */
[----:B------:R-:W-:Y:S01]  /*4d140*/  STL [R1+0x3740], R53 ;  /* 0x0037403501007387 */ /* 0x000fe20000100800 */
[----:B------:R-:W-:-:S03]  /*4d150*/  MOV R251, R4 ;  /* 0x0000000400fb7202 */ /* 0x000fc60000000f00 */
[----:B------:R-:W-:Y:S04]  /*4d160*/  STL [R1+0x373c], R52 ;  /* 0x00373c3401007387 */ /* 0x000fe80000100800 */
[----:B------:R-:W-:Y:S09]  /*4d170*/  STL [R1+0x3738], R45 ;  /* 0x0037382d01007387 */ /* 0x000ff20000100800 */
[----:B------:R-:W-:Y:S01]  /*4d180*/  MOV R73, R31 ;  /* 0x0000001f00497202 */ /* 0x000fe20000000f00 */
[----:B------:R-:W-:Y:S01]  /*4d190*/  IMAD.MOV.U32 R72, RZ, RZ, R30 ;  /* 0x000000ffff487224 */ /* 0x000fe200078e001e */
[----:B------:R-:W-:Y:S01]  /*4d1a0*/  HMMA.1688.F32.TF32 R100, R32, R70, R132 ;  /* 0x000000462064723c */ /* 0x000fe20000081084 */
[----:B------:R-:W-:Y:S01]  /*4d1b0*/  IMAD.MOV.U32 R48, RZ, RZ, R29 ;  /* 0x000000ffff307224 */ /* 0x000fe200078e001d */
[----:B------:R-:W-:Y:S01]  /*4d1c0*/  LDS R30, [R252+0x3180] ;  /* 0x00318000fc1e7984 */ /* 0x000fe20000000800 */
[----:B------:R-:W-:-:S03]  /*4d1d0*/  IMAD.MOV.U32 R49, RZ, RZ, R28 ;  /* 0x000000ffff317224 */ /* 0x000fc600078e001c */
[----:B------:R1:W-:Y:S04]  /*4d1e0*/  STL [R1+0x3754], R73 ;  /* 0x0037544901007387 */ /* 0x0003e80000100800 */
[----:B------:R1:W-:Y:S04]  /*4d1f0*/  STL [R1+0x3750], R72 ;  /* 0x0037504801007387 */ /* 0x0003e80000100800 */
[----:B------:R-:W-:Y:S04]  /*4d200*/  STL [R1+0x374c], R48 ;  /* 0x00374c3001007387 */ /* 0x000fe80000100800 */
[----:B------:R-:W-:Y:S04]  /*4d210*/  STL [R1+0x3748], R49 ;  /* 0x0037483101007387 */ /* 0x000fe80000100800 */
[----:B------:R-:W-:Y:S04]  /*4d220*/  LDS R28, [R252+0x2180] ;  /* 0x00218000fc1c7984 */ /* 0x000fe80000000800 */
[----:B------:R-:W-:Y:S04]  /*4d230*/  LDS R29, [R3+0x2180] ;  /* 0x00218000031d7984 */ /* 0x000fe80000000800 */
[----:B------:R-:W1:Y:S01]  /*4d240*/  LDS R31, [R3+0x3180] ;  /* 0x00318000031f7984 */ /* 0x000e620000000800 */
[C---:B----4-:R-:W-:Y:S11]  /*4d250*/  HMMA.1688.F32.TF32 R92, R32.reuse, R26, R244 ;  /* 0x0000001a205c723c */ /* 0x050ff600000810f4 */
[----:B------:R-:W-:Y:S11]  /*4d260*/  @!UPT UIADD3 URZ, URZ, URZ, URZ ;  /* 0x0000003f3f3ff290 */ /* 0x000ff6000fffe03f */
[----:B------:R-:W-:Y:S01]  /*4d270*/  @!UPT UIADD3 URZ, URZ, URZ, URZ ;  /* 0x0000003f3f3ff290 */ /* 0x000fe2000fffe03f */
[----:B------:R-:W-:Y:S01]  /*4d280*/  STL.64 [R1+0x3790], R94 ;  /* 0x0037905e01007387 */ /* 0x000fe20000100a00 */
[C---:B---3--:R-:W-:Y:S03]  /*4d290*/  HMMA.1688.F32.TF32 R76, R32.reuse, R6, R76 ;  /* 0x00000006204c723c */ /* 0x048fe6000008104c */
[----:B------:R-:W-:Y:S05]  /*4d2a0*/  STL.64 [R1+0x3788], R92 ;  /* 0x0037885c01007387 */ /* 0x000fea0000100a00 */
[C---:B--2---:R-:W-:Y:S11]  /*4d2b0*/  HMMA.1688.F32.TF32 R84, R32.reuse, R18, R84 ;  /* 0x000000122054723c */ /* 0x044ff60000081054 */
[----:B------:R-:W-:Y:S04]  /*4d2c0*/  @!UPT UIADD3 URZ, URZ, URZ, URZ ;  /* 0x0000003f3f3ff290 */ /* 0x000fe8000fffe03f */
[----:B------:R2:W-:Y:S01]  /*4d2d0*/  STL.64 [R1+0x2b0], R76 ;  /* 0x0002b04c01007387 */ /* 0x0005e20000100a00 */
[----:B-1----:R-:W-:Y:S02]  /*4d2e0*/  IMAD.MOV.U32 R73, RZ, RZ, R78 ;  /* 0x000000ffff497224 */ /* 0x002fe400078e004e */
[----:B------:R-:W-:Y:S02]  /*4d2f0*/  IMAD.MOV.U32 R72, RZ, RZ, R79 ;  /* 0x000000ffff487224 */ /* 0x000fe400078e004f */
[C---:B--2---:R-:W-:Y:S08]  /*4d300*/  HMMA.1688.F32.TF32 R76, R32.reuse, R10, R248 ;  /* 0x0000000a204c723c */ /* 0x044ff000000810f8 */
[C---:B------:R-:W-:Y:S08]  /*4d310*/  HMMA.1688.F32.TF32 R88, R32.reuse, R22, R240 ;  /* 0x000000162058723c */ /* 0x040ff000000810f0 */
[----:B------:R-:W-:Y:S01]  /*4d320*/  HMMA.1688.F32.TF32 R80, R32, R14, R80 ;  /* 0x0000000e2050723c */ /* 0x000fe20000081050 */
[----:B------:R-:W-:-:S02]  /*4d330*/  IMAD.MOV.U32 R56, RZ, RZ, R84 ;  /* 0x000000ffff387224 */ /* 0x000fc400078e0054 */
[----:B------:R-:W-:-:S05]  /*4d340*/  IMAD.MOV.U32 R57, RZ, RZ, R85 ;  /* 0x000000ffff397224 */ /* 0x000fca00078e0055 */
[----:B------:R-:W-:Y:S01]  /*4d350*/  IMAD.MOV.U32 R48, RZ, RZ, R76 ;  /* 0x000000ffff307224 */ /* 0x000fe200078e004c */
[----:B------:R-:W-:Y:S01]  /*4d360*/  MOV R49, R77 ;  /* 0x0000004d00317202 */ /* 0x000fe20000000f00 */
[----:B------:R-:W2:Y:S01]  /*4d370*/  LDL.LU R76, [R1+0xc0] ;  /* 0x0000c000014c7983 */ /* 0x000ea20000300800 */
[----:B------:R-:W-:Y:S02]  /*4d380*/  IMAD.MOV.U32 R69, RZ, RZ, R78 ;  /* 0x000000ffff457224 */ /* 0x000fe400078e004e */
[----:B------:R-:W-:Y:S01]  /*4d390*/  IMAD.MOV.U32 R68, RZ, RZ, R79 ;  /* 0x000000ffff447224 */ /* 0x000fe200078e004f */
[----:B------:R-:W2:Y:S01]  /*4d3a0*/  LDL.LU R77, [R1+0xc4] ;  /* 0x0000c400014d7983 */ /* 0x000ea20000300800 */
[----:B------:R-:W-:-:S03]  /*4d3b0*/  IMAD.MOV.U32 R60, RZ, RZ, R86 ;  /* 0x000000ffff3c7224 */ /* 0x000fc600078e0056 */
[----:B------:R-:W2:Y:S01]  /*4d3c0*/  LDL.LU R78, [R1+0xc8] ;  /* 0x0000c800014e7983 */ /* 0x000ea20000300800 */
[----:B------:R-:W-:-:S03]  /*4d3d0*/  MOV R61, R87 ;  /* 0x00000057003d7202 */ /* 0x000fc60000000f00 */
[----:B------:R-:W2:Y:S04]  /*4d3e0*/  LDL.LU R79, [R1+0xcc] ;  /* 0x0000cc00014f7983 */ /* 0x000ea80000300800 */
[----:B------:R-:W3:Y:S04]  /*4d3f0*/  LDL.LU R84, [R1+0x1d0] ;  /* 0x0001d00001547983 */ /* 0x000ee80000300800 */
[----:B------:R-:W3:Y:S04]  /*4d400*/  LDL.LU R85, [R1+0x1d4] ;  /* 0x0001d40001557983 */ /* 0x000ee80000300800 */
[----:B------:R-:W3:Y:S04]  /*4d410*/  LDL.LU R86, [R1+0x1d8] ;  /* 0x0001d80001567983 */ /* 0x000ee80000300800 */
[----:B------:R-:W3:Y:S01]  /*4d420*/  LDL.LU R87, [R1+0x1dc] ;  /* 0x0001dc0001577983 */ /* 0x000ee20000300800 */
[----:B------:R-:W-:-:S03]  /*4d430*/  IMAD.MOV.U32 R36, RZ, RZ, R88 ;  /* 0x000000ffff247224 */ /* 0x000fc600078e0058 */
[----:B------:R-:W4:Y:S01]  /*4d440*/  LDL.LU R244, [R1+0x320] ;  /* 0x0003200001f47983 */ /* 0x000f220000300800 */
[----:B------:R-:W-:-:S03]  /*4d450*/  IMAD.MOV.U32 R37, RZ, RZ, R89 ;  /* 0x000000ffff257224 */ /* 0x000fc600078e0059 */
[----:B------:R-:W4:Y:S01]  /*4d460*/  LDL.LU R245, [R1+0x324] ;  /* 0x0003240001f57983 */ /* 0x000f220000300800 */
[----:B------:R-:W-:-:S03]  /*4d470*/  IMAD.MOV.U32 R40, RZ, RZ, R90 ;  /* 0x000000ffff287224 */ /* 0x000fc600078e005a */
[----:B------:R-:W4:Y:S01]  /*4d480*/  LDL.LU R246, [R1+0x328] ;  /* 0x0003280001f67983 */ /* 0x000f220000300800 */
[----:B------:R-:W-:-:S03]  /*4d490*/  MOV R41, R91 ;  /* 0x0000005b00297202 */ /* 0x000fc60000000f00 */
[----:B------:R-:W4:Y:S04]  /*4d4a0*/  LDL.LU R247, [R1+0x32c] ;  /* 0x00032c0001f77983 */ /* 0x000f280000300800 */
[----:B------:R-:W3:Y:S04]  /*4d4b0*/  LDL.LU R88, [R1+0x440] ;  /* 0x0004400001587983 */ /* 0x000ee80000300800 */
[----:B------:R-:W3:Y:S04]  /*4d4c0*/  LDL.LU R89, [R1+0x444] ;  /* 0x0004440001597983 */ /* 0x000ee80000300800 */
[----:B------:R-:W3:Y:S04]  /*4d4d0*/  LDL.LU R90, [R1+0x448] ;  /* 0x00044800015a7983 */ /* 0x000ee80000300800 */
[----:B------:R-:W3:Y:S01]  /*4d4e0*/  LDL.LU R91, [R1+0x44c] ;  /* 0x00044c00015b7983 */ /* 0x000ee20000300800 */
[----:B------:R-:W-:-:S03]  /*4d4f0*/  IMAD.MOV.U32 R9, RZ, RZ, R80 ;  /* 0x000000ffff097224 */ /* 0x000fc600078e0050 */
[----:B------:R-:W3:Y:S01]  /*4d500*/  LDL.LU R240, [R1+0x280] ;  /* 0x0002800001f07983 */ /* 0x000ee20000300800 */
[----:B------:R-:W-:-:S03]  /*4d510*/  IMAD.MOV.U32 R8, RZ, RZ, R81 ;  /* 0x000000ffff087224 */ /* 0x000fc600078e0051 */
[----:B------:R-:W3:Y:S01]  /*4d520*/  LDL.LU R241, [R1+0x284] ;  /* 0x0002840001f17983 */ /* 0x000ee20000300800 */
[----:B------:R-:W-:-:S03]  /*4d530*/  IMAD.MOV.U32 R5, RZ, RZ, R82 ;  /* 0x000000ffff057224 */ /* 0x000fc600078e0052 */
[----:B------:R-:W3:Y:S01]  /*4d540*/  LDL.LU R242, [R1+0x288] ;  /* 0x0002880001f27983 */ /* 0x000ee20000300800 */
[----:B------:R-:W-:-:S03]  /*4d550*/  MOV R4, R83 ;  /* 0x0000005300047202 */ /* 0x000fc60000000f00 */
[----:B------:R-:W3:Y:S01]  /*4d560*/  LDL.LU R243, [R1+0x28c] ;  /* 0x00028c0001f37983 */ /* 0x000ee20000300800 */
[----:B------:R-:W-:-:S03]  /*4d570*/  IMAD.MOV.U32 R248, RZ, RZ, R139 ;  /* 0x000000fffff87224 */ /* 0x000fc600078e008b */
[----:B------:R-:W3:Y:S04]  /*4d580*/  LDL.LU R80, [R1+0x190] ;  /* 0x0001900001507983 */ /* 0x000ee80000300800 */
[----:B------:R-:W3:Y:S04]  /*4d590*/  LDL.LU R81, [R1+0x194] ;  /* 0x0001940001517983 */ /* 0x000ee80000300800 */
[----:B------:R-:W3:Y:S04]  /*4d5a0*/  LDL.LU R82, [R1+0x198] ;  /* 0x0001980001527983 */ /* 0x000ee80000300800 */
[----:B------:R-:W3:Y:S04]  /*4d5b0*/  LDL.LU R83, [R1+0x19c] ;  /* 0x00019c0001537983 */ /* 0x000ee80000300800 */
[----:B------:R-:W3:Y:S01]  /*4d5c0*/  LDL.LU R139, [R1+0x38c4] ;  /* 0x0038c400018b7983 */ /* 0x000ee20000300800 */
[----:B------:R-:W-:-:S03]  /*4d5d0*/  MOV R249, R147 ;  /* 0x0000009300f97202 */ /* 0x000fc60000000f00 */
[----:B------:R-:W4:Y:S01]  /*4d5e0*/  LDL.LU R147, [R1+0x38c0] ;  /* 0x0038c00001937983 */ /* 0x000f220000300800 */
[C---:B------:R-:W-:Y:S03]  /*4d5f0*/  HMMA.1688.F32.TF32 R92, R32.reuse, R74, R128 ;  /* 0x0000004a205c723c */ /* 0x040fe60000081080 */
[----:B------:R-:W-:Y:S04]  /*4d600*/  STL.64 [R1+0x720], R100 ;  /* 0x0007206401007387 */ /* 0x000fe80000100a00 */
[----:B------:R4:W-:Y:S11]  /*4d610*/  STL.64 [R1+0x728], R102 ;  /* 0x0007286601007387 */ /* 0x0009f60000100a00 */
[----:B------:R-:W-:Y:S06]  /*4d620*/  @!UPT UIADD3 URZ, URZ, URZ, URZ ;  /* 0x0000003f3f3ff290 */ /* 0x000fec000fffe03f */
[----:B------:R-:W-:Y:S01]  /*4d630*/  IMAD.MOV.U32 R44, RZ, RZ, R92 ;  /* 0x000000ffff2c7224 */ /* 0x000fe200078e005c */
[----:B------:R-:W-:Y:S01]  /*4d640*/  MOV R53, R93 ;  /* 0x0000005d00357202 */ /* 0x000fe20000000f00 */
[----:B------:R-:W-:Y:S02]  /*4d650*/  IMAD.MOV.U32 R52, RZ, RZ, R94 ;  /* 0x000000ffff347224 */ /* 0x000fe400078e005e */
[----:B------:R-:W-:Y:S02]  /*4d660*/  IMAD.MOV.U32 R45, RZ, RZ, R95 ;  /* 0x000000ffff2d7224 */ /* 0x000fe400078e005f */
[----:B------:R-:W-:Y:S01]  /*4d670*/  HMMA.1688.F32.TF32 R92, R32, R62, R140 ;  /* 0x0000003e205c723c */ /* 0x000fe2000008108c */
[----:B------:R-:W-:Y:S02]  /*4d680*/  IMAD.MOV.U32 R250, RZ, RZ, R2 ;  /* 0x000000fffffa7224 */ /* 0x000fe400078e0002 */
[----:B------:R-:W-:-:S05]  /*4d690*/  IMAD.MOV.U32 R251, RZ, RZ, R0 ;  /* 0x000000fffffb7224 */ /* 0x000fca00078e0000 */
[----:B--2---:R-:W-:Y:S08]  /*4d6a0*/  HMMA.1688.F32.TF32 R76, R28, R10, R76 ;  /* 0x0000000a1c4c723c */ /* 0x004ff0000008104c */
[C---:B---3--:R-:W-:Y:S08]  /*4d6b0*/  HMMA.1688.F32.TF32 R96, R32.reuse, R66, R136 ;  /* 0x000000422060723c */ /* 0x048ff00000081088 */
[C---:B----4-:R-:W-:Y:S11]  /*4d6c0*/  HMMA.1688.F32.TF32 R100, R32.reuse, R58, R144 ;  /* 0x0000003a2064723c */ /* 0x050ff60000081090 */
[----:B------:R-:W-:Y:S04]  /*4d6d0*/  @!UPT UIADD3 URZ, URZ, URZ, URZ ;  /* 0x0000003f3f3ff290 */ /* 0x000fe8000fffe03f */
[----:B------:R-:W-:Y:S04]  /*4d6e0*/  STL.64 [R1+0x710], R96 ;  /* 0x0007106001007387 */ /* 0x000fe80000100a00 */
[----:B------:R1:W-:Y:S02]  /*4d6f0*/  STL.64 [R1+0x718], R98 ;  /* 0x0007186201007387 */ /* 0x0003e40000100a00 */
[C---:B-1----:R-:W-:Y:S02]  /*4d700*/  HMMA.1688.F32.TF32 R96, R32.reuse, R54, R148 ;  /* 0x000000362060723c */ /* 0x042fe40000081094 */
[----:B------:R-:W-:Y:S04]  /*4d710*/  STL.64 [R1+0x700], R92 ;  /* 0x0007005c01007387 */ /* 0x000fe80000100a00 */
[----:B------:R1:W-:Y:S04]  /*4d720*/  STL.64 [R1+0x708], R94 ;  /* 0x0007085e01007387 */ /* 0x0003e80000100a00 */
[----:B------:R-:W-:Y:S04]  /*4d730*/  STL.64 [R1+0x6f0], R100 ;  /* 0x0006f06401007387 */ /* 0x000fe80000100a00 */
[----:B------:R2:W-:Y:S01]  /*4d740*/  STL.64 [R1+0x6f8], R102 ;  /* 0x0006f86601007387 */ /* 0x0005e20000100a00 */
[C---:B-1----:R-:W-:Y:S08]  /*4d750*/  HMMA.1688.F32.TF32 R92, R32.reuse, R50, R152 ;  /* 0x00000032205c723c */ /* 0x042ff00000081098 */
[----:B------:R-:W-:Y:S01]  /*4d760*/  STL.64 [R1+0x6e0], R96 ;  /* 0x0006e06001007387 */ /* 0x000fe20000100a00 */
[C---:B--2---:R-:W-:Y:S03]  /*4d770*/  HMMA.1688.F32.TF32 R100, R32.reuse, R46, R156 ;  /* 0x0000002e2064723c */ /* 0x044fe6000008109c */
[----:B------:R1:W-:Y:S05]  /*4d780*/  STL.64 [R1+0x6e8], R98 ;  /* 0x0006e86201007387 */ /* 0x0003ea0000100a00 */
[----:B-1----:R-:W-:Y:S06]  /*4d790*/  HMMA.1688.F32.TF32 R96, R32, R42, R160 ;  /* 0x0000002a2060723c */ /* 0x002fec00000810a0 */
[----:B------:R-:W-:Y:S04]  /*4d7a0*/  STL.64 [R1+0x6d0], R92 ;  /* 0x0006d05c01007387 */ /* 0x000fe80000100a00 */
[----:B------:R1:W-:Y:S01]  /*4d7b0*/  STL.64 [R1+0x6d8], R94 ;  /* 0x0006d85e01007387 */ /* 0x0003e20000100a00 */
[----:B------:R-:W-:Y:S04]  /*4d7c0*/  HMMA.1688.F32.TF32 R124, R28, R26, R88 ;  /* 0x0000001a1c7c723c */ /* 0x000fe80000081058 */
[----:B------:R-:W-:Y:S04]  /*4d7d0*/  STL.64 [R1+0x6c0], R100 ;  /* 0x0006c06401007387 */ /* 0x000fe80000100a00 */
[----:B------:R-:W-:Y:S01]  /*4d7e0*/  STL.64 [R1+0x6c8], R102 ;  /* 0x0006c86601007387 */ /* 0x000fe20000100a00 */
[----:B-1----:R-:W-:Y:S01]  /*4d7f0*/  HMMA.1688.F32.TF32 R92, R32, R38, R164 ;  /* 0x00000026205c723c */ /* 0x002fe200000810a4 */
[----:B------:R-:W-:Y:S01]  /*4d800*/  IMAD.MOV.U32 R65, RZ, RZ, R76 ;  /* 0x000000ffff417224 */ /* 0x000fe200078e004c */
[----:B------:R-:W-:-:S06]  /*4d810*/  MOV R64, R77 ;  /* 0x0000004d00407202 */ /* 0x000fcc0000000f00 */
[C---:B------:R-:W-:Y:S01]  /*4d820*/  HMMA.1688.F32.TF32 R108, R28.reuse, R22, R244 ;  /* 0x000000161c6c723c */ /* 0x040fe200000810f4 */
[----:B------:R-:W-:Y:S04]  /*4d830*/  STL.64 [R1+0x6b0], R96 ;  /* 0x0006b06001007387 */ /* 0x000fe80000100a00 */
[----:B------:R1:W-:Y:S03]  /*4d840*/  STL.64 [R1+0x6b8], R98 ;  /* 0x0006b86201007387 */ /* 0x0003e60000100a00 */
[----:B------:R-:W-:Y:S01]  /*4d850*/  HMMA.1688.F32.TF32 R88, R28, R14, R84 ;  /* 0x0000000e1c58723c */ /* 0x000fe20000081054 */
[----:B------:R-:W-:Y:S01]  /*4d860*/  IMAD.MOV.U32 R2, RZ, RZ, R78 ;  /* 0x000000ffff027224 */ /* 0x000fe200078e004e */
[----:B------:R-:W-:Y:S01]  /*4d870*/  LDS R32, [R252+0x2200] ;  /* 0x00220000fc207984 */ /* 0x000fe20000000800 */
[----:B------:R-:W-:-:S03]  /*4d880*/  IMAD.MOV.U32 R0, RZ, RZ, R79 ;  /* 0x000000ffff007224 */ /* 0x000fc600078e004f */
[----:B------:R-:W-:Y:S02]  /*4d890*/  LDS R34, [R252+0x3200] ;  /* 0x00320000fc227984 */ /* 0x000fe40000000800 */
[C---:B------:R-:W-:Y:S02]  /*4d8a0*/  HMMA.1688.F32.TF32 R84, R28.reuse, R74, R248 ;  /* 0x0000004a1c54723c */ /* 0x040fe400000810f8 */
[----:B------:R-:W-:Y:S04]  /*4d8b0*/  LDS R33, [R3+0x2200] ;  /* 0x0022000003217984 */ /* 0x000fe80000000800 */
[----:B------:R-:W2:Y:S02]  /*4d8c0*/  LDS R35, [R3+0x3200] ;  /* 0x0032000003237984 */ /* 0x000ea40000000800 */
[C---:B-1----:R-:W-:Y:S08]  /*4d8d0*/  HMMA.1688.F32.TF32 R96, R28.reuse, R18, R240 ;  /* 0x000000121c60723c */ /* 0x042ff000000810f0 */
[C---:B------:R-:W-:Y:S08]  /*4d8e0*/  HMMA.1688.F32.TF32 R240, R28.reuse, R6, R80 ;  /* 0x000000061cf0723c */ /* 0x040ff00000081050 */
[C---:B------:R-:W-:Y:S08]  /*4d8f0*/  HMMA.1688.F32.TF32 R80, R28.reuse, R70, R168 ;  /* 0x000000461c50723c */ /* 0x040ff000000810a8 */
        /* <DEDUP_REMOVED lines=9> */
[----:B------:R-:W-:Y:S04]  /*4d990*/  STL.64 [R1+0x630], R80 ;  /* 0x0006305001007387 */ /* 0x000fe80000100a00 */
[----:B------:R3:W-:Y:S01]  /*4d9a0*/  STL.64 [R1+0x638], R82 ;  /* 0x0006385201007387 */ /* 0x0007e20000100a00 */
[C---:B-1----:R-:W-:Y:S03]  /*4d9b0*/  HMMA.1688.F32.TF32 R84, R28.reuse, R62, R176 ;  /* 0x0000003e1c54723c */ /* 0x042fe600000810b0 */
[----:B------:R-:W-:Y:S04]  /*4d9c0*/  STL.64 [R1+0x5e0], R76 ;  /* 0x0005e04c01007387 */ /* 0x000fe80000100a00 */
[----:B------:R1:W-:Y:S01]  /*4d9d0*/  STL.64 [R1+0x5e8], R78 ;  /* 0x0005e84e01007387 */ /* 0x0003e20000100a00 */
[C---:B---3--:R-:W-:Y:S08]  /*4d9e0*/  HMMA.1688.F32.TF32 R80, R28.reuse, R58, R180 ;  /* 0x0000003a1c50723c */ /* 0x048ff000000810b4 */
[C---:B-1----:R-:W-:Y:S07]  /*4d9f0*/  HMMA.1688.F32.TF32 R76, R28.reuse, R54, R184 ;  /* 0x000000361c4c723c */ /* 0x042fee00000810b8 */
        /* <DEDUP_REMOVED lines=8> */
[C---:B-1----:R-:W-:Y:S08]  /*4da80*/  HMMA.1688.F32.TF32 R76, R28.reuse, R42, R196 ;  /* 0x0000002a1c4c723c */ /* 0x042ff000000810c4 */
[----:B------:R-:W-:Y:S01]  /*4da90*/  HMMA.1688.F32.TF32 R28, R28, R38, R200 ;  /* 0x000000261c1c723c */ /* 0x000fe200000810c8 */
[----:B------:R-:W-:Y:S04]  /*4daa0*/  STL.64 [R1+0x5a0], R84 ;  /* 0x0005a05401007387 */ /* 0x000fe80000100a00 */
[----:B------:R-:W-:Y:S04]  /*4dab0*/  STL.64 [R1+0x5a8], R86 ;  /* 0x0005a85601007387 */ /* 0x000fe80000100a00 */
[----:B------:R-:W-:Y:S04]  /*4dac0*/  STL.64 [R1+0x590], R80 ;  /* 0x0005905001007387 */ /* 0x000fe80000100a00 */
[----:B------:R-:W-:Y:S04]  /*4dad0*/  STL.64 [R1+0x598], R82 ;  /* 0x0005985201007387 */ /* 0x000fe80000100a00 */
[----:B------:R-:W3:Y:S04]  /*4dae0*/  LDL.LU R248, [R1+0x220] ;  /* 0x0002200001f87983 */ /* 0x000ee80000300800 */
[----:B------:R1:W-:Y:S04]  /*4daf0*/  STL.64 [R1+0x580], R76 ;  /* 0x0005804c01007387 */ /* 0x0003e80000100a00 */
[----:B------:R4:W-:Y:S04]  /*4db00*/  STL.64 [R1+0x588], R78 ;  /* 0x0005884e01007387 */ /* 0x0009e80000100a00 */
[----:B------:R-:W-:Y:S04]  /*4db10*/  STL.64 [R1+0x440], R28 ;  /* 0x0004401c01007387 */ /* 0x000fe80000100a00 */
[----:B------:R-:W-:Y:S04]  /*4db20*/  STL.64 [R1+0x448], R30 ;  /* 0x0004481e01007387 */ /* 0x000fe80000100a00 */
[----:B------:R-:W3:Y:S04]  /*4db30*/  LDL.LU R249, [R1+0x224] ;  /* 0x0002240001f97983 */ /* 0x000ee80000300800 */
[----:B------:R-:W3:Y:S04]  /*4db40*/  LDL.LU R250, [R1+0x228] ;  /* 0x0002280001fa7983 */ /* 0x000ee80000300800 */
[----:B------:R-:W3:Y:S04]  /*4db50*/  LDL.LU R251, [R1+0x22c] ;  /* 0x00022c0001fb7983 */ /* 0x000ee80000300800 */
[----:B------:R-:W2:Y:S04]  /*4db60*/  LDL.LU R120, [R1+0x40] ;  /* 0x0000400001787983 */ /* 0x000ea80000300800 */
[----:B------:R-:W2:Y:S04]  /*4db70*/  LDL.LU R121, [R1+0x44] ;  /* 0x0000440001797983 */ /* 0x000ea80000300800 */
[----:B------:R-:W2:Y:S04]  /*4db80*/  LDL.LU R122, [R1+0x48] ;  /* 0x00004800017a7983 */ /* 0x000ea80000300800 */
[----:B------:R-:W2:Y:S04]  /*4db90*/  LDL.LU R123, [R1+0x4c] ;  /* 0x00004c00017b7983 */ /* 0x000ea80000300800 */
        /* <DEDUP_REMOVED lines=32> */
[----:B-1----:R-:W3:Y:S04]  /*4dda0*/  LDL.LU R76, [R1+0x2a0] ;  /* 0x0002a000014c7983 */ /* 0x002ee80000300800 */
[----:B------:R-:W3:Y:S04]  /*4ddb0*/  LDL.LU R77, [R1+0x2a4] ;  /* 0x0002a400014d7983 */ /* 0x000ee80000300800 */
[----:B----4-:R-:W4:Y:S04]  /*4ddc0*/  LDL.LU R78, [R1+0x2a8] ;  /* 0x0002a800014e7983 */ /* 0x010f280000300800 */
        /* <DEDUP_REMOVED lines=17> */
[----:B------:R-:W-:Y:S04]  /*4dee0*/  LDS R28, [R252+0x2280] ;  /* 0x00228000fc1c7984 */ /* 0x000fe80000000800 */
[----:B------:R-:W-:Y:S04]  /*4def0*/  LDS R30, [R252+0x3280] ;  /* 0x00328000fc1e7984 */ /* 0x000fe80000000800 */
[----:B------:R-:W-:Y:S04]  /*4df00*/  LDS R29, [R3+0x2280] ;  /* 0x00228000031d7984 */ /* 0x000fe80000000800 */
[----:B------:R-:W1:Y:S01]  /*4df10*/  LDS R31, [R3+0x3280] ;  /* 0x00328000031f7984 */ /* 0x000e620000000800 */
[C---:B--2---:R-:W-:Y:S08]  /*4df20*/  HMMA.1688.F32.TF32 R108, R32.reuse, R66, R120 ;  /* 0x00000042206c723c */ /* 0x044ff00000081078 */
[C---:B---3--:R-:W-:Y:S08]  /*4df30*/  HMMA.1688.F32.TF32 R124, R32.reuse, R70, R92 ;  /* 0x00000046207c723c */ /* 0x048ff0000008105c */
[C---:B------:R-:W-:Y:S08]  /*4df40*/  HMMA.1688.F32.TF32 R92, R32.reuse, R62, R204 ;  /* 0x0000003e205c723c */ /* 0x040ff000000810cc */
[----:B------:R-:W-:Y:S08]  /*4df50*/  HMMA.1688.F32.TF32 R120, R32, R58, R208 ;  /* 0x0000003a2078723c */ /* 0x000ff000000810d0 */
[----:B-1----:R-:W-:Y:S08]  /*4df60*/  HMMA.1688.F32.TF32 R144, R28, R10, R248 ;  /* 0x0000000a1c90723c */ /* 0x002ff000000810f8 */
[C---:B------:R-:W-:Y:S11]  /*4df70*/  HMMA.1688.F32.TF32 R136, R32.reuse, R74, R136 ;  /* 0x0000004a2088723c */ /* 0x040ff60000081088 */
[----:B------:R-:W-:Y:S11]  /*4df80*/  @!UPT UIADD3 URZ, URZ, URZ, URZ ;  /* 0x0000003f3f3ff290 */ /* 0x000ff6000fffe03f */
[----:B------:R-:W-:Y:S01]  /*4df90*/  @!UPT UIADD3 URZ, URZ, URZ, URZ ;  /* 0x0000003f3f3ff290 */ /* 0x000fe2000fffe03f */
        /* <DEDUP_REMOVED lines=8> */
[C---:B-1----:R-:W-:Y:S08]  /*4e020*/  HMMA.1688.F32.TF32 R108, R32.reuse, R54, R212 ;  /* 0x00000036206c723c */ /* 0x042ff000000810d4 */
[C---:B--2---:R-:W-:Y:S01]  /*4e030*/  HMMA.1688.F32.TF32 R92, R32.reuse, R50, R216 ;  /* 0x00000032205c723c */ /* 0x044fe200000810d8 */
[----:B------:R-:W-:Y:S04]  /*4e040*/  STL.64 [R1+0x310], R120 ;  /* 0x0003107801007387 */ /* 0x000fe80000100a00 */
[----:B------:R1:W-:Y:S10]  /*4e050*/  STL.64 [R1+0x318], R122 ;  /* 0x0003187a01007387 */ /* 0x0003f40000100a00 */
[----:B------:R-:W-:Y:S01]  /*4e060*/  STL.64 [R1+0x300], R108 ;  /* 0x0003006c01007387 */ /* 0x000fe20000100a00 */
[C---:B-1----:R-:W-:Y:S03]  /*4e070*/  HMMA.1688.F32.TF32 R120, R32.reuse, R46, R220 ;  /* 0x0000002e2078723c */ /* 0x042fe600000810dc */
[----:B------:R1:W-:Y:S04]  /*4e080*/  STL.64 [R1+0x308], R110 ;  /* 0x0003086e01007387 */ /* 0x0003e80000100a00 */
[----:B------:R-:W-:Y:S04]  /*4e090*/  STL.64 [R1+0x2f0], R92 ;  /* 0x0002f05c01007387 */ /* 0x000fe80000100a00 */
[----:B------:R2:W-:Y:S01]  /*4e0a0*/  STL.64 [R1+0x2f8], R94 ;  /* 0x0002f85e01007387 */ /* 0x0005e20000100a00 */
[C---:B-1----:R-:W-:Y:S08]  /*4e0b0*/  HMMA.1688.F32.TF32 R108, R32.reuse, R42, R224 ;  /* 0x0000002a206c723c */ /* 0x042ff000000810e0 */
[----:B--2---:R-:W-:Y:S03]  /*4e0c0*/  HMMA.1688.F32.TF32 R92, R32, R38, R228 ;  /* 0x00000026205c723c */ /* 0x004fe600000810e4 */
[----:B------:R-:W-:Y:S04]  /*4e0d0*/  STL.64 [R1+0x2e0], R120 ;  /* 0x0002e07801007387 */ /* 0x000fe80000100a00 */
[----:B------:R-:W-:Y:S01]  /*4e0e0*/  STL.64 [R1+0x2e8], R122 ;  /* 0x0002e87a01007387 */ /* 0x000fe20000100a00 */
[C---:B----4-:R-:W-:Y:S03]  /*4e0f0*/  HMMA.1688.F32.TF32 R136, R28.reuse, R14, R80 ;  /* 0x0000000e1c88723c */ /* 0x050fe60000081050 */
[----:B------:R-:W-:Y:S04]  /*4e100*/  LDS R120, [R252+0x2380] ;  /* 0x00238000fc787984 */ /* 0x000fe80000000800 */
[----:B------:R-:W-:Y:S04]  /*4e110*/  LDS R122, [R252+0x3380] ;  /* 0x00338000fc7a7984 */ /* 0x000fe80000000800 */
[----:B------:R-:W-:Y:S04]  /*4e120*/  STL.64 [R1+0x280], R108 ;  /* 0x0002806c01007387 */ /* 0x000fe80000100a00 */
[----:B------:R-:W-:Y:S04]  /*4e130*/  STL.64 [R1+0x288], R110 ;  /* 0x0002886e01007387 */ /* 0x000fe80000100a00 */
[----:B------:R1:W-:Y:S04]  /*4e140*/  STL.64 [R1+0x270], R92 ;  /* 0x0002705c01007387 */ /* 0x0003e80000100a00 */
[----:B------:R2:W-:Y:S04]  /*4e150*/  STL.64 [R1+0x278], R94 ;  /* 0x0002785e01007387 */ /* 0x0005e80000100a00 */
[----:B------:R-:W3:Y:S04]  /*4e160*/  LDL.LU R248, [R1+0x620] ;  /* 0x0006200001f87983 */ /* 0x000ee80000300800 */
[----:B------:R-:W3:Y:S04]  /*4e170*/  LDL.LU R249, [R1+0x624] ;  /* 0x0006240001f97983 */ /* 0x000ee80000300800 */
[----:B------:R-:W3:Y:S04]  /*4e180*/  LDL.LU R250, [R1+0x628] ;  /* 0x0006280001fa7983 */ /* 0x000ee80000300800 */
[----:B------:R-:W3:Y:S01]  /*4e190*/  LDL.LU R251, [R1+0x62c] ;  /* 0x00062c0001fb7983 */ /* 0x000ee20000300800 */
[C---:B------:R-:W-:Y:S03]  /*4e1a0*/  HMMA.1688.F32.TF32 R168, R28.reuse, R18, R84 ;  /* 0x000000121ca8723c */ /* 0x040fe60000081054 */
[----:B------:R-:W4:Y:S04]  /*4e1b0*/  LDL.LU R80, [R1+0x740] ;  /* 0x0007400001507983 */ /* 0x000f280000300800 */
[----:B------:R-:W4:Y:S04]  /*4e1c0*/  LDL.LU R81, [R1+0x744] ;  /* 0x0007440001517983 */ /* 0x000f280000300800 */
[----:B------:R-:W4:Y:S01]  /*4e1d0*/  LDL.LU R82, [R1+0x748] ;  /* 0x0007480001527983 */ /* 0x000f220000300800 */
[----:B------:R-:W-:Y:S03]  /*4e1e0*/  HMMA.1688.F32.TF32 R184, R28, R22, R244 ;  /* 0x000000161cb8723c */ /* 0x000fe600000810f4 */
[----:B------:R-:W4:Y:S04]  /*4e1f0*/  LDL.LU R83, [R1+0x74c] ;  /* 0x00074c0001537983 */ /* 0x000f280000300800 */
[----:B------:R-:W3:Y:S01]  /*4e200*/  LDL.LU R84, [R1+0x750] ;  /* 0x0007500001547983 */ /* 0x000ee20000300800 */
[----:B------:R-:W-:-:S03]  /*4e210*/  IMAD.MOV.U32 R244, RZ, RZ, R237 ;  /* 0x000000fffff47224 */ /* 0x000fc600078e00ed */
[----:B------:R-:W3:Y:S01]  /*4e220*/  LDL.LU R85, [R1+0x754] ;  /* 0x0007540001557983 */ /* 0x000ee20000300800 */
[----:B------:R-:W-:-:S03]  /*4e230*/  MOV R245, R236 ;  /* 0x000000ec00f57202 */ /* 0x000fc60000000f00 */
[----:B------:R-:W3:Y:S01]  /*4e240*/  LDL.LU R86, [R1+0x758] ;  /* 0x0007580001567983 */ /* 0x000ee20000300800 */
[----:B------:R-:W-:-:S03]  /*4e250*/  IMAD.MOV.U32 R246, RZ, RZ, R233 ;  /* 0x000000fffff67224 */ /* 0x000fc600078e00e9 */
[----:B------:R-:W3:Y:S01]  /*4e260*/  LDL.LU R87, [R1+0x75c] ;  /* 0x00075c0001577983 */ /* 0x000ee20000300800 */
[----:B------:R-:W-:-:S03]  /*4e270*/  IMAD.MOV.U32 R247, RZ, RZ, R235 ;  /* 0x000000fffff77224 */ /* 0x000fc600078e00eb */
[----:B------:R-:W3:Y:S04]  /*4e280*/  LDL.LU R237, [R1+0x38bc] ;  /* 0x0038bc0001ed7983 */ /* 0x000ee80000300800 */
[----:B------:R-:W3:Y:S04]  /*4e290*/  LDL.LU R236, [R1+0x38b8] ;  /* 0x0038b80001ec7983 */ /* 0x000ee80000300800 */
[----:B------:R-:W3:Y:S04]  /*4e2a0*/  LDL.LU R233, [R1+0x38b4] ;  /* 0x0038b40001e97983 */ /* 0x000ee80000300800 */
[----:B------:R-:W4:Y:S01]  /*4e2b0*/  LDL.LU R235, [R1+0x38b0] ;  /* 0x0038b00001eb7983 */ /* 0x000f220000300800 */
[----:B-1----:R-:W-:Y:S01]  /*4e2c0*/  IMAD.MOV.U32 R92, RZ, RZ, R234 ;  /* 0x000000ffff5c7224 */ /* 0x002fe200078e00ea */
[----:B------:R-:W-:Y:S01]  /*4e2d0*/  MOV R93, R232 ;  /* 0x000000e8005d7202 */ /* 0x000fe20000000f00 */
[----:B--2---:R-:W-:Y:S01]  /*4e2e0*/  IMAD.MOV.U32 R94, RZ, RZ, R238 ;  /* 0x000000ffff5e7224 */ /* 0x004fe200078e00ee */
[----:B------:R-:W2:Y:S01]  /*4e2f0*/  LDL.LU R234, [R1+0x38ac] ;  /* 0x0038ac0001ea7983 */ /* 0x000ea20000300800 */
[----:B------:R-:W-:-:S03]  /*4e300*/  IMAD.MOV.U32 R95, RZ, RZ, R239 ;  /* 0x000000ffff5f7224 */ /* 0x000fc600078e00ef */
[----:B------:R-:W2:Y:S04]  /*4e310*/  LDL.LU R232, [R1+0x38a8] ;  /* 0x0038a80001e87983 */ /* 0x000ea80000300800 */
[----:B------:R-:W2:Y:S04]  /*4e320*/  LDL.LU R238, [R1+0x38a4] ;  /* 0x0038a40001ee7983 */ /* 0x000ea80000300800 */
[----:B------:R-:W2:Y:S01]  /*4e330*/  LDL.LU R239, [R1+0x38a0] ;  /* 0x0038a00001ef7983 */ /* 0x000ea20000300800 */
[----:B------:R-:W-:Y:S03]  /*4e340*/  HMMA.1688.F32.TF32 R192, R28, R26, R112 ;  /* 0x0000001a1cc0723c */ /* 0x000fe60000081070 */
[----:B------:R-:W-:Y:S04]  /*4e350*/  LDS R121, [R3+0x2380] ;  /* 0x0023800003797984 */ /* 0x000fe80000000800 */
[----:B------:R-:W-:Y:S01]  /*4e360*/  LDS R123, [R3+0x3380] ;  /* 0x00338000037b7984 */ /* 0x000fe20000000800 */
[----:B---3--:R-:W-:-:S03]  /*4e370*/  IMAD.MOV.U32 R164, RZ, RZ, R233 ;  /* 0x000000ffffa47224 */ /* 0x008fc600078e00e9 */
[----:B------:R-:W3:Y:S01]  /*4e380*/  LDL.LU R233, [R1+0x389c] ;  /* 0x00389c0001e97983 */ /* 0x000ee20000300800 */
[----:B----4-:R-:W-:-:S03]  /*4e390*/  MOV R165, R235 ;  /* 0x000000eb00a57202 */ /* 0x010fc60000000f00 */
[----:B------:R-:W4:Y:S01]  /*4e3a0*/  LDL.LU R235, [R1+0x3898] ;  /* 0x0038980001eb7983 */ /* 0x000f220000300800 */
[----:B------:R-:W-:Y:S02]  /*4e3b0*/  IMAD.MOV.U32 R166, RZ, RZ, R236 ;  /* 0x000000ffffa67224 */ /* 0x000fe400078e00ec */
[----:B------:R-:W-:Y:S01]  /*4e3c0*/  IMAD.MOV.U32 R167, RZ, RZ, R237 ;  /* 0x000000ffffa77224 */ /* 0x000fe200078e00ed */
[----:B------:R-:W4:Y:S01]  /*4e3d0*/  LDL.LU R236, [R1+0x3894] ;  /* 0x0038940001ec7983 */ /* 0x000f220000300800 */
[----:B--2---:R-:W-:-:S03]  /*4e3e0*/  IMAD.MOV.U32 R127, RZ, RZ, R234 ;  /* 0x000000ffff7f7224 */ /* 0x004fc600078e00ea */
[----:B------:R-:W2:Y:S01]  /*4e3f0*/  LDL.LU R237, [R1+0x3890] ;  /* 0x0038900001ed7983 */ /* 0x000ea20000300800 */
[----:B------:R-:W-:-:S03]  /*4e400*/  IMAD.MOV.U32 R124, RZ, RZ, R238 ;  /* 0x000000ffff7c7224 */ /* 0x000fc600078e00ee */
[----:B------:R-:W2:Y:S01]  /*4e410*/  LDL.LU R238, [R1+0x388c] ;  /* 0x00388c0001ee7983 */ /* 0x000ea20000300800 */
[----:B------:R-:W-:Y:S01]  /*4e420*/  IMAD.MOV.U32 R126, RZ, RZ, R232 ;  /* 0x000000ffff7e7224 */ /* 0x000fe200078e00e8 */
[----:B------:R-:W-:Y:S02]  /*4e430*/  MOV R125, R239 ;  /* 0x000000ef007d7202 */ /* 0x000fe40000000f00 */
[----:B------:R-:W2:Y:S04]  /*4e440*/  LDL.LU R239, [R1+0x3888] ;  /* 0x0038880001ef7983 */ /* 0x000ea80000300800 */
[----:B------:R-:W2:Y:S04]  /*4e450*/  LDL.LU R232, [R1+0x3884] ;  /* 0x0038840001e87983 */ /* 0x000ea80000300800 */
[----:B------:R-:W2:Y:S01]  /*4e460*/  LDL.LU R234, [R1+0x3880] ;  /* 0x0038800001ea7983 */ /* 0x000ea20000300800 */
[----:B---3--:R-:W-:Y:S01]  /*4e470*/  MOV R181, R233 ;  /* 0x000000e900b57202 */ /* 0x008fe20000000f00 */
[----:B----4-:R-:W-:-:S02]  /*4e480*/  IMAD.MOV.U32 R180, RZ, RZ, R235 ;  /* 0x000000ffffb47224 */ /* 0x010fc400078e00eb */
[----:B------:R-:W3:Y:S04]  /*4e490*/  LDL.LU R235, [R1+0x387c] ;  /* 0x00387c0001eb7983 */ /* 0x000ee80000300800 */
        /* <DEDUP_REMOVED lines=31> */
[----:B--2---:R-:W-:-:S03]  /*4e690*/  MOV R207, R232 ;  /* 0x000000e800cf7202 */ /* 0x004fc60000000f00 */
[----:B------:R-:W2:Y:S04]  /*4e6a0*/  LDL.LU R228, [R1+0x140] ;  /* 0x0001400001e47983 */ /* 0x000ea80000300800 */
[----:B------:R-:W2:Y:S01]  /*4e6b0*/  LDL.LU R229, [R1+0x144] ;  /* 0x0001440001e57983 */ /* 0x000ea20000300800 */
[----:B------:R-:W-:-:S03]  /*4e6c0*/  IMAD.MOV.U32 R205, RZ, RZ, R234 ;  /* 0x000000ffffcd7224 */ /* 0x000fc600078e00ea */
[----:B------:R-:W2:Y:S04]  /*4e6d0*/  LDL.LU R230, [R1+0x148] ;  /* 0x0001480001e67983 */ /* 0x000ea80000300800 */
[----:B------:R-:W2:Y:S04]  /*4e6e0*/  LDL.LU R231, [R1+0x14c] ;  /* 0x00014c0001e77983 */ /* 0x000ea80000300800 */
[----:B------:R-:W2:Y:S01]  /*4e6f0*/  LDL.LU R232, [R1+0x150] ;  /* 0x0001500001e87983 */ /* 0x000ea20000300800 */
[----:B------:R-:W-:Y:S01]  /*4e700*/  MOV R191, R236 ;  /* 0x000000ec00bf7202 */ /* 0x000fe20000000f00 */
[----:B------:R-:W-:-:S02]  /*4e710*/  IMAD.MOV.U32 R190, RZ, RZ, R237 ;  /* 0x000000ffffbe7224 */ /* 0x000fc400078e00ed */
[----:B------:R-:W-:Y:S02]  /*4e720*/  IMAD.MOV.U32 R189, RZ, RZ, R238 ;  /* 0x000000ffffbd7224 */ /* 0x000fe400078e00ee */
[----:B------:R-:W-:Y:S02]  /*4e730*/  IMAD.MOV.U32 R188, RZ, RZ, R239 ;  /* 0x000000ffffbc7224 */ /* 0x000fe400078e00ef */
[----:B---3--:R-:W-:Y:S02]  /*4e740*/  IMAD.MOV.U32 R204, RZ, RZ, R235 ;  /* 0x000000ffffcc7224 */ /* 0x008fe400078e00eb */
[----:B----4-:R-:W-:Y:S02]  /*4e750*/  IMAD.MOV.U32 R206, RZ, RZ, R233 ;  /* 0x000000ffffce7224 */ /* 0x010fe400078e00e9 */
[----:B------:R-:W2:Y:S04]  /*4e760*/  LDL.LU R233, [R1+0x154] ;  /* 0x0001540001e97983 */ /* 0x000ea80000300800 */
[----:B------:R-:W2:Y:S04]  /*4e770*/  LDL.LU R234, [R1+0x158] ;  /* 0x0001580001ea7983 */ /* 0x000ea80000300800 */
[----:B------:R-:W2:Y:S04]  /*4e780*/  LDL.LU R235, [R1+0x15c] ;  /* 0x00015c0001eb7983 */ /* 0x000ea80000300800 */
[----:B------:R-:W3:Y:S04]  /*4e790*/  LDL.LU R108, [R1+0x170] ;  /* 0x00017000016c7983 */ /* 0x000ee80000300800 */
[----:B------:R-:W3:Y:S04]  /*4e7a0*/  LDL.LU R109, [R1+0x174] ;  /* 0x00017400016d7983 */ /* 0x000ee80000300800 */
[----:B------:R-:W3:Y:S04]  /*4e7b0*/  LDL.LU R110, [R1+0x178] ;  /* 0x00017800016e7983 */ /* 0x000ee80000300800 */
        /* <DEDUP_REMOVED lines=23> */
[----:B------:R-:W-:Y:S03]  /*4e930*/  HMMA.1688.F32.TF32 R156, R32, R26, R140 ;  /* 0x0000001a209c723c */ /* 0x000fe6000008108c */
[----:B------:R-:W4:Y:S04]  /*4e940*/  LDL.LU R178, [R1+0x3b8] ;  /* 0x0003b80001b27983 */ /* 0x000f280000300800 */
[----:B------:R-:W4:Y:S01]  /*4e950*/  LDL.LU R179, [R1+0x3bc] ;  /* 0x0003bc0001b37983 */ /* 0x000f220000300800 */
[----:B------:R-:W-:Y:S03]  /*4e960*/  HMMA.1688.F32.TF32 R140, R28, R6, R76 ;  /* 0x000000061c8c723c */ /* 0x000fe6000008104c */
[----:B------:R-:W4:Y:S04]  /*4e970*/  LDL.LU R112, [R1+0x400] ;  /* 0x0004000001707983 */ /* 0x000f280000300800 */
[----:B------:R-:W4:Y:S04]  /*4e980*/  LDL.LU R113, [R1+0x404] ;  /* 0x0004040001717983 */ /* 0x000f280000300800 */
[----:B------:R-:W4:Y:S01]  /*4e990*/  LDL.LU R114, [R1+0x408] ;  /* 0x0004080001727983 */ /* 0x000f220000300800 */
[----:B------:R-:W-:-:S03]  /*4e9a0*/  IMAD.MOV.U32 R115, RZ, RZ, R12 ;  /* 0x000000ffff737224 */ /* 0x000fc600078e000c */
[----:B------:R-:W4:Y:S04]  /*4e9b0*/  LDL.LU R76, [R1+0x6a0] ;  /* 0x0006a000014c7983 */ /* 0x000f280000300800 */
[----:B------:R-:W4:Y:S04]  /*4e9c0*/  LDL.LU R77, [R1+0x6a4] ;  /* 0x0006a400014d7983 */ /* 0x000f280000300800 */
[----:B------:R-:W4:Y:S04]  /*4e9d0*/  LDL.LU R78, [R1+0x6a8] ;  /* 0x0006a800014e7983 */ /* 0x000f280000300800 */
[----:B------:R-:W4:Y:S04]  /*4e9e0*/  LDL.LU R79, [R1+0x6ac] ;  /* 0x0006ac00014f7983 */ /* 0x000f280000300800 */
[----:B------:R-:W4:Y:S01]  /*4e9f0*/  LDL R12, [R1+0xa44] ;  /* 0x000a4400010c7983 */ /* 0x000f220000100800 */
[C---:B--2---:R-:W-:Y:S08]  /*4ea00*/  HMMA.1688.F32.TF32 R232, R28.reuse, R66, R232 ;  /* 0x000000421ce8723c */ /* 0x044ff000000810e8 */
[C---:B---3--:R-:W-:Y:S08]  /*4ea10*/  HMMA.1688.F32.TF32 R108, R28.reuse, R74, R108 ;  /* 0x0000004a1c6c723c */ /* 0x048ff0000008106c */
[C---:B----4-:R-:W-:Y:S11]  /*4ea20*/  HMMA.1688.F32.TF32 R236, R28.reuse, R70, R236 ;  /* 0x000000461cec723c */ /* 0x050ff600000810ec */
[----:B------:R-:W-:Y:S04]  /*4ea30*/  @!UPT UIADD3 URZ, URZ, URZ, URZ ;  /* 0x0000003f3f3ff290 */ /* 0x000fe8000fffe03f */
[----:B------:R-:W-:Y:S04]  /*4ea40*/  STL.64 [R1+0x260], R108 ;  /* 0x0002606c01007387 */ /* 0x000fe80000100a00 */
[----:B------:R1:W-:Y:S04]  /*4ea50*/  STL.64 [R1+0x268], R110 ;  /* 0x0002686e01007387 */ /* 0x0003e80000100a00 */
[----:B-1----:R-:W2:Y:S04]  /*4ea60*/  LDL.LU.64 R110, [R1+0x3870] ;  /* 0x00387000016e7983 */ /* 0x002ea80000300a00 */
[----:B------:R-:W2:Y:S04]  /*4ea70*/  LDL.LU.64 R108, [R1+0x3868] ;  /* 0x00386800016c7983 */ /* 0x000ea80000300a00 */
[----:B------:R-:W-:Y:S04]  /*4ea80*/  STL.64 [R1+0x240], R236 ;  /* 0x000240ec01007387 */ /* 0x000fe80000100a00 */
[----:B------:R1:W-:Y:S04]  /*4ea90*/  STL.64 [R1+0x248], R238 ;  /* 0x000248ee01007387 */ /* 0x0003e80000100a00 */
[----:B-1----:R-:W3:Y:S04]  /*4eaa0*/  LDL.LU.64 R238, [R1+0x3860] ;  /* 0x0038600001ee7983 */ /* 0x002ee80000300a00 */
[----:B------:R-:W3:Y:S04]  /*4eab0*/  LDL.LU.64 R236, [R1+0x3858] ;  /* 0x0038580001ec7983 */ /* 0x000ee80000300a00 */
[----:B------:R-:W-:Y:S04]  /*4eac0*/  STL.64 [R1+0x230], R232 ;  /* 0x000230e801007387 */ /* 0x000fe80000100a00 */
[----:B------:R1:W-:Y:S04]  /*4ead0*/  STL.64 [R1+0x238], R234 ;  /* 0x000238ea01007387 */ /* 0x0003e80000100a00 */
[----:B-1----:R-:W4:Y:S04]  /*4eae0*/  LDL.LU.64 R234, [R1+0x3850] ;  /* 0x0038500001ea7983 */ /* 0x002f280000300a00 */
[----:B------:R-:W4:Y:S01]  /*4eaf0*/  LDL.LU.64 R232, [R1+0x3848] ;  /* 0x0038480001e87983 */ /* 0x000f220000300a00 */
[C---:B------:R-:W-:Y:S11]  /*4eb00*/  HMMA.1688.F32.TF32 R228, R28.reuse, R62, R228 ;  /* 0x0000003e1ce4723c */ /* 0x040ff600000810e4 */
[----:B------:R-:W-:Y:S11]  /*4eb10*/  @!UPT UIADD3 URZ, URZ, URZ, URZ ;  /* 0x0000003f3f3ff290 */ /* 0x000ff6000fffe03f */
[----:B------:R-:W-:Y:S01]  /*4eb20*/  @!UPT UIADD3 URZ, URZ, URZ, URZ ;  /* 0x0000003f3f3ff290 */ /* 0x000fe2000fffe03f */
        /* <DEDUP_REMOVED lines=13> */
[----:B------:R-:W-:Y:S01]  /*4ec00*/  STL.64 [R1+0x1b8], R218 ;  /* 0x0001b8da01007387 */ /* 0x000fe20000100a00 */
[C---:B----4-:R-:W-:Y:S08]  /*4ec10*/  HMMA.1688.F32.TF32 R212, R28.reuse, R42, R232 ;  /* 0x0000002a1cd4723c */ /* 0x050ff000000810e8 */
[----:B---3--:R-:W-:Y:S11]  /*4ec20*/  HMMA.1688.F32.TF32 R28, R28, R38, R236 ;  /* 0x000000261c1c723c */ /* 0x008ff600000810ec */
[----:B------:R-:W-:Y:S04]  /*4ec30*/  @!UPT UIADD3 URZ, URZ, URZ, URZ ;  /* 0x0000003f3f3ff290 */ /* 0x000fe8000fffe03f */
[----:B------:R-:W-:Y:S04]  /*4ec40*/  STL.64 [R1+0x1a0], R212 ;  /* 0x0001a0d401007387 */ /* 0x000fe80000100a00 */
[----:B------:R-:W-:Y:S04]  /*4ec50*/  STL.64 [R1+0x1a8], R214 ;  /* 0x0001a8d601007387 */ /* 0x000fe80000100a00 */
[----:B------:R1:W-:Y:S04]  /*4ec60*/  STL.64 [R1+0x190], R28 ;  /* 0x0001901c01007387 */ /* 0x0003e80000100a00 */
[----:B------:R-:W-:Y:S01]  /*4ec70*/  STL.64 [R1+0x198], R30 ;  /* 0x0001981e01007387 */ /* 0x000fe20000100a00 */
[C---:B------:R-:W-:Y:S03]  /*4ec80*/  HMMA.1688.F32.TF32 R128, R32.reuse, R22, R128 ;  /* 0x000000162080723c */ /* 0x040fe60000081080 */
[----:B------:R-:W-:Y:S04]  /*4ec90*/  LDS R30, [R252+0x5280] ;  /* 0x00528000fc1e7984 */ /* 0x000fe80000000800 */
[----:B-1----:R-:W3:Y:S01]  /*4eca0*/  LDL R28, [R1+0x1a84] ;  /* 0x001a8400011c7983 */ /* 0x002ee20000100800 */
[C---:B------:R-:W-:Y:S03]  /*4ecb0*/  HMMA.1688.F32.TF32 R132, R32.reuse, R18, R132 ;  /* 0x000000122084723c */ /* 0x040fe60000081084 */
[----:B------:R-:W-:Y:S04]  /*4ecc0*/  LDS R29, [R3+0x4280] ;  /* 0x00428000031d7984 */ /* 0x000fe80000000800 */
[----:B------:R-:W-:Y:S01]  /*4ecd0*/  LDS R31, [R3+0x5280] ;  /* 0x00528000031f7984 */ /* 0x000fe20000000800 */
[C---:B------:R-:W-:Y:S08]  /*4ece0*/  HMMA.1688.F32.TF32 R116, R32.reuse, R14, R116 ;  /* 0x0000000e2074723c */ /* 0x040ff00000081074 */
[C---:B------:R-:W-:Y:S08]  /*4ecf0*/  HMMA.1688.F32.TF32 R104, R32.reuse, R6, R104 ;  /* 0x000000062068723c */ /* 0x040ff00000081068 */
[----:B------:R-:W-:Y:S01]  /*4ed00*/  HMMA.1688.F32.TF32 R100, R32, R10, R100 ;  /* 0x0000000a2064723c */ /* 0x000fe20000081064 */
[----:B------:R-:W-:Y:S04]  /*4ed10*/  LDS R32, [R252+0x2300] ;  /* 0x00230000fc207984 */ /* 0x000fe80000000800 */
[----:B------:R-:W-:Y:S04]  /*4ed20*/  LDS R34, [R252+0x3300] ;  /* 0x00330000fc227984 */ /* 0x000fe80000000800 */
[----:B------:R-:W-:Y:S04]  /*4ed30*/  LDS R33, [R3+0x2300] ;  /* 0x0023000003217984 */ /* 0x000fe80000000800 */
[----:B------:R-:W1:Y:S02]  /*4ed40*/  LDS R35, [R3+0x3300] ;  /* 0x0033000003237984 */ /* 0x000e640000000800 */
[C---:B-1----:R-:W-:Y:S08]  /*4ed50*/  HMMA.1688.F32.TF32 R212, R32.reuse, R74, R208 ;  /* 0x0000004a20d4723c */ /* 0x042ff000000810d0 */
[C---:B------:R-:W-:Y:S08]  /*4ed60*/  HMMA.1688.F32.TF32 R208, R32.reuse, R70, R204 ;  /* 0x0000004620d0723c */ /* 0x040ff000000810cc */
[C---:B------:R-:W-:Y:S08]  /*4ed70*/  HMMA.1688.F32.TF32 R204, R32.reuse, R66, R188 ;  /* 0x0000004220cc723c */ /* 0x040ff000000810bc */
[C---:B------:R-:W-:Y:S08]  /*4ed80*/  HMMA.1688.F32.TF32 R188, R32.reuse, R62, R180 ;  /* 0x0000003e20bc723c */ /* 0x040ff000000810b4 */
[C---:B------:R-:W-:Y:S08]  /*4ed90*/  HMMA.1688.F32.TF32 R180, R32.reuse, R58, R176 ;  /* 0x0000003a20b4723c */ /* 0x040ff000000810b0 */
[C---:B------:R-:W-:Y:S08]  /*4eda0*/  HMMA.1688.F32.TF32 R176, R32.reuse, R54, R124 ;  /* 0x0000003620b0723c */ /* 0x040ff0000008107c */
[C---:B------:R-:W-:Y:S08]  /*4edb0*/  HMMA.1688.F32.TF32 R164, R32.reuse, R50, R164 ;  /* 0x0000003220a4723c */ /* 0x040ff000000810a4 */
[C---:B------:R-:W-:Y:S01]  /*4edc0*/  HMMA.1688.F32.TF32 R124, R32.reuse, R46, R92 ;  /* 0x0000002e207c723c */ /* 0x040fe2000008105c */
[----:B------:R-:W-:Y:S07]  /*4edd0*/  STL.64 [R1+0x180], R212 ;  /* 0x000180d401007387 */ /* 0x000fee0000100a00 */
[C---:B------:R-:W-:Y:S01]  /*4ede0*/  HMMA.1688.F32.TF32 R92, R32.reuse, R42, R112 ;  /* 0x0000002a205c723c */ /* 0x040fe20000081070 */
[----:B------:R-:W-:Y:S07]  /*4edf0*/  STL.64 [R1+0x188], R214 ;  /* 0x000188d601007387 */ /* 0x000fee0000100a00 */
[C---:B------:R-:W-:Y:S08]  /*4ee00*/  HMMA.1688.F32.TF32 R200, R32.reuse, R26, R200 ;  /* 0x0000001a20c8723c */ /* 0x040ff000000810c8 */
[C---:B------:R-:W-:Y:S08]  /*4ee10*/  HMMA.1688.F32.TF32 R196, R32.reuse, R22, R196 ;  /* 0x0000001620c4723c */ /* 0x040ff000000810c4 */
[C---:B------:R-:W-:Y:S08]  /*4ee20*/  HMMA.1688.F32.TF32 R172, R32.reuse, R18, R172 ;  /* 0x0000001220ac723c */ /* 0x040ff000000810ac */
[C---:B------:R-:W-:Y:S08]  /*4ee30*/  HMMA.1688.F32.TF32 R160, R32.reuse, R14, R160 ;  /* 0x0000000e20a0723c */ /* 0x040ff000000810a0 */
[C---:B------:R-:W-:Y:S08]  /*4ee40*/  HMMA.1688.F32.TF32 R152, R32.reuse, R6, R152 ;  /* 0x000000062098723c */ /* 0x040ff00000081098 */
[----:B------:R-:W-:Y:S01]  /*4ee50*/  HMMA.1688.F32.TF32 R148, R32, R10, R148 ;  /* 0x0000000a2094723c */ /* 0x000fe20000081094 */
[----:B------:R-:W-:Y:S01]  /*4ee60*/  STL.64 [R1+0x170], R208 ;  /* 0x000170d001007387 */ /* 0x000fe20000100a00 */
[----:B---3--:R-:W-:-:S06]  /*4ee70*/  IMAD R12, R12, 0x20000, R28 ;  /* 0x000200000c0c7824 */ /* 0x008fcc00078e021c */
[----:B------:R-:W-:Y:S01]  /*4ee80*/  HMMA.1688.F32.TF32 R32, R32, R38, R244 ;  /* 0x000000262020723c */ /* 0x000fe200000810f4 */
        /* <DEDUP_REMOVED lines=10> */
[----:B------:R-:W-:Y:S04]  /*4ef30*/  STL.64 [R1+0x128], R166 ;  /* 0x000128a601007387 */ /* 0x000fe80000100a00 */
[----:B------:R-:W-:Y:S01]  /*4ef40*/  STL.64 [R1+0x110], R124 ;  /* 0x0001107c01007387 */ /* 0x000fe20000100a00 */
[----:B-1----:R-:W-:Y:S03]  /*4ef50*/  HMMA.1688.F32.TF32 R176, R120, R14, R248 ;  /* 0x0000000e78b0723c */ /* 0x002fe600000810f8 */
[----:B------:R-:W-:Y:S04]  /*4ef60*/  STL.64 [R1+0x118], R126 ;  /* 0x0001187e01007387 */ /* 0x000fe80000100a00 */
[----:B------:R1:W-:Y:S01]  /*4ef70*/  STL.64 [R1+0x100], R92 ;  /* 0x0001005c01007387 */ /* 0x0003e20000100a00 */
[----:B------:R-:W-:-:S03]  /*4ef80*/  IMAD.MOV.U32 R248, RZ, RZ, R25 ;  /* 0x000000fffff87224 */ /* 0x000fc600078e0019 */
[----:B------:R3:W-:Y:S01]  /*4ef90*/  STL.64 [R1+0x108], R94 ;  /* 0x0001085e01007387 */ /* 0x0007e20000100a00 */
[----:B------:R-:W-:-:S03]  /*4efa0*/  MOV R249, R13 ;  /* 0x0000000d00f97202 */ /* 0x000fc60000000f00 */
[----:B------:R-:W-:Y:S01]  /*4efb0*/  STL.64 [R1+0xf0], R32 ;  /* 0x0000f02001007387 */ /* 0x000fe20000100a00 */
[----:B------:R-:W-:-:S03]  /*4efc0*/  IMAD.MOV.U32 R250, RZ, RZ, R20 ;  /* 0x000000fffffa7224 */ /* 0x000fc600078e0014 */
[----:B------:R-:W-:Y:S01]  /*4efd0*/  STL.64 [R1+0xf8], R34 ;  /* 0x0000f82201007387 */ /* 0x000fe20000100a00 */
[----:B------:R-:W-:-:S03]  /*4efe0*/  IMAD.MOV.U32 R251, RZ, RZ, R17 ;  /* 0x000000fffffb7224 */ /* 0x000fc600078e0011 */
[----:B------:R-:W4:Y:S04]  /*4eff0*/  LDL.LU R25, [R1+0x3840] ;  /* 0x0038400001197983 */ /* 0x000f280000300800 */
[----:B------:R-:W2:Y:S04]  /*4f000*/  LDL.LU R13, [R1+0x383c] ;  /* 0x00383c00010d7983 */ /* 0x000ea80000300800 */
[----:B------:R-:W3:Y:S04]  /*4f010*/  LDL.LU R20, [R1+0x3838] ;  /* 0x0038380001147983 */ /* 0x000ee80000300800 */
[----:B------:R-:W-:Y:S04]  /*4f020*/  STL [R1+0xa40], R12 ;  /* 0x000a400c01007387 */ /* 0x000fe80000100800 */
[----:B------:R-:W3:Y:S01]  /*4f030*/  LDL.LU R17, [R1+0x3834] ;  /* 0x0038340001117983 */ /* 0x000ee20000300800 */
[----:B------:R-:W-:Y:S01]  /*4f040*/  IMAD.MOV.U32 R213, RZ, RZ, R24 ;  /* 0x000000ffffd57224 */ /* 0x000fe200078e0018 */
[----:B------:R-:W-:-:S02]  /*4f050*/  MOV R214, R21 ;  /* 0x0000001500d67202 */ /* 0x000fc40000000f00 */
[----:B------:R-:W3:Y:S01]  /*4f060*/  LDL.LU R212, [R1+0x4a0] ;  /* 0x0004a00001d47983 */ /* 0x000ee20000300800 */
[----:B------:R-:W-:-:S03]  /*4f070*/  IMAD.MOV.U32 R215, RZ, RZ, R16 ;  /* 0x000000ffffd77224 */ /* 0x000fc600078e0010 */
[----:B------:R-:W3:Y:S04]  /*4f080*/  LDL.LU R24, [R1+0x3830] ;  /* 0x0038300001187983 */ /* 0x000ee80000300800 */
[----:B------:R-:W3:Y:S04]  /*4f090*/  LDL.LU R21, [R1+0x382c] ;  /* 0x00382c0001157983 */ /* 0x000ee80000300800 */
[----:B------:R-:W3:Y:S01]  /*4f0a0*/  LDL.LU R16, [R1+0x3828] ;  /* 0x0038280001107983 */ /* 0x000ee20000300800 */
[C---:B------:R-:W-:Y:S03]  /*4f0b0*/  HMMA.1688.F32.TF32 R188, R120.reuse, R18, R76 ;  /* 0x0000001278bc723c */ /* 0x040fe6000008104c */
[----:B------:R-:W-:Y:S04]  /*4f0c0*/  LDS R112, [R252+0x4000] ;  /* 0x00400000fc707984 */ /* 0x000fe80000000800 */
[----:B------:R-:W-:Y:S01]  /*4f0d0*/  LDS R114, [R252+0x5000] ;  /* 0x00500000fc727984 */ /* 0x000fe20000000800 */
[C---:B------:R-:W-:Y:S03]  /*4f0e0*/  HMMA.1688.F32.TF32 R208, R120.reuse, R26, R84 ;  /* 0x0000001a78d0723c */ /* 0x040fe60000081054 */
[----:B------:R-:W-:Y:S04]  /*4f0f0*/  LDS R113, [R3+0x4000] ;  /* 0x0040000003717984 */ /* 0x000fe80000000800 */
[----:B------:R-:W-:Y:S01]  /*4f100*/  LDS R115, [R3+0x5000] ;  /* 0x0050000003737984 */ /* 0x000fe20000000800 */
[----:B------:R-:W-:Y:S03]  /*4f110*/  HMMA.1688.F32.TF32 R204, R120, R22, R80 ;  /* 0x0000001678cc723c */ /* 0x000fe60000081050 */
        /* <DEDUP_REMOVED lines=20> */
[----:B------:R-:W-:Y:S01]  /*4f260*/  LDS R23, [R3+0x5380] ;  /* 0x0053800003177984 */ /* 0x000fe20000000800 */
[----:B----4-:R-:W-:Y:S01]  /*4f270*/  IMAD.MOV.U32 R227, RZ, RZ, R25 ;  /* 0x000000ffffe37224 */ /* 0x010fe200078e0019 */
[----:B--2---:R-:W-:Y:S01]  /*4f280*/  MOV R226, R13 ;  /* 0x0000000d00e27202 */ /* 0x004fe20000000f00 */
[----:B---3--:R-:W-:-:S02]  /*4f290*/  IMAD.MOV.U32 R224, RZ, RZ, R20 ;  /* 0x000000ffffe07224 */ /* 0x008fc400078e0014 */
[----:B------:R-:W2:Y:S01]  /*4f2a0*/  LDL.LU R20, [R1+0x3824] ;  /* 0x0038240001147983 */ /* 0x000ea20000300800 */
[----:B------:R-:W-:-:S03]  /*4f2b0*/  IMAD.MOV.U32 R225, RZ, RZ, R17 ;  /* 0x000000ffffe17224 */ /* 0x000fc600078e0011 */
[----:B------:R-:W3:Y:S04]  /*4f2c0*/  LDL.LU R17, [R1+0x3820] ;  /* 0x0038200001117983 */ /* 0x000ee80000300800 */
[----:B------:R-:W4:Y:S04]  /*4f2d0*/  LDL.LU R13, [R1+0x381c] ;  /* 0x00381c00010d7983 */ /* 0x000f280000300800 */
[----:B------:R-:W4:Y:S01]  /*4f2e0*/  LDL.LU R25, [R1+0x3818] ;  /* 0x0038180001197983 */ /* 0x000f220000300800 */
[----:B------:R-:W-:Y:S01]  /*4f2f0*/  MOV R231, R24 ;  /* 0x0000001800e77202 */ /* 0x000fe20000000f00 */
[----:B------:R-:W-:-:S02]  /*4f300*/  IMAD.MOV.U32 R230, RZ, RZ, R21 ;  /* 0x000000ffffe67224 */ /* 0x000fc400078e0015 */
[----:B------:R-:W4:Y:S01]  /*4f310*/  LDL.LU R228, [R1+0x4d0] ;  /* 0x0004d00001e47983 */ /* 0x000f220000300800 */
[----:B------:R-:W-:-:S03]  /*4f320*/  IMAD.MOV.U32 R229, RZ, RZ, R16 ;  /* 0x000000ffffe57224 */ /* 0x000fc600078e0010 */
[----:B------:R-:W4:Y:S04]  /*4f330*/  LDL.LU R16, [R1+0x3814] ;  /* 0x0038140001107983 */ /* 0x000f280000300800 */
[----:B------:R-:W4:Y:S04]  /*4f340*/  LDL.LU R21, [R1+0x3810] ;  /* 0x0038100001157983 */ /* 0x000f280000300800 */
[----:B------:R-:W4:Y:S01]  /*4f350*/  LDL.LU R24, [R1+0x380c] ;  /* 0x00380c0001187983 */ /* 0x000f220000300800 */
[----:B--2---:R-:W-:Y:S01]  /*4f360*/  MOV R235, R20 ;  /* 0x0000001400eb7202 */ /* 0x004fe20000000f00 */
[----:B---3--:R-:W-:-:S02]  /*4f370*/  IMAD.MOV.U32 R234, RZ, RZ, R17 ;  /* 0x000000ffffea7224 */ /* 0x008fc400078e0011 */
[----:B----4-:R-:W-:Y:S02]  /*4f380*/  IMAD.MOV.U32 R232, RZ, RZ, R13 ;  /* 0x000000ffffe87224 */ /* 0x010fe400078e000d */
[----:B------:R-:W2:Y:S01]  /*4f390*/  LDL.LU R13, [R1+0x3808] ;  /* 0x00380800010d7983 */ /* 0x000ea20000300800 */
[----:B------:R-:W-:-:S03]  /*4f3a0*/  IMAD.MOV.U32 R233, RZ, RZ, R25 ;  /* 0x000000ffffe97224 */ /* 0x000fc600078e0019 */
[----:B------:R-:W3:Y:S04]  /*4f3b0*/  LDL.LU R25, [R1+0x3804] ;  /* 0x0038040001197983 */ /* 0x000ee80000300800 */
[----:B------:R-:W4:Y:S04]  /*4f3c0*/  LDL.LU R17, [R1+0x3800] ;  /* 0x0038000001117983 */ /* 0x000f280000300800 */
[----:B------:R-:W4:Y:S01]  /*4f3d0*/  LDL.LU R20, [R1+0x37fc] ;  /* 0x0037fc0001147983 */ /* 0x000f220000300800 */
[----:B------:R-:W-:Y:S02]  /*4f3e0*/  IMAD.MOV.U32 R239, RZ, RZ, R16 ;  /* 0x000000ffffef7224 */ /* 0x000fe400078e0010 */
[----:B------:R-:W-:Y:S01]  /*4f3f0*/  IMAD.MOV.U32 R238, RZ, RZ, R21 ;  /* 0x000000ffffee7224 */ /* 0x000fe200078e0015 */
[----:B------:R-:W4:Y:S01]  /*4f400*/  LDL.LU R236, [R1+0x4f0] ;  /* 0x0004f00001ec7983 */ /* 0x000f220000300800 */
[----:B------:R-:W-:-:S03]  /*4f410*/  IMAD.MOV.U32 R237, RZ, RZ, R24 ;  /* 0x000000ffffed7224 */ /* 0x000fc600078e0018 */
[----:B------:R-:W4:Y:S04]  /*4f420*/  LDL.LU R24, [R1+0x37f8] ;  /* 0x0037f80001187983 */ /* 0x000f280000300800 */
[----:B------:R-:W4:Y:S04]  /*4f430*/  LDL.LU R21, [R1+0x37f4] ;  /* 0x0037f40001157983 */ /* 0x000f280000300800 */
[----:B------:R-:W4:Y:S01]  /*4f440*/  LDL.LU R16, [R1+0x37f0] ;  /* 0x0037f00001107983 */ /* 0x000f220000300800 */
[----:B--2---:R-:W-:Y:S02]  /*4f450*/  IMAD.MOV.U32 R219, RZ, RZ, R13 ;  /* 0x000000ffffdb7224 */ /* 0x004fe400078e000d */
[----:B---3--:R-:W-:Y:S01]  /*4f460*/  IMAD.MOV.U32 R218, RZ, RZ, R25 ;  /* 0x000000ffffda7224 */ /* 0x008fe200078e0019 */
[----:B----4-:R-:W-:-:S02]  /*4f470*/  MOV R216, R17 ;  /* 0x0000001100d87202 */ /* 0x010fc40000000f00 */
        /* <DEDUP_REMOVED lines=8> */
[----:B------:R-:W-:-:S03]  /*4f500*/  MOV R221, R16 ;  /* 0x0000001000dd7202 */ /* 0x000fc60000000f00 */
[----:B------:R-:W4:Y:S04]  /*4f510*/  LDL.LU R16, [R1+0x37dc] ;  /* 0x0037dc0001107983 */ /* 0x000f280000300800 */
[----:B------:R-:W1:Y:S04]  /*4f520*/  LDL.LU R21, [R1+0x37d8] ;  /* 0x0037d80001157983 */ /* 0x000e680000300800 */
[----:B------:R-:W4:Y:S01]  /*4f530*/  LDL.LU R24, [R1+0x37d4] ;  /* 0x0037d40001187983 */ /* 0x000f220000300800 */
[----:B--2---:R-:W-:Y:S02]  /*4f540*/  IMAD.MOV.U32 R247, RZ, RZ, R17 ;  /* 0x000000fffff77224 */ /* 0x004fe400078e0011 */
[----:B---3--:R-:W-:-:S02]  /*4f550*/  IMAD.MOV.U32 R246, RZ, RZ, R20 ;  /* 0x000000fffff67224 */ /* 0x008fc400078e0014 */
[----:B----4-:R-:W-:Y:S02]  /*4f560*/  IMAD.MOV.U32 R244, RZ, RZ, R25 ;  /* 0x000000fffff47224 */ /* 0x010fe400078e0019 */
[----:B------:R-:W2:Y:S01]  /*4f570*/  LDL.LU R25, [R1+0x37d0] ;  /* 0x0037d00001197983 */ /* 0x000ea20000300800 */
[----:B------:R-:W-:-:S03]  /*4f580*/  MOV R245, R13 ;  /* 0x0000000d00f57202 */ /* 0x000fc60000000f00 */
[----:B------:R-:W3:Y:S04]  /*4f590*/  LDL.LU R13, [R1+0x37cc] ;  /* 0x0037cc00010d7983 */ /* 0x000ee80000300800 */
[----:B------:R-:W4:Y:S04]  /*4f5a0*/  LDL.LU R20, [R1+0x37c8] ;  /* 0x0037c80001147983 */ /* 0x000f280000300800 */
[----:B------:R-:W4:Y:S01]  /*4f5b0*/  LDL.LU R17, [R1+0x37c4] ;  /* 0x0037c40001117983 */ /* 0x000f220000300800 */
[----:B-1----:R-:W-:-:S03]  /*4f5c0*/  IMAD.MOV.U32 R92, RZ, RZ, R21 ;  /* 0x000000ffff5c7224 */ /* 0x002fc600078e0015 */
[----:B------:R-:W4:Y:S01]  /*4f5d0*/  LDL.LU R21, [R1+0x37c0] ;  /* 0x0037c00001157983 */ /* 0x000f220000300800 */
[----:B------:R-:W-:Y:S01]  /*4f5e0*/  MOV R93, R24 ;  /* 0x00000018005d7202 */ /* 0x000fe20000000f00 */
[----:B------:R-:W-:Y:S02]  /*4f5f0*/  IMAD.MOV.U32 R95, RZ, RZ, R16 ;  /* 0x000000ffff5f7224 */ /* 0x000fe400078e0010 */
[----:B------:R-:W4:Y:S01]  /*4f600*/  LDL.LU R24, [R1+0x37bc] ;  /* 0x0037bc0001187983 */ /* 0x000f220000300800 */
[----:B--2---:R-:W-:-:S03]  /*4f610*/  IMAD.MOV.U32 R94, RZ, RZ, R25 ;  /* 0x000000ffff5e7224 */ /* 0x004fc600078e0019 */
[----:B------:R-:W2:Y:S01]  /*4f620*/  LDL.LU R25, [R1+0x37b8] ;  /* 0x0037b80001197983 */ /* 0x000ea20000300800 */
[----:B---3--:R-:W-:-:S03]  /*4f630*/  IMAD.MOV.U32 R126, RZ, RZ, R13 ;  /* 0x000000ffff7e7224 */ /* 0x008fc600078e000d */
[----:B------:R-:W3:Y:S01]  /*4f640*/  LDL.LU R16, [R1+0x37b4] ;  /* 0x0037b40001107983 */ /* 0x000ee20000300800 */
[----:B----4-:R-:W-:-:S03]  /*4f650*/  IMAD.MOV.U32 R124, RZ, RZ, R20 ;  /* 0x000000ffff7c7224 */ /* 0x010fc600078e0014 */
[----:B------:R-:W4:Y:S01]  /*4f660*/  LDL.LU R20, [R1+0x37b0] ;  /* 0x0037b00001147983 */ /* 0x000f220000300800 */
[----:B------:R-:W-:-:S03]  /*4f670*/  MOV R125, R17 ;  /* 0x00000011007d7202 */ /* 0x000fc60000000f00 */
[----:B------:R-:W2:Y:S04]  /*4f680*/  LDL.LU R17, [R1+0x37ac] ;  /* 0x0037ac0001117983 */ /* 0x000ea80000300800 */
[----:B------:R-:W2:Y:S04]  /*4f690*/  LDL.LU R13, [R1+0x37a8] ;  /* 0x0037a800010d7983 */ /* 0x000ea80000300800 */
[----:B------:R-:W2:Y:S01]  /*4f6a0*/  LDL.LU R127, [R1+0x56c] ;  /* 0x00056c00017f7983 */ /* 0x000ea20000300800 */
[C---:B------:R-:W-:Y:S03]  /*4f6b0*/  HMMA.1688.F32.TF32 R92, R120.reuse, R70, R92 ;  /* 0x00000046785c723c */ /* 0x040fe6000008105c */
[----:B------:R-:W3:Y:S05]  /*4f6c0*/  LDL.LU R164, [R1+0x610] ;  /* 0x0006100001a47983 */ /* 0x000eea0000300800 */
[C---:B------:R-:W-:Y:S01]  /*4f6d0*/  HMMA.1688.F32.TF32 R244, R120.reuse, R66, R244 ;  /* 0x0000004278f4723c */ /* 0x040fe200000810f4 */
[----:B------:R-:W-:Y:S04]  /*4f6e0*/  STL [R1+0x35b0], R252 ;  /* 0x0035b0fc01007387 */ /* 0x000fe80000100800 */
[----:B------:R-:W-:Y:S03]  /*4f6f0*/  STL [R1+0x35b4], R3 ;  /* 0x0035b40301007387 */ /* 0x000fe60000100800 */
[C---:B------:R-:W-:Y:S08]  /*4f700*/  HMMA.1688.F32.TF32 R220, R120.reuse, R62, R220 ;  /* 0x0000003e78dc723c */ /* 0x040ff000000810dc */
[C---:B------:R-:W-:Y:S08]  /*4f710*/  HMMA.1688.F32.TF32 R216, R120.reuse, R58, R216 ;  /* 0x0000003a78d8723c */ /* 0x040ff000000810d8 */
[----:B--2---:R-:W-:Y:S11]  /*4f720*/  HMMA.1688.F32.TF32 R124, R120, R74, R124 ;  /* 0x0000004a787c723c */ /* 0x004ff6000008107c */
[----:B------:R-:W-:Y:S11]  /*4f730*/  @!UPT UIADD3 URZ, URZ, URZ, URZ ;  /* 0x0000003f3f3ff290 */ /* 0x000ff6000fffe03f */
[----:B------:R-:W-:Y:S01]  /*4f740*/  @!UPT UIADD3 URZ, URZ, URZ, URZ ;  /* 0x0000003f3f3ff290 */ /* 0x000fe2000fffe03f */
        /* <DEDUP_REMOVED lines=12> */
[----:B------:R1:W-:Y:S04]  /*4f810*/  STL.64 [R1+0xb0], R220 ;  /* 0x0000b0dc01007387 */ /* 0x0003e80000100a00 */
[----:B------:R3:W-:Y:S04]  /*4f820*/  STL.64 [R1+0xb8], R222 ;  /* 0x0000b8de01007387 */ /* 0x0007e80000100a00 */
[----:B-1----:R-:W2:Y:S04]  /*4f830*/  LDL.LU R220, [R1+0x4b0] ;  /* 0x0004b00001dc7983 */ /* 0x002ea80000300800 */
[----:B------:R1:W-:Y:S04]  /*4f840*/  STL.64 [R1+0x90], R216 ;  /* 0x000090d801007387 */ /* 0x0003e80000100a00 */
[----:B------:R1:W-:Y:S04]  /*4f850*/  STL.64 [R1+0x98], R218 ;  /* 0x000098da01007387 */ /* 0x0003e80000100a00 */
[----:B------:R-:W2:Y:S04]  /*4f860*/  LDL.LU R221, [R1+0x4b4] ;  /* 0x0004b40001dd7983 */ /* 0x000ea80000300800 */
[----:B---3--:R-:W3:Y:S04]  /*4f870*/  LDL.LU R222, [R1+0x4b8] ;  /* 0x0004b80001de7983 */ /* 0x008ee80000300800 */
[----:B------:R-:W3:Y:S01]  /*4f880*/  LDL.LU R223, [R1+0x4bc] ;  /* 0x0004bc0001df7983 */ /* 0x000ee20000300800 */
[----:B------:R-:W-:-:S02]  /*4f890*/  IMAD.MOV.U32 R181, RZ, RZ, R17 ;  /* 0x000000ffffb57224 */ /* 0x000fc400078e0011 */
[----:B------:R-:W-:Y:S01]  /*4f8a0*/  IMAD.MOV.U32 R182, RZ, RZ, R16 ;  /* 0x000000ffffb67224 */ /* 0x000fe200078e0010 */
[----:B------:R-:W-:Y:S01]  /*4f8b0*/  HMMA.1688.F32.TF32 R236, R120, R54, R236 ;  /* 0x0000003678ec723c */ /* 0x000fe200000810ec */
[----:B------:R-:W1:Y:S01]  /*4f8c0*/  LDSM.16.M88.4 R16, [R12+0xa0000] ;  /* 0x0a0000000c10783b */ /* 0x000e620000000200 */
[----:B------:R-:W-:-:S06]  /*4f8d0*/  IMAD.MOV.U32 R165, RZ, RZ, R25 ;  /* 0x000000ffffa57224 */ /* 0x000fcc00078e0019 */
[C---:B------:R-:W-:Y:S01]  /*4f8e0*/  HMMA.1688.F32.TF32 R232, R120.reuse, R50, R232 ;  /* 0x0000003278e8723c */ /* 0x040fe200000810e8 */
[----:B------:R-:W-:Y:S01]  /*4f8f0*/  IMAD.MOV.U32 R166, RZ, RZ, R24 ;  /* 0x000000ffffa67224 */ /* 0x000fe200078e0018 */
[----:B------:R-:W-:Y:S01]  /*4f900*/  MOV R167, R21 ;  /* 0x0000001500a77202 */ /* 0x000fe20000000f00 */
[----:B----4-:R-:W-:Y:S01]  /*4f910*/  IMAD.MOV.U32 R180, RZ, RZ, R20 ;  /* 0x000000ffffb47224 */ /* 0x010fe200078e0014 */
[----:B------:R-:W-:Y:S01]  /*4f920*/  MOV R183, R13 ;  /* 0x0000000d00b77202 */ /* 0x000fe20000000f00 */
[----:B-1----:R-:W4:Y:S03]  /*4f930*/  LDL.LU R216, [R1+0x2c0] ;  /* 0x0002c00001d87983 */ /* 0x002f260000300800 */
[C---:B------:R-:W-:Y:S01]  /*4f940*/  HMMA.1688.F32.TF32 R228, R120.reuse, R46, R228 ;  /* 0x0000002e78e4723c */ /* 0x040fe200000810e4 */
[----:B------:R-:W4:Y:S04]  /*4f950*/  LDL.LU R217, [R1+0x2c4] ;  /* 0x0002c40001d97983 */ /* 0x000f280000300800 */
[----:B------:R-:W4:Y:S03]  /*4f960*/  LDL.LU R218, [R1+0x2c8] ;  /* 0x0002c80001da7983 */ /* 0x000f260000300800 */
[C---:B------:R-:W-:Y:S01]  /*4f970*/  HMMA.1688.F32.TF32 R224, R120.reuse, R42, R224 ;  /* 0x0000002a78e0723c */ /* 0x040fe200000810e0 */
[----:B------:R-:W4:Y:S04]  /*4f980*/  LDL.LU R219, [R1+0x2cc] ;  /* 0x0002cc0001db7983 */ /* 0x000f280000300800 */
[----:B------:R-:W-:Y:S03]  /*4f990*/  LDS R24, [R252+0x4300] ;  /* 0x00430000fc187984 */ /* 0x000fe60000000800 */
[C---:B------:R-:W-:Y:S01]  /*4f9a0*/  HMMA.1688.F32.TF32 R212, R120.reuse, R38, R212 ;  /* 0x0000002678d4723c */ /* 0x040fe200000810d4 */
[----:B------:R-:W-:Y:S04]  /*4f9b0*/  LDS R25, [R3+0x4300] ;  /* 0x0043000003197984 */ /* 0x000fe80000000800 */
[----:B------:R-:W-:Y:S03]  /*4f9c0*/  LDS R20, [R252+0x4380] ;  /* 0x00438000fc147984 */ /* 0x000fe60000000800 */
[----:B------:R-:W-:Y:S01]  /*4f9d0*/  HMMA.1688.F32.TF32 R180, R120, R6, R180 ;  /* 0x0000000678b4723c */ /* 0x000fe200000810b4 */
[----:B------:R1:W-:Y:S07]  /*4f9e0*/  LDS R21, [R3+0x4380] ;  /* 0x0043800003157984 */ /* 0x0003ee0000000800 */
[----:B------:R-:W-:Y:S08]  /*4f9f0*/  HMMA.1688.F32.TF32 R248, R112, R16, R248 ;  /* 0x0000001070f8723c */ /* 0x000ff000000810f8 */
[----:B------:R-:W-:Y:S01]  /*4fa00*/  HMMA.1688.F32.TF32 R164, R120, R10, R164 ;  /* 0x0000000a78a4723c */ /* 0x000fe200000810a4 */
[----:B------:R-:W-:Y:S04]  /*4fa10*/  STL.64 [R1+0x80], R236 ;  /* 0x000080ec01007387 */ /* 0x000fe80000100a00 */
[----:B------:R-:W-:Y:S04]  /*4fa20*/  STL.64 [R1+0x88], R238 ;  /* 0x000088ee01007387 */ /* 0x000fe80000100a00 */
[----:B------:R-:W-:Y:S04]  /*4fa30*/  STL.64 [R1+0x70], R232 ;  /* 0x000070e801007387 */ /* 0x000fe80000100a00 */
[----:B------:R-:W-:Y:S04]  /*4fa40*/  STL.64 [R1+0x78], R234 ;  /* 0x000078ea01007387 */ /* 0x000fe80000100a00 */
[----:B------:R-:W-:Y:S04]  /*4fa50*/  STL.64 [R1+0x60], R228 ;  /* 0x000060e401007387 */ /* 0x000fe80000100a00 */
[----:B------:R-:W-:Y:S04]  /*4fa60*/  STL.64 [R1+0x68], R230 ;  /* 0x000068e601007387 */ /* 0x000fe80000100a00 */
[----:B------:R-:W-:Y:S01]  /*4fa70*/  STL.64 [R1+0x10], R224 ;  /* 0x000010e001007387 */ /* 0x000fe20000100a00 */
[----:B-1----:R-:W-:-:S03]  /*4fa80*/  IMAD.MOV.U32 R3, RZ, RZ, R214 ;  /* 0x000000ffff037224 */ /* 0x002fc600078e00d6 */
[----:B------:R-:W-:Y:S01]  /*4fa90*/  STL.64 [R1+0x18], R226 ;  /* 0x000018e201007387 */ /* 0x000fe20000100a00 */
[----:B------:R-:W-:-:S03]  /*4faa0*/  IMAD.MOV.U32 R252, RZ, RZ, R215 ;  /* 0x000000fffffc7224 */ /* 0x000fc600078e00d7 */
[----:B------:R1:W-:Y:S01]  /*4fab0*/  STL.64 [R1], R212 ;  /* 0x000000d401007387 */ /* 0x0003e20000100a00 */
[----:B------:R-:W-:-:S03]  /*4fac0*/  IMAD.MOV.U32 R214, RZ, RZ, R40 ;  /* 0x000000ffffd67224 */ /* 0x000fc600078e0028 */
[----:B------:R-:W3:Y:S01]  /*4fad0*/  LDSM.16.M88.4 R12, [R12+0xa2000] ;  /* 0x0a2000000c0c783b */ /* 0x000ee20000000200 */
[----:B------:R-:W-:Y:S02]  /*4fae0*/  IMAD.MOV.U32 R215, RZ, RZ, R41 ;  /* 0x000000ffffd77224 */ /* 0x000fe400078e0029 */
[----:B-1----:R-:W-:Y:S01]  /*4faf0*/  IMAD.MOV.U32 R212, RZ, RZ, R36 ;  /* 0x000000ffffd47224 */ /* 0x002fe200078e0024 */
[----:B------:R-:W-:Y:S01]  /*4fb00*/  MOV R213, R37 ;  /* 0x0000002500d57202 */ /* 0x000fe20000000f00 */
[----:B------:R-:W4:Y:S04]  /*4fb10*/  LDL.LU R36, [R1+0x3774] ;  /* 0x0037740001247983 */ /* 0x000f280000300800 */
[----:B------:R-:W4:Y:S04]  /*4fb20*/  LDL.LU R37, [R1+0x3770] ;  /* 0x0037700001257983 */ /* 0x000f280000300800 */
[----:B------:R-:W4:Y:S04]  /*4fb30*/  LDL.LU R40, [R1+0x376c] ;  /* 0x00376c0001287983 */ /* 0x000f280000300800 */
[----:B------:R-:W4:Y:S04]  /*4fb40*/  LDL.LU R41, [R1+0x3768] ;  /* 0x0037680001297983 */ /* 0x000f280000300800 */
[----:B------:R-:W-:Y:S04]  /*4fb50*/  STL.64 [R1+0x3510], R250 ;  /* 0x003510fa01007387 */ /* 0x000fe80000100a00 */
[----:B------:R-:W-:Y:S01]  /*4fb60*/  STL.64 [R1+0x3508], R248 ;  /* 0x003508f801007387 */ /* 0x000fe20000100a00 */
[----:B------:R-:W-:Y:S01]  /*4fb70*/  IMAD.MOV.U32 R224, RZ, RZ, R56 ;  /* 0x000000ffffe07224 */ /* 0x000fe200078e0038 */
[----:B------:R-:W-:Y:S01]  /*4fb80*/  MOV R225, R57 ;  /* 0x0000003900e17202 */ /* 0x000fe20000000f00 */
[-C--:B--2---:R-:W-:Y:S08]  /*4fb90*/  HMMA.1688.F32.TF32 R124, R76, R16.reuse, R124 ;  /* 0x000000104c7c723c */ /* 0x084ff0000008107c */
[-C--:B------:R-:W-:Y:S08]  /*4fba0*/  HMMA.1688.F32.TF32 R92, R80, R16.reuse, R92 ;  /* 0x00000010505c723c */ /* 0x080ff0000008105c */
[-C--:B------:R-:W-:Y:S11]  /*4fbb0*/  HMMA.1688.F32.TF32 R120, R84, R16.reuse, R244 ;  /* 0x000000105478723c */ /* 0x080ff600000810f4 */
[----:B------:R-:W-:Y:S11]  /*4fbc0*/  @!UPT UIADD3 URZ, URZ, URZ, URZ ;  /* 0x0000003f3f3ff290 */ /* 0x000ff6000fffe03f */
[----:B------:R-:W-:Y:S01]  /*4fbd0*/  @!UPT UIADD3 URZ, URZ, URZ, URZ ;  /* 0x0000003f3f3ff290 */ /* 0x000fe2000fffe03f */
[----:B------:R-:W-:Y:S04]  /*4fbe0*/  STL [R1+0x3504], R120 ;  /* 0x0035047801007387 */ /* 0x000fe80000100800 */
[----:B------:R-:W-:Y:S04]  /*4fbf0*/  STL [R1+0x3500], R121 ;  /* 0x0035007901007387 */ /* 0x000fe80000100800 */
[----:B------:R-:W-:Y:S04]  /*4fc00*/  STL [R1+0x34fc], R122 ;  /* 0x0034fc7a01007387 */ /* 0x000fe80000100800 */
[----:B------:R1:W-:Y:S04]  /*4fc10*/  STL [R1+0x34f8], R123 ;  /* 0x0034f87b01007387 */ /* 0x0003e80000100800 */
[----:B------:R-:W-:Y:S04]  /*4fc20*/  STL.64 [R1+0x600], R92 ;  /* 0x0006005c01007387 */ /* 0x000fe80000100a00 */
[----:B------:R2:W-:Y:S01]  /*4fc30*/  STL.64 [R1+0x608], R94 ;  /* 0x0006085e01007387 */ /* 0x0005e20000100a00 */
[-C--:B-1----:R-:W-:Y:S03]  /*4fc40*/  HMMA.1688.F32.TF32 R120, R32, R16.reuse, R156 ;  /* 0x000000102078723c */ /* 0x082fe6000008109c */
[----:B------:R-:W-:Y:S04]  /*4fc50*/  STL.64 [R1+0x6a0], R124 ;  /* 0x0006a07c01007387 */ /* 0x000fe80000100a00 */
[----:B------:R-:W-:Y:S01]  /*4fc60*/  STL.64 [R1+0x6a8], R126 ;  /* 0x0006a87e01007387 */ /* 0x000fe20000100a00 */
[----:B--2---:R-:W-:Y:S03]  /*4fc70*/  HMMA.1688.F32.TF32 R92, R28, R16, R192 ;  /* 0x000000101c5c723c */ /* 0x004fe600000810c0 */
[----:B------:R-:W2:Y:S11]  /*4fc80*/  LDL R195, [R1+0xa40] ;  /* 0x000a400001c37983 */ /* 0x000eb60000100800 */
[----:B------:R-:W-:Y:S01]  /*4fc90*/  @!UPT UIADD3 URZ, URZ, URZ, URZ ;  /* 0x0000003f3f3ff290 */ /* 0x000fe2000fffe03f */
[----:B------:R-:W-:Y:S04]  /*4fca0*/  STL.64 [R1+0x840], R120 ;  /* 0x0008407801007387 */ /* 0x000fe80000100a00 */
[----:B------:R1:W-:Y:S01]  /*4fcb0*/  STL.64 [R1+0x848], R122 ;  /* 0x0008487a01007387 */ /* 0x0003e20000100a00 */
[----:B---3--:R-:W-:Y:S03]  /*4fcc0*/  HMMA.1688.F32.TF32 R244, R112, R12, R220 ;  /* 0x0000000c70f4723c */ /* 0x008fe600000810dc */
[----:B------:R-:W-:Y:S04]  /*4fcd0*/  STL.64 [R1+0x930], R92 ;  /* 0x0009305c01007387 */ /* 0x000fe80000100a00 */
[----:B------:R3:W-:Y:S01]  /*4fce0*/  STL.64 [R1+0x938], R94 ;  /* 0x0009385e01007387 */ /* 0x0007e20000100a00 */
[-C--:B-1----:R-:W-:Y:S08]  /*4fcf0*/  HMMA.1688.F32.TF32 R120, R24, R16.reuse, R200 ;  /* 0x000000101878723c */ /* 0x082ff000000810c8 */
[----:B---3--:R-:W-:Y:S01]  /*4fd00*/  HMMA.1688.F32.TF32 R92, R20, R16, R208 ;  /* 0x00000010145c723c */ /* 0x008fe200000810d0 */
[----:B------:R-:W-:Y:S11]  /*4fd10*/  STL.64 [R1+0x3518], R18 ;  /* 0x0035181201007387 */ /* 0x000ff60000100a00 */
[----:B------:R-:W-:Y:S03]  /*4fd20*/  @!UPT UIADD3 URZ, URZ, URZ, URZ ;  /* 0x0000003f3f3ff290 */ /* 0x000fe6000fffe03f */
[----:B------:R-:W-:Y:S04]  /*4fd30*/  STL.64 [R1+0x980], R120 ;  /* 0x0009807801007387 */ /* 0x000fe80000100a00 */
[----:B------:R1:W-:Y:S04]  /*4fd40*/  STL.64 [R1+0x988], R122 ;  /* 0x0009887a01007387 */ /* 0x0003e80000100a00 */
[----:B------:R-:W-:Y:S04]  /*4fd50*/  STL.64 [R1+0x9b0], R92 ;  /* 0x0009b05c01007387 */ /* 0x000fe80000100a00 */
[----:B------:R3:W-:Y:S04]  /*4fd60*/  STL.64 [R1+0x9b8], R94 ;  /* 0x0009b85e01007387 */ /* 0x0007e80000100a00 */
[----:B------:R-:W-:Y:S04]  /*4fd70*/  STL.64 [R1+0x3528], R246 ;  /* 0x003528f601007387 */ /* 0x000fe80000100a00 */
[----:B------:R-:W-:Y:S04]  /*4fd80*/  STL.64 [R1+0x3520], R244 ;  /* 0x003520f401007387 */ /* 0x000fe80000100a00 */
[----:B------:R-:W2:Y:S04]  /*4fd90*/  LDL.LU R232, [R1+0x570] ;  /* 0x0005700001e87983 */ /* 0x000ea80000300800 */
        /* <DEDUP_REMOVED lines=8> */
[----:B------:R-:W2:Y:S01]  /*4fe20*/  LDL.LU R57, [R1+0x3760] ;  /* 0x0037600001397983 */ /* 0x000ea20000300800 */
[----:B------:R-:W-:-:S02]  /*4fe30*/  IMAD.MOV.U32 R226, RZ, RZ, R60 ;  /* 0x000000ffffe27224 */ /* 0x000fc400078e003c */
[----:B------:R-:W-:Y:S01]  /*4fe40*/  IMAD.MOV.U32 R227, RZ, RZ, R61 ;  /* 0x000000ffffe37224 */ /* 0x000fe200078e003d */
[----:B------:R-:W2:Y:S04]  /*4fe50*/  LDL.LU R60, [R1+0x375c] ;  /* 0x00375c00013c7983 */ /* 0x000ea80000300800 */
[----:B------:R-:W2:Y:S01]  /*4fe60*/  LDL.LU R61, [R1+0x3758] ;  /* 0x00375800013d7983 */ /* 0x000ea20000300800 */
[-C--:B----4-:R-:W-:Y:S08]  /*4fe70*/  HMMA.1688.F32.TF32 R124, R84, R12.reuse, R216 ;  /* 0x0000000c547c723c */ /* 0x090ff000000810d8 */
[-C--:B-1----:R-:W-:Y:S08]  /*4fe80*/  HMMA.1688.F32.TF32 R120, R80, R12.reuse, R212 ;  /* 0x0000000c5078723c */ /* 0x082ff000000810d4 */
[-C--:B---3--:R-:W-:Y:S08]  /*4fe90*/  HMMA.1688.F32.TF32 R92, R76, R12.reuse, R108 ;  /* 0x0000000c4c5c723c */ /* 0x088ff0000008106c */
[-C--:B------:R-:W-:Y:S01]  /*4fea0*/  HMMA.1688.F32.TF32 R16, R32, R12.reuse, R128 ;  /* 0x0000000c2010723c */ /* 0x080fe20000081080 */
[----:B------:R-:W-:Y:S01]  /*4feb0*/  IMAD.MOV.U32 R216, RZ, RZ, R41 ;  /* 0x000000ffffd87224 */ /* 0x000fe200078e0029 */
[----:B------:R-:W-:Y:S01]  /*4fec0*/  MOV R217, R40 ;  /* 0x0000002800d97202 */ /* 0x000fe20000000f00 */
[----:B------:R-:W-:Y:S04]  /*4fed0*/  STL.64 [R1+0x3538], R126 ;  /* 0x0035387e01007387 */ /* 0x000fe80000100a00 */
[----:B------:R-:W-:Y:S01]  /*4fee0*/  STL.64 [R1+0x3530], R124 ;  /* 0x0035307c01007387 */ /* 0x000fe20000100a00 */
[-C--:B------:R-:W-:Y:S03]  /*4fef0*/  HMMA.1688.F32.TF32 R108, R28, R12.reuse, R184 ;  /* 0x0000000c1c6c723c */ /* 0x080fe600000810b8 */
[----:B------:R-:W-:Y:S04]  /*4ff00*/  STL.64 [R1+0x540], R120 ;  /* 0x0005407801007387 */ /* 0x000fe80000100a00 */
[----:B------:R-:W-:Y:S04]  /*4ff10*/  STL.64 [R1+0x548], R122 ;  /* 0x0005487a01007387 */ /* 0x000fe80000100a00 */
[----:B------:R-:W-:Y:S04]  /*4ff20*/  STL.64 [R1+0x660], R92 ;  /* 0x0006605c01007387 */ /* 0x000fe80000100a00 */
[----:B------:R1:W-:Y:S04]  /*4ff30*/  STL.64 [R1+0x668], R94 ;  /* 0x0006685e01007387 */ /* 0x0003e80000100a00 */
[----:B------:R-:W-:Y:S04]  /*4ff40*/  STL.64 [R1+0x800], R16 ;  /* 0x0008001001007387 */ /* 0x000fe80000100a00 */
[----:B------:R3:W-:Y:S01]  /*4ff50*/  STL.64 [R1+0x808], R18 ;  /* 0x0008081201007387 */ /* 0x0007e20000100a00 */
[-C--:B-1----:R-:W-:Y:S08]  /*4ff60*/  HMMA.1688.F32.TF32 R92, R24, R12.reuse, R196 ;  /* 0x0000000c185c723c */ /* 0x082ff000000810c4 */
[----:B---3--:R-:W-:Y:S01]  /*4ff70*/  HMMA.1688.F32.TF32 R16, R20, R12, R204 ;  /* 0x0000000c1410723c */ /* 0x008fe200000810cc */
[----:B------:R-:W-:Y:S04]  /*4ff80*/  STL.64 [R1+0x900], R108 ;  /* 0x0009006c01007387 */ /* 0x000fe80000100a00 */
[----:B------:R-:W-:Y:S10]  /*4ff90*/  STL.64 [R1+0x908], R110 ;  /* 0x0009086e01007387 */ /* 0x000ff40000100a00 */
[----:B------:R-:W-:Y:S04]  /*4ffa0*/  STL.64 [R1+0x960], R92 ;  /* 0x0009605c01007387 */ /* 0x000fe80000100a00 */
[----:B------:R-:W-:Y:S04]  /*4ffb0*/  STL.64 [R1+0x968], R94 ;  /* 0x0009685e01007387 */ /* 0x000fe80000100a00 */
[----:B------:R-:W-:Y:S04]  /*4ffc0*/  STL.64 [R1+0x9a0], R16 ;  /* 0x0009a01001007387 */ /* 0x000fe80000100a00 */
[----:B------:R-:W-:Y:S04]  /*4ffd0*/  STL.64 [R1+0x9a8], R18 ;  /* 0x0009a81201007387 */ /* 0x000fe80000100a00 */
[----:B------:R-:W-:Y:S01]  /*4ffe0*/  STL.64 [R1+0x3540], R14 ;  /* 0x0035400e01007387 */ /* 0x000fe20000100a00 */
[----:B------:R-:W-:-:S02]  /*4fff0*/  IMAD.MOV.U32 R218, RZ, RZ, R37 ;  /* 0x000000ffffda7224 */ /* 0x000fc400078e0025 */
[----:B------:R-:W-:Y:S01]  /*50000*/  IMAD.MOV.U32 R219, RZ, RZ, R36 ;  /* 0x000000ffffdb7224 */ /* 0x000fe200078e0024 */
[----:B--2---:R-:W1:Y:S04]  /*50010*/  LDSM.16.M88.4 R40, [R195+0xa4000] ;  /* 0x0a400000c328783b */ /* 0x004e680000000200 */
[----:B------:R-:W2:Y:S01]  /*50020*/  LDSM.16.M88.4 R36, [R195+0xa6000] ;  /* 0x0a600000c324783b */ /* 0x000ea20000000200 */
[----:B------:R-:W-:Y:S01]  /*50030*/  IMAD.MOV.U32 R212, RZ, RZ, R9 ;  /* 0x000000ffffd47224 */ /* 0x000fe200078e0009 */
[----:B------:R-:W-:Y:S01]  /*50040*/  MOV R213, R8 ;  /* 0x0000000800d57202 */ /* 0x000fe20000000f00 */
[----:B------:R-:W-:Y:S01]  /*50050*/  IMAD.MOV.U32 R214, RZ, RZ, R5 ;  /* 0x000000ffffd67224 */ /* 0x000fe200078e0005 */
[----:B------:R-:W3:Y:S01]  /*50060*/  LDSM.16.M88.4 R8, [R195+0xa8000] ;  /* 0x0a800000c308783b */ /* 0x000ee20000000200 */
[----:B------:R-:W-:-:S03]  /*50070*/  IMAD.MOV.U32 R215, RZ, RZ, R4 ;  /* 0x000000ffffd77224 */ /* 0x000fc600078e0004 */
[----:B------:R-:W4:Y:S04]  /*50080*/  LDSM.16.M88.4 R4, [R195+0xaa000] ;  /* 0x0aa00000c304783b */ /* 0x000f280000000200 */
[----:B------:R-:W-:Y:S04]  /*50090*/  LDSM.16.M88.4 R184, [R195+0xae000] ;  /* 0x0ae00000c3b8783b */ /* 0x000fe80000000200 */
[----:B------:R-:W-:Y:S04]  /*500a0*/  LDSM.16.M88.4 R204, [R195+0xb8000] ;  /* 0x0b800000c3cc783b */ /* 0x000fe80000000200 */
[----:B------:R-:W2:Y:S04]  /*500b0*/  LDSM.16.M88.4 R208, [R195+0xb6000] ;  /* 0x0b600000c3d0783b */ /* 0x000ea80000000200 */
[----:B------:R-:W-:Y:S04]  /*500c0*/  LDSM.16.M88.4 R200, [R195+0xba000] ;  /* 0x0ba00000c3c8783b */ /* 0x000fe80000000200 */
[----:B------:R-:W-:Y:S01]  /*500d0*/  LDSM.16.M88.4 R196, [R195+0xbc000] ;  /* 0x0bc00000c3c4783b */ /* 0x000fe20000000200 */
[-C--:B-1----:R-:W-:Y:S08]  /*500e0*/  HMMA.1688.F32.TF32 R12, R80, R40.reuse, R224 ;  /* 0x00000028500c723c */ /* 0x082ff000000810e0 */
[-C--:B------:R-:W-:Y:S11]  /*500f0*/  HMMA.1688.F32.TF32 R16, R76, R40.reuse, R96 ;  /* 0x000000284c10723c */ /* 0x080ff60000081060 */
[----:B------:R-:W-:Y:S05]  /*50100*/  @!UPT UIADD3 URZ, URZ, URZ, URZ ;  /* 0x0000003f3f3ff290 */ /* 0x000fea000fffe03f */
[----:B------:R-:W-:Y:S01]  /*50110*/  IMAD.MOV.U32 R120, RZ, RZ, R12 ;  /* 0x000000ffff787224 */ /* 0x000fe200078e000c */
[----:B------:R-:W-:Y:S01]  /*50120*/  MOV R121, R13 ;  /* 0x0000000d00797202 */ /* 0x000fe20000000f00 */
[----:B------:R-:W-:Y:S02]  /*50130*/  IMAD.MOV.U32 R122, RZ, RZ, R14 ;  /* 0x000000ffff7a7224 */ /* 0x000fe400078e000e */
[----:B------:R-:W-:Y:S02]  /*50140*/  IMAD.MOV.U32 R123, RZ, RZ, R15 ;  /* 0x000000ffff7b7224 */ /* 0x000fe400078e000f */
[-C--:B------:R-:W-:Y:S08]  /*50150*/  HMMA.1688.F32.TF32 R12, R32, R40.reuse, R132 ;  /* 0x00000028200c723c */ /* 0x080ff00000081084 */
[----:B------:R-:W-:Y:S01]  /*50160*/  HMMA.1688.F32.TF32 R128, R84, R40, R228 ;  /* 0x000000285480723c */ /* 0x000fe200000810e4 */
[----:B------:R-:W-:-:S02]  /*50170*/  IMAD.MOV.U32 R223, RZ, RZ, R56 ;  /* 0x000000ffffdf7224 */ /* 0x000fc400078e0038 */
[----:B------:R-:W-:-:S05]  /*50180*/  IMAD.MOV.U32 R222, RZ, RZ, R57 ;  /* 0x000000ffffde7224 */ /* 0x000fca00078e0039 */
[----:B------:R-:W-:Y:S01]  /*50190*/  HMMA.1688.F32.TF32 R56, R112, R40, R232 ;  /* 0x000000287038723c */ /* 0x000fe200000810e8 */
[----:B------:R-:W-:Y:S01]  /*501a0*/  MOV R221, R60 ;  /* 0x0000003c00dd7202 */ /* 0x000fe20000000f00 */
[----:B------:R-:W-:-:S06]  /*501b0*/  IMAD.MOV.U32 R220, RZ, RZ, R61 ;  /* 0x000000ffffdc7224 */ /* 0x000fcc00078e003d */
[----:B--2---:R-:W-:Y:S11]  /*501c0*/  HMMA.1688.F32.TF32 R132, R84, R36, R216 ;  /* 0x000000245484723c */ /* 0x004ff600000810d8 */
[----:B------:R-:W-:Y:S04]  /*501d0*/  @!UPT UIADD3 URZ, URZ, URZ, URZ ;  /* 0x0000003f3f3ff290 */ /* 0x000fe8000fffe03f */
[----:B------:R-:W-:Y:S04]  /*501e0*/  STL.64 [R1+0x3550], R58 ;  /* 0x0035503a01007387 */ /* 0x000fe80000100a00 */
[----:B------:R1:W-:Y:S04]  /*501f0*/  STL.64 [R1+0x3548], R56 ;  /* 0x0035483801007387 */ /* 0x0003e80000100a00 */
[----:B------:R-:W-:Y:S04]  /*50200*/  STL.64 [R1+0x3560], R130 ;  /* 0x0035608201007387 */ /* 0x000fe80000100a00 */
[----:B------:R-:W-:Y:S04]  /*50210*/  STL.64 [R1+0x3558], R128 ;  /* 0x0035588001007387 */ /* 0x000fe80000100a00 */
[----:B------:R-:W-:Y:S01]  /*50220*/  STL.64 [R1+0x3570], R122 ;  /* 0x0035707a01007387 */ /* 0x000fe20000100a00 */
[----:B-1----:R-:W-:Y:S03]  /*50230*/  HMMA.1688.F32.TF32 R56, R28, R40, R168 ;  /* 0x000000281c38723c */ /* 0x002fe600000810a8 */
[----:B------:R-:W-:Y:S04]  /*50240*/  STL.64 [R1+0x3568], R120 ;  /* 0x0035687801007387 */ /* 0x000fe80000100a00 */
[----:B------:R-:W-:Y:S04]  /*50250*/  STL.64 [R1+0x620], R16 ;  /* 0x0006201001007387 */ /* 0x000fe80000100a00 */
[----:B------:R1:W-:Y:S04]  /*50260*/  STL.64 [R1+0x628], R18 ;  /* 0x0006281201007387 */ /* 0x0003e80000100a00 */
[----:B------:R-:W-:Y:S01]  /*50270*/  STL.64 [R1+0x740], R12 ;  /* 0x0007400c01007387 */ /* 0x000fe20000100a00 */
[----:B------:R-:W-:Y:S03]  /*50280*/  HMMA.1688.F32.TF32 R60, R112, R36, R220 ;  /* 0x00000024703c723c */ /* 0x000fe600000810dc */
[----:B------:R2:W-:Y:S05]  /*50290*/  STL.64 [R1+0x748], R14 ;  /* 0x0007480e01007387 */ /* 0x0005ea0000100a00 */
[-C--:B-1----:R-:W-:Y:S08]  /*502a0*/  HMMA.1688.F32.TF32 R16, R24, R40.reuse, R172 ;  /* 0x000000281810723c */ /* 0x082ff000000810ac */
[----:B--2---:R-:W-:Y:S01]  /*502b0*/  HMMA.1688.F32.TF32 R12, R20, R40, R188 ;  /* 0x00000028140c723c */ /* 0x004fe200000810bc */
[----:B------:R-:W-:Y:S04]  /*502c0*/  STL.64 [R1+0x8e0], R56 ;  /* 0x0008e03801007387 */ /* 0x000fe80000100a00 */
[----:B------:R-:W-:Y:S04]  /*502d0*/  STL.64 [R1+0x8e8], R58 ;  /* 0x0008e83a01007387 */ /* 0x000fe80000100a00 */
[----:B------:R-:W-:Y:S01]  /*502e0*/  STL.64 [R1+0x3578], R42 ;  /* 0x0035782a01007387 */ /* 0x000fe20000100a00 */
[----:B------:R-:W-:Y:S01]  /*502f0*/  HMMA.1688.F32.TF32 R172, R80, R36, R212 ;  /* 0x0000002450ac723c */ /* 0x000fe200000810d4 */
[----:B------:R-:W-:Y:S01]  /*50300*/  IMAD.MOV.U32 R230, RZ, RZ, R73 ;  /* 0x000000ffffe67224 */ /* 0x000fe200078e0049 */
[----:B------:R-:W-:Y:S01]  /*50310*/  MOV R231, R72 ;  /* 0x0000004800e77202 */ /* 0x000fe20000000f00 */
[----:B------:R-:W-:-:S02]  /*50320*/  IMAD.MOV.U32 R216, RZ, RZ, R48 ;  /* 0x000000ffffd87224 */ /* 0x000fc400078e0030 */
[----:B------:R-:W-:Y:S01]  /*50330*/  IMAD.MOV.U32 R217, RZ, RZ, R49 ;  /* 0x000000ffffd97224 */ /* 0x000fe200078e0031 */
[----:B------:R-:W-:Y:S04]  /*50340*/  STL.64 [R1+0x940], R16 ;  /* 0x0009401001007387 */ /* 0x000fe80000100a00 */
[----:B------:R-:W-:Y:S04]  /*50350*/  STL.64 [R1+0x948], R18 ;  /* 0x0009481201007387 */ /* 0x000fe80000100a00 */
[----:B------:R-:W-:Y:S04]  /*50360*/  STL.64 [R1+0x990], R12 ;  /* 0x0009900c01007387 */ /* 0x000fe80000100a00 */
[----:B------:R1:W-:Y:S04]  /*50370*/  STL.64 [R1+0x998], R14 ;  /* 0x0009980e01007387 */ /* 0x0003e80000100a00 */
[----:B------:R-:W-:Y:S04]  /*50380*/  STL.64 [R1+0x3588], R62 ;  /* 0x0035883e01007387 */ /* 0x000fe80000100a00 */
[----:B------:R-:W-:Y:S04]  /*50390*/  STL.64 [R1+0x3580], R60 ;  /* 0x0035803c01007387 */ /* 0x000fe80000100a00 */
[----:B------:R-:W-:Y:S04]  /*503a0*/  STL.64 [R1+0x3598], R134 ;  /* 0x0035988601007387 */ /* 0x000fe80000100a00 */
[----:B------:R-:W-:Y:S04]  /*503b0*/  STL.64 [R1+0x3590], R132 ;  /* 0x0035908401007387 */ /* 0x000fe80000100a00 */
[----:B------:R-:W2:Y:S04]  /*503c0*/  LDL.LU R236, [R1+0x650] ;  /* 0x0006500001ec7983 */ /* 0x000ea80000300800 */
[----:B------:R-:W2:Y:S04]  /*503d0*/  LDL.LU R237, [R1+0x654] ;  /* 0x0006540001ed7983 */ /* 0x000ea80000300800 */
[----:B------:R-:W2:Y:S04]  /*503e0*/  LDL.LU R238, [R1+0x658] ;  /* 0x0006580001ee7983 */ /* 0x000ea80000300800 */
[----:B------:R-:W2:Y:S04]  /*503f0*/  LDL.LU R239, [R1+0x65c] ;  /* 0x00065c0001ef7983 */ /* 0x000ea80000300800 */
[----:B------:R-:W4:Y:S04]  /*50400*/  LDL.LU R232, [R1+0x350] ;  /* 0x0003500001e87983 */ /* 0x000f280000300800 */
[----:B------:R-:W4:Y:S04]  /*50410*/  LDL.LU R233, [R1+0x354] ;  /* 0x0003540001e97983 */ /* 0x000f280000300800 */
[----:B------:R-:W4:Y:S04]  /*50420*/  LDL.LU R234, [R1+0x358] ;  /* 0x0003580001ea7983 */ /* 0x000f280000300800 */
[----:B------:R-:W4:Y:S04]  /*50430*/  LDL.LU R235, [R1+0x35c] ;  /* 0x00035c0001eb7983 */ /* 0x000f280000300800 */
[----:B------:R-:W4:Y:S04]  /*50440*/  LDL.LU R228, [R1+0x2b0] ;  /* 0x0002b00001e47983 */ /* 0x000f280000300800 */
[----:B------:R-:W4:Y:S01]  /*50450*/  LDL.LU R229, [R1+0x2b4] ;  /* 0x0002b40001e57983 */ /* 0x000f220000300800 */
[-C--:B-1----:R-:W-:Y:S03]  /*50460*/  HMMA.1688.F32.TF32 R12, R76, R36.reuse, R88 ;  /* 0x000000244c0c723c */ /* 0x082fe60000081058 */
[----:B------:R-:W4:Y:S04]  /*50470*/  LDL.LU R73, [R1+0x3754] ;  /* 0x0037540001497983 */ /* 0x000f280000300800 */
[----:B------:R-:W4:Y:S04]  /*50480*/  LDL.LU R72, [R1+0x3750] ;  /* 0x0037500001487983 */ /* 0x000f280000300800 */
[----:B------:R-:W-:Y:S04]  /*50490*/  STL.64 [R1+0x35a8], R174 ;  /* 0x0035a8ae01007387 */ /* 0x000fe80000100a00 */
[----:B------:R-:W-:Y:S04]  /*504a0*/  STL.64 [R1+0x35a0], R172 ;  /* 0x0035a0ac01007387 */ /* 0x000fe80000100a00 */
[----:B------:R-:W4:Y:S04]  /*504b0*/  LDL.LU R224, [R1+0x690] ;  /* 0x0006900001e07983 */ /* 0x000f280000300800 */
[----:B------:R-:W-:Y:S04]  /*504c0*/  STL.64 [R1+0x5f0], R12 ;  /* 0x0005f00c01007387 */ /* 0x000fe80000100a00 */
[----:B------:R1:W-:Y:S04]  /*504d0*/  STL.64 [R1+0x5f8], R14 ;  /* 0x0005f80e01007387 */ /* 0x0003e80000100a00 */
        /* <DEDUP_REMOVED lines=9> */
[-C--:B-1----:R-:W-:Y:S01]  /*50570*/  HMMA.1688.F32.TF32 R12, R32, R36.reuse, R116 ;  /* 0x00000024200c723c */ /* 0x082fe20000081074 */
[----:B------:R-:W-:Y:S01]  /*50580*/  IMAD.MOV.U32 R218, RZ, RZ, R69 ;  /* 0x000000ffffda7224 */ /* 0x000fe200078e0045 */
[----:B------:R-:W-:Y:S01]  /*50590*/  MOV R219, R68 ;  /* 0x0000004400db7202 */ /* 0x000fe20000000f00 */
[----:B------:R-:W-:Y:S05]  /*505a0*/  LDSM.16.M88.4 R188, [R195+0xac000] ;  /* 0x0ac00000c3bc783b */ /* 0x000fea0000000200 */
[-C--:B------:R-:W-:Y:S08]  /*505b0*/  HMMA.1688.F32.TF32 R40, R28, R36.reuse, R136 ;  /* 0x000000241c28723c */ /* 0x080ff00000081088 */
[-C--:B------:R-:W-:Y:S07]  /*505c0*/  HMMA.1688.F32.TF32 R16, R24, R36.reuse, R160 ;  /* 0x000000241810723c */ /* 0x080fee00000810a0 */
[----:B------:R-:W-:Y:S04]  /*505d0*/  STL.64 [R1+0x670], R12 ;  /* 0x0006700c01007387 */ /* 0x000fe80000100a00 */
[----:B------:R1:W-:Y:S02]  /*505e0*/  STL.64 [R1+0x678], R14 ;  /* 0x0006780e01007387 */ /* 0x0003e40000100a00 */
[----:B-1----:R-:W-:Y:S01]  /*505f0*/  HMMA.1688.F32.TF32 R12, R20, R36, R176 ;  /* 0x00000024140c723c */ /* 0x002fe200000810b0 */
[----:B------:R-:W-:-:S02]  /*50600*/  IMAD.MOV.U32 R212, RZ, RZ, R65 ;  /* 0x000000ffffd47224 */ /* 0x000fc400078e0041 */
[----:B------:R-:W-:Y:S01]  /*50610*/  IMAD.MOV.U32 R213, RZ, RZ, R64 ;  /* 0x000000ffffd57224 */ /* 0x000fe200078e0040 */
[----:B------:R-:W-:Y:S04]  /*50620*/  STL.64 [R1+0x810], R40 ;  /* 0x0008102801007387 */ /* 0x000fe80000100a00 */
[----:B------:R-:W-:Y:S04]  /*50630*/  STL.64 [R1+0x818], R42 ;  /* 0x0008182a01007387 */ /* 0x000fe80000100a00 */
[----:B------:R-:W-:Y:S04]  /*50640*/  STL.64 [R1+0x35b8], R38 ;  /* 0x0035b82601007387 */ /* 0x000fe80000100a00 */
[----:B------:R-:W-:Y:S04]  /*50650*/  STL.64 [R1+0x910], R16 ;  /* 0x0009101001007387 */ /* 0x000fe80000100a00 */
[----:B------:R3:W-:Y:S04]  /*50660*/  STL.64 [R1+0x918], R18 ;  /* 0x0009181201007387 */ /* 0x0007e80000100a00 */
[----:B------:R-:W-:Y:S04]  /*50670*/  STL.64 [R1+0x970], R12 ;  /* 0x0009700c01007387 */ /* 0x000fe80000100a00 */
[----:B------:R1:W-:Y:S01]  /*50680*/  STL.64 [R1+0x978], R14 ;  /* 0x0009780e01007387 */ /* 0x0003e20000100a00 */
[-C--:B---3--:R-:W-:Y:S08]  /*50690*/  HMMA.1688.F32.TF32 R16, R76, R8.reuse, R240 ;  /* 0x000000084c10723c */ /* 0x088ff000000810f0 */
[-C--:B-1----:R-:W-:Y:S08]  /*506a0*/  HMMA.1688.F32.TF32 R12, R32, R8.reuse, R104 ;  /* 0x00000008200c723c */ /* 0x082ff00000081068 */
[----:B------:R-:W-:Y:S01]  /*506b0*/  HMMA.1688.F32.TF32 R36, R28, R8, R140 ;  /* 0x000000081c24723c */ /* 0x000fe2000008108c */
[----:B------:R-:W-:Y:S01]  /*506c0*/  IMAD.MOV.U32 R214, RZ, RZ, R2 ;  /* 0x000000ffffd67224 */ /* 0x000fe200078e0002 */
[----:B------:R-:W-:-:S06]  /*506d0*/  MOV R215, R0 ;  /* 0x0000000000d77202 */ /* 0x000fcc0000000f00 */
[-C--:B--2---:R-:W-:Y:S08]  /*506e0*/  HMMA.1688.F32.TF32 R64, R112, R8.reuse, R236 ;  /* 0x000000087040723c */ /* 0x084ff000000810ec */
[-C--:B----4-:R-:W-:Y:S08]  /*506f0*/  HMMA.1688.F32.TF32 R136, R84, R8.reuse, R232 ;  /* 0x000000085488723c */ /* 0x090ff000000810e8 */
[-C--:B------:R-:W-:Y:S07]  /*50700*/  HMMA.1688.F32.TF32 R176, R80, R8.reuse, R228 ;  /* 0x0000000850b0723c */ /* 0x080fee00000810e4 */
        /* <DEDUP_REMOVED lines=10> */
[-C--:B-1----:R-:W-:Y:S08]  /*507b0*/  HMMA.1688.F32.TF32 R16, R24, R8.reuse, R152 ;  /* 0x000000081810723c */ /* 0x082ff00000081098 */
[----:B--2---:R-:W-:Y:S01]  /*507c0*/  HMMA.1688.F32.TF32 R12, R20, R8, R180 ;  /* 0x00000008140c723c */ /* 0x004fe200000810b4 */
[----:B------:R-:W-:Y:S04]  /*507d0*/  STL.64 [R1+0x750], R36 ;  /* 0x0007502401007387 */ /* 0x000fe80000100a00 */
[----:B------:R-:W-:Y:S03]  /*507e0*/  STL.64 [R1+0x758], R38 ;  /* 0x0007582601007387 */ /* 0x000fe60000100a00 */
[-C--:B------:R-:W-:Y:S01]  /*507f0*/  HMMA.1688.F32.TF32 R68, R112, R4.reuse, R224 ;  /* 0x000000047044723c */ /* 0x080fe200000810e0 */
[----:B------:R1:W-:Y:S07]  /*50800*/  STL.64 [R1+0x35f0], R10 ;  /* 0x0035f00a01007387 */ /* 0x0003ee0000100a00 */
[-C--:B------:R-:W-:Y:S01]  /*50810*/  HMMA.1688.F32.TF32 R140, R84, R4.reuse, R220 ;  /* 0x00000004548c723c */ /* 0x080fe200000810dc */
[----:B------:R-:W-:Y:S04]  /*50820*/  STL.64 [R1+0x8f0], R16 ;  /* 0x0008f01001007387 */ /* 0x000fe80000100a00 */
[----:B------:R-:W-:Y:S03]  /*50830*/  STL.64 [R1+0x8f8], R18 ;  /* 0x0008f81201007387 */ /* 0x000fe60000100a00 */
[-C--:B------:R-:W-:Y:S01]  /*50840*/  HMMA.1688.F32.TF32 R180, R80, R4.reuse, R216 ;  /* 0x0000000450b4723c */ /* 0x080fe200000810d8 */
[----:B------:R-:W-:Y:S04]  /*50850*/  STL.64 [R1+0x950], R12 ;  /* 0x0009500c01007387 */ /* 0x000fe80000100a00 */
[----:B------:R2:W-:Y:S03]  /*50860*/  STL.64 [R1+0x958], R14 ;  /* 0x0009580e01007387 */ /* 0x0005e60000100a00 */
[-C--:B-1----:R-:W-:Y:S01]  /*50870*/  HMMA.1688.F32.TF32 R8, R32, R4.reuse, R100 ;  /* 0x000000042008723c */ /* 0x082fe20000081064 */
[----:B------:R-:W-:Y:S01]  /*50880*/  IMAD.MOV.U32 R224, RZ, RZ, R44 ;  /* 0x000000ffffe07224 */ /* 0x000fe200078e002c */
[----:B------:R-:W-:Y:S01]  /*50890*/  MOV R225, R53 ;  /* 0x0000003500e17202 */ /* 0x000fe20000000f00 */
[----:B------:R-:W-:Y:S01]  /*508a0*/  IMAD.MOV.U32 R226, RZ, RZ, R52 ;  /* 0x000000ffffe27224 */ /* 0x000fe200078e0034 */
[----:B------:R-:W-:Y:S01]  /*508b0*/  MOV R229, R48 ;  /* 0x0000003000e57202 */ /* 0x000fe20000000f00 */
[----:B------:R-:W-:Y:S01]  /*508c0*/  IMAD.MOV.U32 R227, RZ, RZ, R45 ;  /* 0x000000ffffe37224 */ /* 0x000fe200078e002d */
[----:B------:R-:W-:Y:S02]  /*508d0*/  LDSM.16.M88.4 R220, [R195+0xb0000] ;  /* 0x0b000000c3dc783b */ /* 0x000fe40000000200 */
[----:B--2---:R-:W-:Y:S02]  /*508e0*/  HMMA.1688.F32.TF32 R12, R76, R4, R212 ;  /* 0x000000044c0c723c */ /* 0x004fe400000810d4 */
[----:B------:R-:W-:Y:S04]  /*508f0*/  STL.64 [R1+0x3600], R70 ;  /* 0x0036004601007387 */ /* 0x000fe80000100a00 */
[----:B------:R-:W-:Y:S04]  /*50900*/  STL.64 [R1+0x35f8], R68 ;  /* 0x0035f84401007387 */ /* 0x000fe80000100a00 */
[----:B------:R-:W-:Y:S04]  /*50910*/  STL.64 [R1+0x3610], R142 ;  /* 0x0036108e01007387 */ /* 0x000fe80000100a00 */
[----:B------:R-:W-:Y:S04]  /*50920*/  STL.64 [R1+0x3608], R140 ;  /* 0x0036088c01007387 */ /* 0x000fe80000100a00 */
[----:B------:R-:W-:Y:S04]  /*50930*/  STL [R1+0x34d8], R180 ;  /* 0x0034d8b401007387 */ /* 0x000fe80000100800 */
[----:B------:R-:W-:Y:S04]  /*50940*/  STL [R1+0x34d4], R181 ;  /* 0x0034d4b501007387 */ /* 0x000fe80000100800 */
[----:B------:R-:W-:Y:S04]  /*50950*/  STL [R1+0x34d0], R182 ;  /* 0x0034d0b601007387 */ /* 0x000fe80000100800 */
[----:B------:R-:W-:Y:S04]  /*50960*/  STL [R1+0x34cc], R183 ;  /* 0x0034ccb701007387 */ /* 0x000fe80000100800 */
[----:B------:R-:W-:Y:S04]  /*50970*/  STL.64 [R1+0x3648], R34 ;  /* 0x0036482201007387 */ /* 0x000fe80000100a00 */
[----:B------:R-:W-:Y:S04]  /*50980*/  STL.64 [R1+0x410], R12 ;  /* 0x0004100c01007387 */ /* 0x000fe80000100a00 */
[----:B------:R-:W-:Y:S04]  /*50990*/  STL.64 [R1+0x418], R14 ;  /* 0x0004180e01007387 */ /* 0x000fe80000100a00 */
[----:B------:R-:W-:Y:S04]  /*509a0*/  STL.64 [R1+0x3640], R32 ;  /* 0x0036402001007387 */ /* 0x000fe80000100a00 */
[----:B------:R-:W-:Y:S04]  /*509b0*/  STL.64 [R1+0x610], R8 ;  /* 0x0006100801007387 */ /* 0x000fe80000100a00 */
[----:B------:R1:W-:Y:S01]  /*509c0*/  STL.64 [R1+0x618], R10 ;  /* 0x0006180a01007387 */ /* 0x0003e20000100a00 */
[----:B------:R-:W-:-:S02]  /*509d0*/  IMAD.MOV.U32 R228, RZ, RZ, R49 ;  /* 0x000000ffffe47224 */ /* 0x000fc400078e0031 */
[----:B------:R-:W-:Y:S01]  /*509e0*/  IMAD.MOV.U32 R230, RZ, RZ, R72 ;  /* 0x000000ffffe67224 */ /* 0x000fe200078e0048 */
[----:B------:R-:W2:Y:S01]  /*509f0*/  LDSM.16.M88.4 R212, [R195+0xb4000] ;  /* 0x0b400000c3d4783b */ /* 0x000ea20000000200 */
[----:B------:R-:W-:-:S03]  /*50a00*/  IMAD.MOV.U32 R231, RZ, RZ, R73 ;  /* 0x000000ffffe77224 */ /* 0x000fc600078e0049 */
[----:B------:R-:W-:Y:S01]  /*50a10*/  LDSM.16.M88.4 R216, [R195+0xb2000] ;  /* 0x0b200000c3d8783b */ /* 0x000fe20000000200 */
[-C--:B-1----:R-:W-:Y:S03]  /*50a20*/  HMMA.1688.F32.TF32 R8, R28, R4.reuse, R144 ;  /* 0x000000041c08723c */ /* 0x082fe60000081090 */
[----:B------:R-:W1:Y:S11]  /*50a30*/  LDSM.16.M88.4 R192, [R195+0xbe000] ;  /* 0x0be00000c3c0783b */ /* 0x000e760000000200 */
[----:B------:R-:W-:Y:S09]  /*50a40*/  @!UPT UIADD3 URZ, URZ, URZ, URZ ;  /* 0x0000003f3f3ff290 */ /* 0x000ff2000fffe03f */
[----:B------:R3:W-:Y:S01]  /*50a50*/  STL.64 [R1+0x690], R8 ;  /* 0x0006900801007387 */ /* 0x0007e20000100a00 */
[----:B------:R-:W-:Y:S02]  /*50a60*/  IMAD.MOV.U32 R2, RZ, RZ, R10 ;  /* 0x000000ffff027224 */ /* 0x000fe400078e000a */
[----:B------:R-:W-:Y:S02]  /*50a70*/  IMAD.MOV.U32 R0, RZ, RZ, R11 ;  /* 0x000000ffff007224 */ /* 0x000fe400078e000b */
[-C--:B---3--:R-:W-:Y:S01]  /*50a80*/  HMMA.1688.F32.TF32 R8, R24, R4.reuse, R148 ;  /* 0x000000041808723c */ /* 0x088fe20000081094 */
[----:B------:R-:W-:Y:S04]  /*50a90*/  STL.64 [R1+0x3620], R30 ;  /* 0x0036201e01007387 */ /* 0x000fe80000100a00 */
[----:B------:R-:W-:Y:S04]  /*50aa0*/  STL.64 [R1+0x3618], R28 ;  /* 0x0036181c01007387 */ /* 0x000fe80000100a00 */
[----:B------:R-:W-:Y:S04]  /*50ab0*/  STL [R1+0x34c4], R0 ;  /* 0x0034c40001007387 */ /* 0x000fe80000100800 */
[----:B------:R-:W-:Y:S04]  /*50ac0*/  STL [R1+0x34c0], R2 ;  /* 0x0034c00201007387 */ /* 0x000fe80000100800 */
[----:B------:R-:W-:Y:S04]  /*50ad0*/  STL.64 [R1+0x3630], R26 ;  /* 0x0036301a01007387 */ /* 0x000fe80000100a00 */
[----:B------:R-:W-:Y:S04]  /*50ae0*/  STL.64 [R1+0x3628], R24 ;  /* 0x0036281801007387 */ /* 0x000fe80000100a00 */
[----:B------:R-:W-:Y:S04]  /*50af0*/  STL.64 [R1+0x820], R8 ;  /* 0x0008200801007387 */ /* 0x000fe80000100a00 */
[----:B------:R3:W-:Y:S04]  /*50b00*/  STL.64 [R1+0x828], R10 ;  /* 0x0008280a01007387 */ /* 0x0007e80000100a00 */
[----:B------:R-:W4:Y:S01]  /*50b10*/  LDL.LU R44, [R1+0x3744] ;  /* 0x00374400012c7983 */ /* 0x000f220000300800 */
[----:B---3--:R-:W-:Y:S11]  /*50b20*/  HMMA.1688.F32.TF32 R8, R20, R4, R164 ;  /* 0x000000041408723c */ /* 0x008ff600000810a4 */
[----:B------:R-:W-:Y:S11]  /*50b30*/  @!UPT UIADD3 URZ, URZ, URZ, URZ ;  /* 0x0000003f3f3ff290 */ /* 0x000ff6000fffe03f */
[----:B------:R-:W-:Y:S01]  /*50b40*/  @!UPT UIADD3 URZ, URZ, URZ, URZ ;  /* 0x0000003f3f3ff290 */ /* 0x000fe2000fffe03f */
[----:B------:R-:W-:Y:S04]  /*50b50*/  STL.64 [R1+0x920], R8 ;  /* 0x0009200801007387 */ /* 0x000fe80000100a00 */
[----:B------:R-:W-:Y:S04]  /*50b60*/  STL.64 [R1+0x928], R10 ;  /* 0x0009280a01007387 */ /* 0x000fe80000100a00 */
[----:B------:R-:W3:Y:S04]  /*50b70*/  LDL.LU R53, [R1+0x3740] ;  /* 0x0037400001357983 */ /* 0x000ee80000300800 */
[----:B------:R-:W2:Y:S04]  /*50b80*/  LDL.LU R52, [R1+0x373c] ;  /* 0x00373c0001347983 */ /* 0x000ea80000300800 */
[----:B------:R-:W2:Y:S04]  /*50b90*/  LDL.LU R45, [R1+0x3738] ;  /* 0x00373800012d7983 */ /* 0x000ea80000300800 */
[----:B------:R-:W2:Y:S04]  /*50ba0*/  LDL.LU R49, [R1+0x3734] ;  /* 0x0037340001317983 */ /* 0x000ea80000300800 */
[----:B------:R-:W2:Y:S04]  /*50bb0*/  LDL.LU R48, [R1+0x3730] ;  /* 0x0037300001307983 */ /* 0x000ea80000300800 */
[----:B------:R-:W2:Y:S04]  /*50bc0*/  LDL.LU R72, [R1+0x372c] ;  /* 0x00372c0001487983 */ /* 0x000ea80000300800 */
[----:B------:R-:W2:Y:S01]  /*50bd0*/  LDL.LU R73, [R1+0x3728] ;  /* 0x0037280001497983 */ /* 0x000ea20000300800 */
[----:B----4-:R-:W-:-:S02]  /*50be0*/  IMAD.MOV.U32 R235, RZ, RZ, R44 ;  /* 0x000000ffffeb7224 */ /* 0x010fc400078e002c */
[----:B---3--:R-:W-:Y:S02]  /*50bf0*/  IMAD.MOV.U32 R234, RZ, RZ, R53 ;  /* 0x000000ffffea7224 */ /* 0x008fe400078e0035 */
[----:B--2---:R-:W-:Y:S02]  /*50c00*/  IMAD.MOV.U32 R232, RZ, RZ, R52 ;  /* 0x000000ffffe87224 */ /* 0x004fe400078e0034 */
[----:B------:R-:W2:Y:S01]  /*50c10*/  LDL.LU R52, [R1+0x3724] ;  /* 0x0037240001347983 */ /* 0x000ea20000300800 */
[----:B------:R-:W-:-:S03]  /*50c20*/  MOV R233, R45 ;  /* 0x0000002d00e97202 */ /* 0x000fc60000000f00 */
[----:B------:R-:W3:Y:S04]  /*50c30*/  LDL.LU R45, [R1+0x3720] ;  /* 0x00372000012d7983 */ /* 0x000ee80000300800 */
[----:B------:R-:W4:Y:S01]  /*50c40*/  LDL.LU R53, [R1+0x371c] ;  /* 0x00371c0001357983 */ /* 0x000f220000300800 */
[----:B------:R-:W-:-:S03]  /*50c50*/  IMAD.MOV.U32 R239, RZ, RZ, R49 ;  /* 0x000000ffffef7224 */ /* 0x000fc600078e0031 */
[----:B------:R-:W4:Y:S01]  /*50c60*/  LDL.LU R44, [R1+0x3718] ;  /* 0x00371800012c7983 */ /* 0x000f220000300800 */
[----:B------:R-:W-:-:S03]  /*50c70*/  IMAD.MOV.U32 R236, RZ, RZ, R72 ;  /* 0x000000ffffec7224 */ /* 0x000fc600078e0048 */
[----:B------:R-:W4:Y:S01]  /*50c80*/  LDL.LU R72, [R1+0x3714] ;  /* 0x0037140001487983 */ /* 0x000f220000300800 */
[----:B------:R-:W-:Y:S01]  /*50c90*/  IMAD.MOV.U32 R238, RZ, RZ, R48 ;  /* 0x000000ffffee7224 */ /* 0x000fe200078e0030 */
[----:B------:R-:W-:Y:S02]  /*50ca0*/  MOV R237, R73 ;  /* 0x0000004900ed7202 */ /* 0x000fe40000000f00 */
[----:B------:R-:W4:Y:S04]  /*50cb0*/  LDL.LU R73, [R1+0x3710] ;  /* 0x0037100001497983 */ /* 0x000f280000300800 */
[----:B------:R-:W4:Y:S04]  /*50cc0*/  LDL.LU R48, [R1+0x370c] ;  /* 0x00370c0001307983 */ /* 0x000f280000300800 */
[----:B------:R-:W4:Y:S01]  /*50cd0*/  LDL.LU R49, [R1+0x3708] ;  /* 0x0037080001317983 */ /* 0x000f220000300800 */
[----:B--2---:R-:W-:-:S02]  /*50ce0*/  IMAD.MOV.U32 R251, RZ, RZ, R52 ;  /* 0x000000fffffb7224 */ /* 0x004fc400078e0034 */
[----:B---3--:R-:W-:Y:S02]  /*50cf0*/  IMAD.MOV.U32 R250, RZ, RZ, R45 ;  /* 0x000000fffffa7224 */ /* 0x008fe400078e002d */
[----:B----4-:R-:W-:Y:S02]  /*50d00*/  IMAD.MOV.U32 R248, RZ, RZ, R53 ;  /* 0x000000fffff87224 */ /* 0x010fe400078e0035 */
        /* <DEDUP_REMOVED lines=34> */
[----:B------:R-:W1:Y:S04]  /*50f30*/  LDL.LU R53, [R1+0x36c0] ;  /* 0x0036c00001357983 */ /* 0x000e680000300800 */
[----:B------:R-:W1:Y:S01]  /*50f40*/  LDL.LU R52, [R1+0x36bc] ;  /* 0x0036bc0001347983 */ /* 0x000e620000300800 */
[----:B------:R-:W-:-:S03]  /*50f50*/  IMAD.MOV.U32 R59, RZ, RZ, R73 ;  /* 0x000000ffff3b7224 */ /* 0x000fc600078e0049 */
[----:B------:R-:W3:Y:S01]  /*50f60*/  LDL.LU R45, [R1+0x36b8] ;  /* 0x0036b800012d7983 */ /* 0x000ee20000300800 */
[----:B------:R-:W-:-:S03]  /*50f70*/  IMAD.MOV.U32 R56, RZ, RZ, R49 ;  /* 0x000000ffff387224 */ /* 0x000fc600078e0031 */
[----:B------:R-:W4:Y:S01]  /*50f80*/  LDL.LU R49, [R1+0x36b4] ;  /* 0x0036b40001317983 */ /* 0x000f220000300800 */
[----:B------:R-:W-:Y:S01]  /*50f90*/  IMAD.MOV.U32 R58, RZ, RZ, R72 ;  /* 0x000000ffff3a7224 */ /* 0x000fe200078e0048 */
[----:B------:R-:W-:Y:S02]  /*50fa0*/  MOV R57, R48 ;  /* 0x0000003000397202 */ /* 0x000fe40000000f00 */
[----:B------:R-:W4:Y:S04]  /*50fb0*/  LDL.LU R48, [R1+0x36b0] ;  /* 0x0036b00001307983 */ /* 0x000f280000300800 */
[----:B------:R-:W4:Y:S04]  /*50fc0*/  LDL.LU R72, [R1+0x36ac] ;  /* 0x0036ac0001487983 */ /* 0x000f280000300800 */
[----:B------:R-:W4:Y:S01]  /*50fd0*/  LDL.LU R73, [R1+0x36a8] ;  /* 0x0036a80001497983 */ /* 0x000f220000300800 */
[----:B--2---:R-:W-:Y:S01]  /*50fe0*/  MOV R55, R44 ;  /* 0x0000002c00377202 */ /* 0x004fe20000000f00 */
[----:B---3--:R-:W-:-:S02]  /*50ff0*/  IMAD.MOV.U32 R54, RZ, RZ, R45 ;  /* 0x000000ffff367224 */ /* 0x008fc400078e002d */
[----:B------:R-:W2:Y:S04]  /*51000*/  LDL.LU R45, [R1+0x36a4] ;  /* 0x0036a400012d7983 */ /* 0x000ea80000300800 */
[----:B------:R-:W2:Y:S01]  /*51010*/  LDL.LU R44, [R1+0x36a0] ;  /* 0x0036a000012c7983 */ /* 0x000ea20000300800 */
[----:B----4-:R-:W-:-:S03]  /*51020*/  IMAD.MOV.U32 R50, RZ, RZ, R72 ;  /* 0x000000ffff327224 */ /* 0x010fc600078e0048 */
[----:B------:R-:W3:Y:S01]  /*51030*/  LDL.LU R72, [R1+0x369c] ;  /* 0x00369c0001487983 */ /* 0x000ee20000300800 */
[----:B------:R-:W-:-:S03]  /*51040*/  IMAD.MOV.U32 R51, RZ, RZ, R73 ;  /* 0x000000ffff337224 */ /* 0x000fc600078e0049 */
[----:B------:R-:W4:Y:S04]  /*51050*/  LDL.LU R73, [R1+0x3698] ;  /* 0x0036980001497983 */ /* 0x000f280000300800 */
[----:B------:R-:W2:Y:S04]  /*51060*/  LDL.LU R108, [R1+0x870] ;  /* 0x00087000016c7983 */ /* 0x000ea80000300800 */
[----:B------:R-:W2:Y:S04]  /*51070*/  LDL.LU R109, [R1+0x874] ;  /* 0x00087400016d7983 */ /* 0x000ea80000300800 */
[----:B------:R-:W2:Y:S04]  /*51080*/  LDL.LU R110, [R1+0x878] ;  /* 0x00087800016e7983 */ /* 0x000ea80000300800 */
[----:B------:R-:W2:Y:S04]  /*51090*/  LDL.LU R111, [R1+0x87c] ;  /* 0x00087c00016f7983 */ /* 0x000ea80000300800 */
[----:B------:R-:W2:Y:S01]  /*510a0*/  LDL.LU R128, [R1+0x880] ;  /* 0x0008800001807983 */ /* 0x000ea20000300800 */
[----:B---3--:R-:W-:Y:S01]  /*510b0*/  MOV R130, R72 ;  /* 0x0000004800827202 */ /* 0x008fe20000000f00 */
[----:B----4-:R-:W-:-:S02]  /*510c0*/  IMAD.MOV.U32 R129, RZ, RZ, R73 ;  /* 0x000000ffff817224 */ /* 0x010fc400078e0049 */
[----:B------:R-:W3:Y:S04]  /*510d0*/  LDL.LU R73, [R1+0x3694] ;  /* 0x0036940001497983 */ /* 0x000ee80000300800 */
[----:B------:R-:W3:Y:S04]  /*510e0*/  LDL.LU R72, [R1+0x3690] ;  /* 0x0036900001487983 */ /* 0x000ee80000300800 */
[----:B------:R-:W4:Y:S04]  /*510f0*/  LDL.LU R131, [R1+0x88c] ;  /* 0x00088c0001837983 */ /* 0x000f280000300800 */
[----:B------:R-:W3:Y:S04]  /*51100*/  LDL.LU R120, [R1+0x890] ;  /* 0x0008900001787983 */ /* 0x000ee80000300800 */
[----:B------:R-:W3:Y:S04]  /*51110*/  LDL.LU R121, [R1+0x894] ;  /* 0x0008940001797983 */ /* 0x000ee80000300800 */
        /* <DEDUP_REMOVED lines=22> */
[----:B------:R-:W-:Y:S04]  /*51280*/  STL.64 [R1+0x3658], R22 ;  /* 0x0036581601007387 */ /* 0x000fe80000100a00 */
[----:B------:R-:W-:Y:S04]  /*51290*/  STL.64 [R1+0x3650], R20 ;  /* 0x0036501401007387 */ /* 0x000fe80000100a00 */
[----:B------:R1:W-:Y:S01]  /*512a0*/  STL.64 [R1+0x3638], R6 ;  /* 0x0036380601007387 */ /* 0x0003e20000100a00 */
[C---:B------:R-:W-:Y:S08]  /*512b0*/  HMMA.1688.F32.TF32 R164, R84.reuse, R208, R16 ;  /* 0x000000d054a4723c */ /* 0x040ff00000081010 */
[----:B------:R-:W-:Y:S08]  /*512c0*/  HMMA.1688.F32.TF32 R160, R84, R212, R244 ;  /* 0x000000d454a0723c */ /* 0x000ff000000810f4 */
[C---:B--2---:R-:W-:Y:S08]  /*512d0*/  HMMA.1688.F32.TF32 R108, R112.reuse, R204, R108 ;  /* 0x000000cc706c723c */ /* 0x044ff0000008106c */
[C---:B------:R-:W-:Y:S08]  /*512e0*/  HMMA.1688.F32.TF32 R48, R112.reuse, R196, R48 ;  /* 0x000000c47030723c */ /* 0x040ff00000081030 */
[----:B-1----:R-:W-:Y:S08]  /*512f0*/  HMMA.1688.F32.TF32 R52, R112, R192, R52 ;  /* 0x000000c07034723c */ /* 0x002ff00000081034 */
[C---:B------:R-:W-:Y:S08]  /*51300*/  HMMA.1688.F32.TF32 R144, R84.reuse, R188, R56 ;  /* 0x000000bc5490723c */ /* 0x040ff00000081038 */
[C---:B------:R-:W-:Y:S08]  /*51310*/  HMMA.1688.F32.TF32 R152, R84.reuse, R220, R124 ;  /* 0x000000dc5498723c */ /* 0x040ff0000008107c */
[C---:B------:R-:W-:Y:S08]  /*51320*/  HMMA.1688.F32.TF32 R156, R84.reuse, R216, R156 ;  /* 0x000000d8549c723c */ /* 0x040ff0000008109c */
[----:B------:R-:W-:Y:S08]  /*51330*/  HMMA.1688.F32.TF32 R116, R84, R196, R232 ;  /* 0x000000c45474723c */ /* 0x000ff000000810e8 */
[C---:B---3--:R-:W-:Y:S08]  /*51340*/  HMMA.1688.F32.TF32 R72, R112.reuse, R188, R72 ;  /* 0x000000bc7048723c */ /* 0x048ff00000081048 */
[C---:B----4-:R-:W-:Y:S08]  /*51350*/  HMMA.1688.F32.TF32 R88, R112.reuse, R184, R168 ;  /* 0x000000b87058723c */ /* 0x050ff000000810a8 */
[----:B------:R-:W-:Y:S07]  /*51360*/  HMMA.1688.F32.TF32 R92, R112, R220, R92 ;  /* 0x000000dc705c723c */ /* 0x000fee000008105c */
[----:B------:R-:W-:Y:S04]  /*51370*/  STL.64 [R1+0x3668], R74 ;  /* 0x0036684a01007387 */ /* 0x000fe80000100a00 */
[----:B------:R-:W-:Y:S04]  /*51380*/  STL.64 [R1+0x3660], R72 ;  /* 0x0036604801007387 */ /* 0x000fe80000100a00 */
[----:B------:R-:W-:Y:S01]  /*51390*/  STL.64 [R1+0x3678], R90 ;  /* 0x0036785a01007387 */ /* 0x000fe20000100a00 */
[----:B------:R-:W-:Y:S03]  /*513a0*/  HMMA.1688.F32.TF32 R168, R84, R204, R248 ;  /* 0x000000cc54a8723c */ /* 0x000fe600000810f8 */
[----:B------:R-:W-:Y:S04]  /*513b0*/  STL.64 [R1+0x3670], R88 ;  /* 0x0036705801007387 */ /* 0x000fe80000100a00 */
[----:B------:R-:W-:Y:S04]  /*513c0*/  STL.64 [R1+0x3688], R94 ;  /* 0x0036885e01007387 */ /* 0x000fe80000100a00 */
[----:B------:R-:W-:Y:S04]  /*513d0*/  STL.64 [R1+0x3680], R92 ;  /* 0x0036805c01007387 */ /* 0x000fe80000100a00 */
        /* <DEDUP_REMOVED lines=12> */
[----:B------:R-:W2:Y:S04]  /*514a0*/  LDL.LU R40, [R1+0x6d0] ;  /* 0x0006d00001287983 */ /* 0x000ea80000300800 */
[----:B------:R-:W2:Y:S04]  /*514b0*/  LDL.LU R41, [R1+0x6d4] ;  /* 0x0006d40001297983 */ /* 0x000ea80000300800 */
[----:B------:R-:W2:Y:S04]  /*514c0*/  LDL.LU R42, [R1+0x6d8] ;  /* 0x0006d800012a7983 */ /* 0x000ea80000300800 */
[----:B------:R-:W2:Y:S04]  /*514d0*/  LDL.LU R43, [R1+0x6dc] ;  /* 0x0006dc00012b7983 */ /* 0x000ea80000300800 */
[----:B------:R-:W3:Y:S04]  /*514e0*/  LDL.LU R60, [R1+0x6e0] ;  /* 0x0006e000013c7983 */ /* 0x000ee80000300800 */
[----:B------:R-:W3:Y:S01]  /*514f0*/  LDL.LU R61, [R1+0x6e4] ;  /* 0x0006e400013d7983 */ /* 0x000ee20000300800 */
[C---:B------:R-:W-:Y:S03]  /*51500*/  HMMA.1688.F32.TF32 R96, R112.reuse, R216, R96 ;  /* 0x000000d87060723c */ /* 0x040fe60000081060 */
[----:B------:R-:W3:Y:S04]  /*51510*/  LDL.LU R62, [R1+0x6e8] ;  /* 0x0006e800013e7983 */ /* 0x000ee80000300800 */
[----:B------:R-:W3:Y:S01]  /*51520*/  LDL.LU R63, [R1+0x6ec] ;  /* 0x0006ec00013f7983 */ /* 0x000ee20000300800 */
[C---:B------:R-:W-:Y:S03]  /*51530*/  HMMA.1688.F32.TF32 R100, R112.reuse, R212, R120 ;  /* 0x000000d47064723c */ /* 0x040fe60000081078 */
[----:B------:R-:W4:Y:S04]  /*51540*/  LDL.LU R132, [R1+0x6f0] ;  /* 0x0006f00001847983 */ /* 0x000f280000300800 */
[----:B------:R-:W4:Y:S01]  /*51550*/  LDL.LU R133, [R1+0x6f4] ;  /* 0x0006f40001857983 */ /* 0x000f220000300800 */
[C---:B------:R-:W-:Y:S03]  /*51560*/  HMMA.1688.F32.TF32 R104, R112.reuse, R208, R128 ;  /* 0x000000d07068723c */ /* 0x040fe60000081080 */
[----:B------:R-:W4:Y:S04]  /*51570*/  LDL.LU R134, [R1+0x6f8] ;  /* 0x0006f80001867983 */ /* 0x000f280000300800 */
[----:B------:R-:W4:Y:S01]  /*51580*/  LDL.LU R135, [R1+0x6fc] ;  /* 0x0006fc0001877983 */ /* 0x000f220000300800 */
[----:B------:R-:W-:Y:S08]  /*51590*/  HMMA.1688.F32.TF32 R44, R112, R200, R44 ;  /* 0x000000c8702c723c */ /* 0x000ff0000008102c */
[C---:B------:R-:W-:Y:S08]  /*515a0*/  HMMA.1688.F32.TF32 R148, R84.reuse, R184, R12 ;  /* 0x000000b85494723c */ /* 0x040ff0000008100c */
[C---:B------:R-:W-:Y:S08]  /*515b0*/  HMMA.1688.F32.TF32 R112, R84.reuse, R200, R236 ;  /* 0x000000c85470723c */ /* 0x040ff000000810ec */
[----:B------:R-:W-:Y:S01]  /*515c0*/  HMMA.1688.F32.TF32 R84, R84, R192, R228 ;  /* 0x000000c05454723c */ /* 0x000fe200000810e4 */
        /* <DEDUP_REMOVED lines=32> */
[C---:B------:R-:W-:Y:S11]  /*517d0*/  HMMA.1688.F32.TF32 R224, R80.reuse, R188, R224 ;  /* 0x000000bc50e0723c */ /* 0x040ff600000810e0 */
[----:B------:R-:W-:Y:S11]  /*517e0*/  @!UPT UIADD3 URZ, URZ, URZ, URZ ;  /* 0x0000003f3f3ff290 */ /* 0x000ff6000fffe03f */
[----:B------:R-:W-:Y:S01]  /*517f0*/  @!UPT UIADD3 URZ, URZ, URZ, URZ ;  /* 0x0000003f3f3ff290 */ /* 0x000fe2000fffe03f */
[----:B------:R-:W-:Y:S04]  /*51800*/  STL [R1+0x34e4], R224 ;  /* 0x0034e4e001007387 */ /* 0x000fe80000100800 */
[----:B------:R-:W-:Y:S04]  /*51810*/  STL [R1+0x34e0], R225 ;  /* 0x0034e0e101007387 */ /* 0x000fe80000100800 */
[----:B------:R-:W-:Y:S04]  /*51820*/  STL [R1+0x34dc], R226 ;  /* 0x0034dce201007387 */ /* 0x000fe80000100800 */
[----:B------:R-:W-:Y:S01]  /*51830*/  STL [R1+0x34c8], R227 ;  /* 0x0034c8e301007387 */ /* 0x000fe20000100800 */
[C---:B--2---:R-:W-:Y:S08]  /*51840*/  HMMA.1688.F32.TF32 R4, R80.reuse, R204, R40 ;  /* 0x000000cc5004723c */ /* 0x044ff00000081028 */
[C---:B---3--:R-:W-:Y:S08]  /*51850*/  HMMA.1688.F32.TF32 R8, R80.reuse, R208, R60 ;  /* 0x000000d05008723c */ /* 0x048ff0000008103c */
[----:B----4-:R-:W-:Y:S11]  /*51860*/  HMMA.1688.F32.TF32 R228, R80, R184, R228 ;  /* 0x000000b850e4723c */ /* 0x010ff600000810e4 */
[----:B------:R-:W-:Y:S11]  /*51870*/  @!UPT UIADD3 URZ, URZ, URZ, URZ ;  /* 0x0000003f3f3ff290 */ /* 0x000ff6000fffe03f */
[----:B------:R-:W-:Y:S01]  /*51880*/  @!UPT UIADD3 URZ, URZ, URZ, URZ ;  /* 0x0000003f3f3ff290 */ /* 0x000fe2000fffe03f */
[----:B------:R1:W-:Y:S04]  /*51890*/  STL [R1+0x34f4], R228 ;  /* 0x0034f4e401007387 */ /* 0x0003e80000100800 */
[----:B------:R2:W-:Y:S04]  /*518a0*/  STL [R1+0x34f0], R229 ;  /* 0x0034f0e501007387 */ /* 0x0005e80000100800 */
[----:B------:R3:W-:Y:S01]  /*518b0*/  STL [R1+0x34ec], R230 ;  /* 0x0034ece601007387 */ /* 0x0007e20000100800 */
[----:B-1----:R-:W-:-:S03]  /*518c0*/  IMAD.MOV.U32 R228, RZ, RZ, R4 ;  /* 0x000000ffffe47224 */ /* 0x002fc600078e0004 */
[----:B------:R1:W-:Y:S01]  /*518d0*/  STL [R1+0x34e8], R231 ;  /* 0x0034e8e701007387 */ /* 0x0003e20000100800 */
[----:B--2---:R-:W-:Y:S02]  /*518e0*/  IMAD.MOV.U32 R229, RZ, RZ, R5 ;  /* 0x000000ffffe57224 */ /* 0x004fe400078e0005 */
[----:B---3--:R-:W-:Y:S01]  /*518f0*/  IMAD.MOV.U32 R230, RZ, RZ, R6 ;  /* 0x000000ffffe67224 */ /* 0x008fe200078e0006 */
[----:B-1----:R-:W-:Y:S02]  /*51900*/  MOV R231, R7 ;  /* 0x0000000700e77202 */ /* 0x002fe40000000f00 */
[C---:B------:R-:W-:Y:S01]  /*51910*/  HMMA.1688.F32.TF32 R4, R80.reuse, R200, R120 ;  /* 0x000000c85004723c */ /* 0x040fe20000081078 */
[----:B------:R-:W-:Y:S11]  /*51920*/  STL.64 [R1+0x20], R8 ;  /* 0x0000200801007387 */ /* 0x000ff60000100a00 */
[----:B------:R-:W-:Y:S11]  /*51930*/  @!UPT UIADD3 URZ, URZ, URZ, URZ ;  /* 0x0000003f3f3ff290 */ /* 0x000ff6000fffe03f */
[----:B------:R-:W-:Y:S01]  /*51940*/  @!UPT UIADD3 URZ, URZ, URZ, URZ ;  /* 0x0000003f3f3ff290 */ /* 0x000fe2000fffe03f */
[----:B------:R-:W-:Y:S01]  /*51950*/  IMAD.MOV.U32 R224, RZ, RZ, R4 ;  /* 0x000000ffffe07224 */ /* 0x000fe200078e0004 */
[----:B------:R-:W-:Y:S01]  /*51960*/  MOV R180, R7 ;  /* 0x0000000700b47202 */ /* 0x000fe20000000f00 */
[----:B------:R-:W-:Y:S02]  /*51970*/  IMAD.MOV.U32 R225, RZ, RZ, R5 ;  /* 0x000000ffffe17224 */ /* 0x000fe400078e0005 */
[----:B------:R-:W-:Y:S02]  /*51980*/  IMAD.MOV.U32 R226, RZ, RZ, R6 ;  /* 0x000000ffffe27224 */ /* 0x000fe400078e0006 */
[----:B------:R-:W-:Y:S01]  /*51990*/  HMMA.1688.F32.TF32 R4, R80, R196, R128 ;  /* 0x000000c45004723c */ /* 0x000fe20000081080 */
[----:B------:R1:W-:Y:S07]  /*519a0*/  STL.64 [R1+0x28], R10 ;  /* 0x0000280a01007387 */ /* 0x0003ee0000100a00 */
[C---:B-1----:R-:W-:Y:S11]  /*519b0*/  HMMA.1688.F32.TF32 R8, R76.reuse, R188, R12 ;  /* 0x000000bc4c08723c */ /* 0x042ff6000008100c */
[----:B------:R-:W-:Y:S05]  /*519c0*/  @!UPT UIADD3 URZ, URZ, URZ, URZ ;  /* 0x0000003f3f3ff290 */ /* 0x000fea000fffe03f */
[----:B------:R-:W-:Y:S01]  /*519d0*/  IMAD.MOV.U32 R181, RZ, RZ, R4 ;  /* 0x000000ffffb57224 */ /* 0x000fe200078e0004 */
[----:B------:R-:W-:Y:S01]  /*519e0*/  MOV R227, R7 ;  /* 0x0000000700e37202 */ /* 0x000fe20000000f00 */
[----:B------:R-:W-:Y:S02]  /*519f0*/  IMAD.MOV.U32 R182, RZ, RZ, R5 ;  /* 0x000000ffffb67224 */ /* 0x000fe400078e0005 */
[----:B------:R-:W-:Y:S02]  /*51a00*/  IMAD.MOV.U32 R183, RZ, RZ, R6 ;  /* 0x000000ffffb77224 */ /* 0x000fe400078e0006 */
[C---:B------:R-:W-:Y:S01]  /*51a10*/  HMMA.1688.F32.TF32 R4, R76.reuse, R184, R124 ;  /* 0x000000b84c04723c */ /* 0x040fe2000008107c */
[----:B------:R-:W-:Y:S07]  /*51a20*/  STL.64 [R1+0xa0], R8 ;  /* 0x0000a00801007387 */ /* 0x000fee0000100a00 */
[C---:B------:R-:W-:Y:S01]  /*51a30*/  HMMA.1688.F32.TF32 R12, R76.reuse, R220, R244 ;  /* 0x000000dc4c0c723c */ /* 0x040fe200000810f4 */
[----:B------:R1:W-:Y:S07]  /*51a40*/  STL.64 [R1+0xa8], R10 ;  /* 0x0000a80a01007387 */ /* 0x0003ee0000100a00 */
[C---:B-1----:R-:W-:Y:S07]  /*51a50*/  HMMA.1688.F32.TF32 R8, R76.reuse, R216, R16 ;  /* 0x000000d84c08723c */ /* 0x042fee0000081010 */
[----:B------:R-:W-:Y:S04]  /*51a60*/  STL.64 [R1+0x340], R4 ;  /* 0x0003400401007387 */ /* 0x000fe80000100a00 */
[----:B------:R1:W-:Y:S02]  /*51a70*/  STL.64 [R1+0x348], R6 ;  /* 0x0003480601007387 */ /* 0x0003e40000100a00 */
[----:B-1----:R-:W-:Y:S02]  /*51a80*/  HMMA.1688.F32.TF32 R4, R76, R212, R248 ;  /* 0x000000d44c04723c */ /* 0x002fe400000810f8 */
[----:B------:R-:W-:Y:S04]  /*51a90*/  STL.64 [R1+0x370], R12 ;  /* 0x0003700c01007387 */ /* 0x000fe80000100a00 */
[----:B------:R-:W-:Y:S04]  /*51aa0*/  STL.64 [R1+0x378], R14 ;  /* 0x0003780e01007387 */ /* 0x000fe80000100a00 */
[----:B------:R-:W2:Y:S04]  /*51ab0*/  LDL.LU R16, [R1+0x160] ;  /* 0x0001600001107983 */ /* 0x000ea80000300800 */
[----:B------:R-:W-:Y:S04]  /*51ac0*/  STL.64 [R1+0x3a0], R8 ;  /* 0x0003a00801007387 */ /* 0x000fe80000100a00 */
[----:B------:R-:W-:Y:S05]  /*51ad0*/  STL.64 [R1+0x3a8], R10 ;  /* 0x0003a80a01007387 */ /* 0x000fea0000100a00 */
[----:B------:R1:W-:Y:S04]  /*51ae0*/  STL.64 [R1+0x3d0], R4 ;  /* 0x0003d00401007387 */ /* 0x0003e80000100a00 */
[----:B------:R3:W-:Y:S04]  /*51af0*/  STL.64 [R1+0x3d8], R6 ;  /* 0x0003d80601007387 */ /* 0x0007e80000100a00 */
[----:B------:R-:W2:Y:S04]  /*51b00*/  LDL.LU R17, [R1+0x164] ;  /* 0x0001640001117983 */ /* 0x000ea80000300800 */
[----:B------:R-:W2:Y:S04]  /*51b10*/  LDL.LU R18, [R1+0x168] ;  /* 0x0001680001127983 */ /* 0x000ea80000300800 */
[----:B------:R-:W2:Y:S04]  /*51b20*/  LDL.LU R19, [R1+0x16c] ;  /* 0x00016c0001137983 */ /* 0x000ea80000300800 */
[----:B------:R-:W4:Y:S04]  /*51b30*/  LDL.LU R244, [R1+0x170] ;  /* 0x0001700001f47983 */ /* 0x000f280000300800 */
[----:B------:R-:W4:Y:S04]  /*51b40*/  LDL.LU R245, [R1+0x174] ;  /* 0x0001740001f57983 */ /* 0x000f280000300800 */
[----:B------:R-:W4:Y:S01]  /*51b50*/  LDL.LU R246, [R1+0x178] ;  /* 0x0001780001f67983 */ /* 0x000f220000300800 */
[C---:B------:R-:W-:Y:S03]  /*51b60*/  HMMA.1688.F32.TF32 R232, R80.reuse, R220, R232 ;  /* 0x000000dc50e8723c */ /* 0x040fe600000810e8 */
[----:B------:R-:W4:Y:S04]  /*51b70*/  LDL.LU R247, [R1+0x17c] ;  /* 0x00017c0001f77983 */ /* 0x000f280000300800 */
[----:B------:R-:W2:Y:S01]  /*51b80*/  LDL.LU R124, [R1+0x180] ;  /* 0x00018000017c7983 */ /* 0x000ea20000300800 */
[C---:B------:R-:W-:Y:S03]  /*51b90*/  HMMA.1688.F32.TF32 R236, R80.reuse, R216, R236 ;  /* 0x000000d850ec723c */ /* 0x040fe600000810ec */
[----:B------:R-:W2:Y:S04]  /*51ba0*/  LDL.LU R125, [R1+0x184] ;  /* 0x00018400017d7983 */ /* 0x000ea80000300800 */
[----:B------:R-:W2:Y:S01]  /*51bb0*/  LDL.LU R126, [R1+0x188] ;  /* 0x00018800017e7983 */ /* 0x000ea20000300800 */
[C---:B------:R-:W-:Y:S03]  /*51bc0*/  HMMA.1688.F32.TF32 R240, R80.reuse, R212, R132 ;  /* 0x000000d450f0723c */ /* 0x040fe60000081084 */
[----:B------:R-:W2:Y:S05]  /*51bd0*/  LDL.LU R127, [R1+0x18c] ;  /* 0x00018c00017f7983 */ /* 0x000eaa0000300800 */
[----:B------:R-:W-:Y:S01]  /*51be0*/  HMMA.1688.F32.TF32 R80, R80, R192, R56 ;  /* 0x000000c05050723c */ /* 0x000fe20000081038 */
        /* <DEDUP_REMOVED lines=68> */
[----:B-1----:R-:W4:Y:S04]  /*52030*/  LDL.LU R4, [R1+0x480] ;  /* 0x0004800001047983 */ /* 0x002f280000300800 */
[----:B------:R-:W4:Y:S04]  /*52040*/  LDL.LU R5, [R1+0x484] ;  /* 0x0004840001057983 */ /* 0x000f280000300800 */
[----:B---3--:R-:W3:Y:S04]  /*52050*/  LDL.LU R6, [R1+0x488] ;  /* 0x0004880001067983 */ /* 0x008ee80000300800 */
        /* <DEDUP_REMOVED lines=25> */
[C---:B--2---:R-:W-:Y:S08]  /*521f0*/  HMMA.1688.F32.TF32 R20, R76.reuse, R196, R20 ;  /* 0x000000c44c14723c */ /* 0x044ff00000081014 */
[C---:B----4-:R-:W-:Y:S08]  /*52200*/  HMMA.1688.F32.TF32 R88, R76.reuse, R204, R88 ;  /* 0x000000cc4c58723c */ /* 0x050ff00000081058 */
[C---:B------:R-:W-:Y:S08]  /*52210*/  HMMA.1688.F32.TF32 R92, R76.reuse, R208, R92 ;  /* 0x000000d04c5c723c */ /* 0x040ff0000008105c */
[C---:B------:R-:W-:Y:S11]  /*52220*/  HMMA.1688.F32.TF32 R72, R76.reuse, R200, R72 ;  /* 0x000000c84c48723c */ /* 0x040ff60000081048 */
[----:B------:R-:W-:Y:S04]  /*52230*/  @!UPT UIADD3 URZ, URZ, URZ, URZ ;  /* 0x0000003f3f3ff290 */ /* 0x000fe8000fffe03f */
[----:B------:R-:W-:Y:S04]  /*52240*/  STL.64 [R1+0x3e0], R92 ;  /* 0x0003e05c01007387 */ /* 0x000fe80000100a00 */
[----:B------:R1:W-:Y:S04]  /*52250*/  STL.64 [R1+0x3e8], R94 ;  /* 0x0003e85e01007387 */ /* 0x0003e80000100a00 */
[----:B-1----:R-:W2:Y:S04]  /*52260*/  LDL.LU.64 R94, [R1+0x3688] ;  /* 0x00368800015e7983 */ /* 0x002ea80000300a00 */
[----:B------:R-:W2:Y:S04]  /*52270*/  LDL.LU.64 R92, [R1+0x3680] ;  /* 0x00368000015c7983 */ /* 0x000ea80000300a00 */
[----:B------:R-:W-:Y:S04]  /*52280*/  STL.64 [R1+0x400], R88 ;  /* 0x0004005801007387 */ /* 0x000fe80000100a00 */
[----:B------:R1:W-:Y:S01]  /*52290*/  STL.64 [R1+0x408], R90 ;  /* 0x0004085a01007387 */ /* 0x0003e20000100a00 */
[----:B------:R-:W-:Y:S03]  /*522a0*/  HMMA.1688.F32.TF32 R76, R76, R192, R32 ;  /* 0x000000c04c4c723c */ /* 0x000fe60000081020 */
[----:B-1----:R-:W4:Y:S04]  /*522b0*/  LDL.LU.64 R90, [R1+0x3678] ;  /* 0x00367800015a7983 */ /* 0x002f280000300a00 */
[----:B------:R-:W4:Y:S04]  /*522c0*/  LDL.LU.64 R88, [R1+0x3670] ;  /* 0x0036700001587983 */ /* 0x000f280000300a00 */
        /* <DEDUP_REMOVED lines=8> */
[----:B------:R-:W3:Y:S04]  /*52350*/  LDL.LU.64 R34, [R1+0x3648] ;  /* 0x0036480001227983 */ /* 0x000ee80000300a00 */
[----:B------:R-:W3:Y:S04]  /*52360*/  LDL.LU.64 R32, [R1+0x3640] ;  /* 0x0036400001207983 */ /* 0x000ee80000300a00 */
[----:B------:R1:W-:Y:S04]  /*52370*/  STL.64 [R1+0x440], R76 ;  /* 0x0004404c01007387 */ /* 0x0003e80000100a00 */
[----:B------:R1:W-:Y:S04]  /*52380*/  STL.64 [R1+0x448], R78 ;  /* 0x0004484e01007387 */ /* 0x0003e80000100a00 */
[----:B-1----:R-:W2:Y:S04]  /*52390*/  LDL.LU R76, [R1+0x240] ;  /* 0x00024000014c7983 */ /* 0x002ea80000300800 */
[----:B------:R-:W2:Y:S04]  /*523a0*/  LDL.LU R77, [R1+0x244] ;  /* 0x00024400014d7983 */ /* 0x000ea80000300800 */
[----:B------:R-:W2:Y:S04]  /*523b0*/  LDL.LU R78, [R1+0x248] ;  /* 0x00024800014e7983 */ /* 0x000ea80000300800 */
[----:B------:R-:W2:Y:S01]  /*523c0*/  LDL.LU R79, [R1+0x24c] ;  /* 0x00024c00014f7983 */ /* 0x000ea20000300800 */
[C---:B---3--:R-:W-:Y:S08]  /*523d0*/  HMMA.1688.F32.TF32 R4, R32.reuse, R188, R4 ;  /* 0x000000bc2004723c */ /* 0x048ff00000081004 */
[C---:B------:R-:W-:Y:S08]  /*523e0*/  HMMA.1688.F32.TF32 R24, R32.reuse, R184, R24 ;  /* 0x000000b82018723c */ /* 0x040ff00000081018 */
[C---:B------:R-:W-:Y:S08]  /*523f0*/  HMMA.1688.F32.TF32 R28, R32.reuse, R220, R28 ;  /* 0x000000dc201c723c */ /* 0x040ff0000008101c */
[C---:B------:R-:W-:Y:S08]  /*52400*/  HMMA.1688.F32.TF32 R140, R32.reuse, R216, R140 ;  /* 0x000000d8208c723c */ /* 0x040ff0000008108c */
[C---:B------:R-:W-:Y:S01]  /*52410*/  HMMA.1688.F32.TF32 R68, R32.reuse, R212, R68 ;  /* 0x000000d42044723c */ /* 0x040fe20000081044 */
[----:B------:R-:W-:Y:S07]  /*52420*/  STL.64 [R1+0x5c0], R4 ;  /* 0x0005c00401007387 */ /* 0x000fee0000100a00 */
[C---:B------:R-:W-:Y:S01]  /*52430*/  HMMA.1688.F32.TF32 R8, R32.reuse, R208, R8 ;  /* 0x000000d02008723c */ /* 0x040fe20000081008 */
[----:B------:R1:W-:Y:S07]  /*52440*/  STL.64 [R1+0x5c8], R6 ;  /* 0x0005c80601007387 */ /* 0x0003ee0000100a00 */
[C---:B------:R-:W-:Y:S01]  /*52450*/  HMMA.1688.F32.TF32 R176, R32.reuse, R204, R176 ;  /* 0x000000cc20b0723c */ /* 0x040fe200000810b0 */
[----:B-1----:R-:W3:Y:S07]  /*52460*/  LDL.LU.64 R6, [R1+0x3638] ;  /* 0x0036380001067983 */ /* 0x002eee0000300a00 */
[C---:B------:R-:W-:Y:S01]  /*52470*/  HMMA.1688.F32.TF32 R136, R32.reuse, R200, R136 ;  /* 0x000000c82088723c */ /* 0x040fe20000081088 */
[----:B------:R-:W-:Y:S04]  /*52480*/  STL.64 [R1+0x5b0], R24 ;  /* 0x0005b01801007387 */ /* 0x000fe80000100a00 */
[----:B------:R1:W-:Y:S03]  /*52490*/  STL.64 [R1+0x5b8], R26 ;  /* 0x0005b81a01007387 */ /* 0x0003e60000100a00 */
[C---:B------:R-:W-:Y:S01]  /*524a0*/  HMMA.1688.F32.TF32 R64, R32.reuse, R196, R64 ;  /* 0x000000c42040723c */ /* 0x040fe20000081040 */
[----:B-1----:R-:W2:Y:S04]  /*524b0*/  LDL.LU.64 R26, [R1+0x3630] ;  /* 0x00363000011a7983 */ /* 0x002ea80000300a00 */
[----:B------:R-:W2:Y:S04]  /*524c0*/  LDL.LU.64 R24, [R1+0x3628] ;  /* 0x0036280001187983 */ /* 0x000ea80000300a00 */
[----:B------:R-:W-:Y:S04]  /*524d0*/  STL.64 [R1+0x5a0], R28 ;  /* 0x0005a01c01007387 */ /* 0x000fe80000100a00 */
[----:B------:R1:W-:Y:S01]  /*524e0*/  STL.64 [R1+0x5a8], R30 ;  /* 0x0005a81e01007387 */ /* 0x0003e20000100a00 */
[----:B------:R-:W-:Y:S03]  /*524f0*/  HMMA.1688.F32.TF32 R32, R32, R192, R36 ;  /* 0x000000c02020723c */ /* 0x000fe60000081024 */
        /* <DEDUP_REMOVED lines=8> */
[----:B-1----:R-:W3:Y:S04]  /*52580*/  LDL.LU.64 R70, [R1+0x3600] ;  /* 0x0036000001467983 */ /* 0x002ee80000300a00 */
[----:B------:R-:W3:Y:S04]  /*52590*/  LDL.LU.64 R68, [R1+0x35f8] ;  /* 0x0035f80001447983 */ /* 0x000ee80000300a00 */
[----:B------:R-:W-:Y:S04]  /*525a0*/  STL.64 [R1+0x570], R8 ;  /* 0x0005700801007387 */ /* 0x000fe80000100a00 */
[----:B------:R1:W-:Y:S04]  /*525b0*/  STL.64 [R1+0x578], R10 ;  /* 0x0005780a01007387 */ /* 0x0003e80000100a00 */
[----:B-1----:R-:W3:Y:S04]  /*525c0*/  LDL.LU.64 R10, [R1+0x35f0] ;  /* 0x0035f000010a7983 */ /* 0x002ee80000300a00 */
[----:B------:R-:W-:Y:S04]  /*525d0*/  STL.64 [R1+0x560], R176 ;  /* 0x000560b001007387 */ /* 0x000fe80000100a00 */
[----:B------:R1:W-:Y:S04]  /*525e0*/  STL.64 [R1+0x568], R178 ;  /* 0x000568b201007387 */ /* 0x0003e80000100a00 */
[----:B-1----:R-:W3:Y:S04]  /*525f0*/  LDL.LU.64 R178, [R1+0x35e8] ;  /* 0x0035e80001b27983 */ /* 0x002ee80000300a00 */
[----:B------:R-:W3:Y:S04]  /*52600*/  LDL.LU.64 R176, [R1+0x35e0] ;  /* 0x0035e00001b07983 */ /* 0x000ee80000300a00 */
[----:B------:R-:W-:Y:S04]  /*52610*/  STL.64 [R1+0x550], R136 ;  /* 0x0005508801007387 */ /* 0x000fe80000100a00 */
[----:B------:R1:W-:Y:S01]  /*52620*/  STL.64 [R1+0x558], R138 ;  /* 0x0005588a01007387 */ /* 0x0003e20000100a00 */
[----:B------:R-:W-:-:S03]  /*52630*/  IMAD.MOV.U32 R0, RZ, RZ, R34 ;  /* 0x000000ffff007224 */ /* 0x000fc600078e0022 */
[----:B-1----:R-:W3:Y:S04]  /*52640*/  LDL.LU.64 R138, [R1+0x35d8] ;  /* 0x0035d800018a7983 */ /* 0x002ee80000300a00 */
[----:B------:R-:W3:Y:S04]  /*52650*/  LDL.LU.64 R136, [R1+0x35d0] ;  /* 0x0035d00001887983 */ /* 0x000ee80000300a00 */
[----:B------:R-:W-:Y:S04]  /*52660*/  STL.64 [R1+0x530], R64 ;  /* 0x0005304001007387 */ /* 0x000fe80000100a00 */
[----:B------:R1:W-:Y:S01]  /*52670*/  STL.64 [R1+0x538], R66 ;  /* 0x0005384201007387 */ /* 0x0003e20000100a00 */
[----:B------:R-:W-:-:S03]  /*52680*/  IMAD.MOV.U32 R2, RZ, RZ, R35 ;  /* 0x000000ffff027224 */ /* 0x000fc600078e0023 */
[----:B-1----:R-:W3:Y:S04]  /*52690*/  LDL.LU.64 R66, [R1+0x35c8] ;  /* 0x0035c80001427983 */ /* 0x002ee80000300a00 */
[----:B------:R-:W3:Y:S04]  /*526a0*/  LDL.LU.64 R64, [R1+0x35c0] ;  /* 0x0035c00001407983 */ /* 0x000ee80000300a00 */
[----:B------:R-:W3:Y:S04]  /*526b0*/  LDL.LU.64 R38, [R1+0x35b8] ;  /* 0x0035b80001267983 */ /* 0x000ee80000300a00 */
[----:B------:R1:W-:Y:S04]  /*526c0*/  STL.64 [R1+0x520], R32 ;  /* 0x0005202001007387 */ /* 0x0003e80000100a00 */
[----:B-1----:R-:W3:Y:S04]  /*526d0*/  LDL.LU R32, [R1+0x260] ;  /* 0x0002600001207983 */ /* 0x002ee80000300800 */
[----:B------:R-:W3:Y:S04]  /*526e0*/  LDL.LU R33, [R1+0x264] ;  /* 0x0002640001217983 */ /* 0x000ee80000300800 */
[----:B------:R-:W3:Y:S04]  /*526f0*/  LDL.LU R34, [R1+0x268] ;  /* 0x0002680001227983 */ /* 0x000ee80000300800 */
[----:B------:R-:W3:Y:S01]  /*52700*/  LDL.LU R35, [R1+0x26c] ;  /* 0x00026c0001237983 */ /* 0x000ee20000300800 */
[C---:B--2---:R-:W-:Y:S08]  /*52710*/  HMMA.1688.F32.TF32 R76, R28.reuse, R184, R76 ;  /* 0x000000b81c4c723c */ /* 0x044ff0000008104c */
[C---:B------:R-:W-:Y:S08]  /*52720*/  HMMA.1688.F32.TF32 R132, R28.reuse, R216, R132 ;  /* 0x000000d81c84723c */ /* 0x040ff00000081084 */
[C---:B---3--:R-:W-:Y:S11]  /*52730*/  HMMA.1688.F32.TF32 R32, R28.reuse, R188, R32 ;  /* 0x000000bc1c20723c */ /* 0x048ff60000081020 */
[----:B------:R-:W-:Y:S11]  /*52740*/  @!UPT UIADD3 URZ, URZ, URZ, URZ ;  /* 0x0000003f3f3ff290 */ /* 0x000ff6000fffe03f */
[----:B------:R-:W-:Y:S01]  /*52750*/  @!UPT UIADD3 URZ, URZ, URZ, URZ ;  /* 0x0000003f3f3ff290 */ /* 0x000fe2000fffe03f */
[----:B------:R-:W-:Y:S04]  /*52760*/  STL.64 [R1+0x5e0], R32 ;  /* 0x0005e02001007387 */ /* 0x000fe80000100a00 */
[----:B------:R1:W-:Y:S02]  /*52770*/  STL.64 [R1+0x5e8], R34 ;  /* 0x0005e82201007387 */ /* 0x0003e40000100a00 */
[C---:B-1----:R-:W-:Y:S02]  /*52780*/  HMMA.1688.F32.TF32 R32, R28.reuse, R220, R172 ;  /* 0x000000dc1c20723c */ /* 0x042fe400000810ac */
[----:B------:R-:W-:Y:S04]  /*52790*/  STL.64 [R1+0x5d0], R76 ;  /* 0x0005d04c01007387 */ /* 0x000fe80000100a00 */
[----:B------:R1:W-:Y:S02]  /*527a0*/  STL.64 [R1+0x5d8], R78 ;  /* 0x0005d84e01007387 */ /* 0x0003e40000100a00 */
[C---:B-1----:R-:W-:Y:S11]  /*527b0*/  HMMA.1688.F32.TF32 R76, R28.reuse, R212, R60 ;  /* 0x000000d41c4c723c */ /* 0x042ff6000008103c */
[----:B------:R-:W-:Y:S04]  /*527c0*/  @!UPT UIADD3 URZ, URZ, URZ, URZ ;  /* 0x0000003f3f3ff290 */ /* 0x000fe8000fffe03f */
[----:B------:R-:W-:Y:S04]  /*527d0*/  STL.64 [R1+0x510], R32 ;  /* 0x0005102001007387 */ /* 0x000fe80000100a00 */
[----:B------:R1:W-:Y:S02]  /*527e0*/  STL.64 [R1+0x518], R34 ;  /* 0x0005182201007387 */ /* 0x0003e40000100a00 */
[C---:B-1----:R-:W-:Y:S02]  /*527f0*/  HMMA.1688.F32.TF32 R32, R28.reuse, R208, R40 ;  /* 0x000000d01c20723c */ /* 0x042fe40000081028 */
[----:B------:R-:W-:Y:S04]  /*52800*/  STL.64 [R1+0x500], R132 ;  /* 0x0005008401007387 */ /* 0x000fe80000100a00 */
[----:B------:R-:W-:Y:S02]  /*52810*/  STL.64 [R1+0x508], R134 ;  /* 0x0005088601007387 */ /* 0x000fe40000100a00 */
[C---:B------:R-:W-:Y:S02]  /*52820*/  HMMA.1688.F32.TF32 R60, R28.reuse, R204, R120 ;  /* 0x000000cc1c3c723c */ /* 0x040fe40000081078 */
[----:B------:R-:W-:Y:S04]  /*52830*/  STL.64 [R1+0x4f0], R76 ;  /* 0x0004f04c01007387 */ /* 0x000fe80000100a00 */
[----:B------:R-:W-:Y:S02]  /*52840*/  STL.64 [R1+0x4f8], R78 ;  /* 0x0004f84e01007387 */ /* 0x000fe40000100a00 */
[C---:B------:R-:W-:Y:S07]  /*52850*/  HMMA.1688.F32.TF32 R40, R28.reuse, R200, R128 ;  /* 0x000000c81c28723c */ /* 0x040fee0000081080 */
[----:B------:R-:W-:Y:S04]  /*52860*/  STL.64 [R1+0x4e0], R32 ;  /* 0x0004e02001007387 */ /* 0x000fe80000100a00 */
[----:B------:R1:W-:Y:S02]  /*52870*/  STL.64 [R1+0x4e8], R34 ;  /* 0x0004e82201007387 */ /* 0x0003e40000100a00 */
[C---:B-1----:R-:W-:Y:S08]  /*52880*/  HMMA.1688.F32.TF32 R32, R28.reuse, R196, R56 ;  /* 0x000000c41c20723c */ /* 0x042ff00000081038 */
[----:B------:R-:W-:Y:S08]  /*52890*/  HMMA.1688.F32.TF32 R28, R28, R192, R12 ;  /* 0x000000c01c1c723c */ /* 0x000ff0000008100c */
[C---:B------:R-:W-:Y:S01]  /*528a0*/  HMMA.1688.F32.TF32 R12, R24.reuse, R188, R124 ;  /* 0x000000bc180c723c */ /* 0x040fe2000008107c */
        /* <DEDUP_REMOVED lines=11> */
[C---:B--2---:R-:W-:Y:S08]  /*52960*/  HMMA.1688.F32.TF32 R28, R24.reuse, R220, R16 ;  /* 0x000000dc181c723c */ /* 0x044ff00000081010 */
[----:B-1----:R-:W-:Y:S07]  /*52970*/  HMMA.1688.F32.TF32 R12, R24, R216, R248 ;  /* 0x000000d8180c723c */ /* 0x002fee00000810f8 */
[----:B------:R-:W-:Y:S04]  /*52980*/  STL.64 [R1+0x470], R32 ;  /* 0x0004702001007387 */ /* 0x000fe80000100a00 */
[----:B------:R-:W-:Y:S04]  /*52990*/  STL.64 [R1+0x478], R34 ;  /* 0x0004782201007387 */ /* 0x000fe80000100a00 */
[----:B------:R-:W2:Y:S04]  /*529a0*/  LDL.LU R16, [R1+0x80] ;  /* 0x0000800001107983 */ /* 0x000ea80000300800 */
[----:B------:R-:W-:Y:S04]  /*529b0*/  STL.64 [R1+0x460], R28 ;  /* 0x0004601c01007387 */ /* 0x000fe80000100a00 */
[----:B------:R-:W-:Y:S04]  /*529c0*/  STL.64 [R1+0x468], R30 ;  /* 0x0004681e01007387 */ /* 0x000fe80000100a00 */
[----:B------:R1:W-:Y:S04]  /*529d0*/  STL.64 [R1+0x430], R12 ;  /* 0x0004300c01007387 */ /* 0x0003e80000100a00 */
[----:B------:R3:W-:Y:S04]  /*529e0*/  STL.64 [R1+0x438], R14 ;  /* 0x0004380e01007387 */ /* 0x0007e80000100a00 */
[----:B------:R-:W2:Y:S04]  /*529f0*/  LDL.LU R17, [R1+0x84] ;  /* 0x0000840001117983 */ /* 0x000ea80000300800 */
[----:B------:R-:W2:Y:S04]  /*52a00*/  LDL.LU R18, [R1+0x88] ;  /* 0x0000880001127983 */ /* 0x000ea80000300800 */
[----:B------:R-:W2:Y:S04]  /*52a10*/  LDL.LU R19, [R1+0x8c] ;  /* 0x00008c0001137983 */ /* 0x000ea80000300800 */
        /* <DEDUP_REMOVED lines=58> */
[----:B---3--:R-:W-:Y:S08]  /*52dc0*/  HMMA.1688.F32.TF32 R12, R20, R220, R12 ;  /* 0x000000dc140c723c */ /* 0x008ff0000008100c */
[C---:B------:R-:W-:Y:S08]  /*52dd0*/  HMMA.1688.F32.TF32 R40, R24.reuse, R196, R40 ;  /* 0x000000c41828723c */ /* 0x040ff00000081028 */
[C---:B------:R-:W-:Y:S08]  /*52de0*/  HMMA.1688.F32.TF32 R60, R24.reuse, R200, R60 ;  /* 0x000000c8183c723c */ /* 0x040ff0000008103c */
[C---:B------:R-:W-:Y:S08]  /*52df0*/  HMMA.1688.F32.TF32 R76, R24.reuse, R212, R76 ;  /* 0x000000d4184c723c */ /* 0x040ff0000008104c */
[C---:B------:R-:W-:Y:S08]  /*52e00*/  HMMA.1688.F32.TF32 R172, R24.reuse, R208, R172 ;  /* 0x000000d018ac723c */ /* 0x040ff000000810ac */
[C---:B------:R-:W-:Y:S07]  /*52e10*/  HMMA.1688.F32.TF32 R132, R24.reuse, R204, R132 ;  /* 0x000000cc1884723c */ /* 0x040fee0000081084 */
[----:B------:R1:W-:Y:S04]  /*52e20*/  STL.64 [R1+0x3c0], R76 ;  /* 0x0003c04c01007387 */ /* 0x0003e80000100a00 */
[----:B------:R2:W-:Y:S01]  /*52e30*/  STL.64 [R1+0x3c8], R78 ;  /* 0x0003c84e01007387 */ /* 0x0005e20000100a00 */
[----:B------:R-:W-:Y:S03]  /*52e40*/  HMMA.1688.F32.TF32 R24, R24, R192, R120 ;  /* 0x000000c01818723c */ /* 0x000fe60000081078 */
[----:B-1----:R-:W3:Y:S04]  /*52e50*/  LDL.LU R76, [R1] ;  /* 0x00000000014c7983 */ /* 0x002ee80000300800 */
[----:B------:R-:W3:Y:S01]  /*52e60*/  LDL.LU R77, [R1+0x4] ;  /* 0x00000400014d7983 */ /* 0x000ee20000300800 */
[----:B--2---:R-:W-:Y:S01]  /*52e70*/  IMAD.MOV.U32 R78, RZ, RZ, R3 ;  /* 0x000000ffff4e7224 */ /* 0x004fe200078e0003 */
[----:B------:R-:W-:-:S02]  /*52e80*/  MOV R79, R252 ;  /* 0x000000fc004f7202 */ /* 0x000fc40000000f00 */
[----:B------:R-:W2:Y:S01]  /*52e90*/  LDL.LU R3, [R1+0x35b4] ;  /* 0x0035b40001037983 */ /* 0x000ea20000300800 */
[C---:B------:R-:W-:Y:S03]  /*52ea0*/  HMMA.1688.F32.TF32 R56, R20.reuse, R184, R56 ;  /* 0x000000b81438723c */ /* 0x040fe60000081038 */
[----:B------:R-:W4:Y:S05]  /*52eb0*/  LDL.LU R252, [R1+0x35b0] ;  /* 0x0035b00001fc7983 */ /* 0x000f2a0000300800 */
[C---:B------:R-:W-:Y:S01]  /*52ec0*/  HMMA.1688.F32.TF32 R128, R20.reuse, R188, R128 ;  /* 0x000000bc1480723c */ /* 0x040fe20000081080 */
[----:B------:R-:W-:Y:S04]  /*52ed0*/  STL.64 [R1+0x390], R172 ;  /* 0x000390ac01007387 */ /* 0x000fe80000100a00 */
[----:B------:R1:W-:Y:S04]  /*52ee0*/  STL.64 [R1+0x398], R174 ;  /* 0x000398ae01007387 */ /* 0x0003e80000100a00 */
[----:B-1----:R-:W3:Y:S04]  /*52ef0*/  LDL.LU.64 R174, [R1+0x35a8] ;  /* 0x0035a80001ae7983 */ /* 0x002ee80000300a00 */
[----:B------:R-:W3:Y:S04]  /*52f00*/  LDL.LU.64 R172, [R1+0x35a0] ;  /* 0x0035a00001ac7983 */ /* 0x000ee80000300a00 */
[----:B------:R-:W-:Y:S04]  /*52f10*/  STL.64 [R1+0x360], R132 ;  /* 0x0003608401007387 */ /* 0x000fe80000100a00 */
[----:B------:R1:W-:Y:S01]  /*52f20*/  STL.64 [R1+0x368], R134 ;  /* 0x0003688601007387 */ /* 0x0003e20000100a00 */
[C---:B------:R-:W-:Y:S03]  /*52f30*/  HMMA.1688.F32.TF32 R244, R20.reuse, R212, R244 ;  /* 0x000000d414f4723c */ /* 0x040fe600000810f4 */
[----:B-1----:R-:W3:Y:S04]  /*52f40*/  LDL.LU.64 R134, [R1+0x3598] ;  /* 0x0035980001867983 */ /* 0x002ee80000300a00 */
[----:B------:R-:W3:Y:S04]  /*52f50*/  LDL.LU.64 R132, [R1+0x3590] ;  /* 0x0035900001847983 */ /* 0x000ee80000300a00 */
[----:B------:R-:W-:Y:S04]  /*52f60*/  STL.64 [R1+0x330], R60 ;  /* 0x0003303c01007387 */ /* 0x000fe80000100a00 */
[----:B------:R1:W-:Y:S01]  /*52f70*/  STL.64 [R1+0x338], R62 ;  /* 0x0003383e01007387 */ /* 0x0003e20000100a00 */
[----:B------:R-:W-:Y:S03]  /*52f80*/  HMMA.1688.F32.TF32 R248, R20, R204, R248 ;  /* 0x000000cc14f8723c */ /* 0x000fe600000810f8 */
[----:B-1----:R-:W3:Y:S04]  /*52f90*/  LDL.LU.64 R62, [R1+0x3588] ;  /* 0x00358800013e7983 */ /* 0x002ee80000300a00 */
[----:B------:R-:W3:Y:S04]  /*52fa0*/  LDL.LU.64 R60, [R1+0x3580] ;  /* 0x00358000013c7983 */ /* 0x000ee80000300a00 */
[----:B------:R-:W-:Y:S04]  /*52fb0*/  STL.64 [R1+0x310], R40 ;  /* 0x0003102801007387 */ /* 0x000fe80000100a00 */
[----:B------:R1:W-:Y:S04]  /*52fc0*/  STL.64 [R1+0x318], R42 ;  /* 0x0003182a01007387 */ /* 0x0003e80000100a00 */
[----:B-1----:R-:W3:Y:S04]  /*52fd0*/  LDL.LU.64 R42, [R1+0x3578] ;  /* 0x00357800012a7983 */ /* 0x002ee80000300a00 */
[----:B------:R-:W3:Y:S04]  /*52fe0*/  LDL.LU.64 R122, [R1+0x3570] ;  /* 0x00357000017a7983 */ /* 0x000ee80000300a00 */
[----:B------:R-:W3:Y:S04]  /*52ff0*/  LDL.LU.64 R120, [R1+0x3568] ;  /* 0x0035680001787983 */ /* 0x000ee80000300a00 */
[----:B------:R-:W-:Y:S04]  /*53000*/  STL.64 [R1+0x2e0], R24 ;  /* 0x0002e01801007387 */ /* 0x000fe80000100a00 */
[----:B------:R-:W-:Y:S04]  /*53010*/  STL.64 [R1+0x2e8], R26 ;  /* 0x0002e81a01007387 */ /* 0x000fe80000100a00 */
        /* <DEDUP_REMOVED lines=9> */
[----:B------:R1:W-:Y:S01]  /*530b0*/  STL.64 [R1+0x288], R14 ;  /* 0x0002880e01007387 */ /* 0x0003e20000100a00 */
[----:B------:R-:W-:Y:S01]  /*530c0*/  IMAD.MOV.U32 R189, RZ, RZ, R18 ;  /* 0x000000ffffbd7224 */ /* 0x000fe200078e0012 */
[----:B------:R-:W-:Y:S01]  /*530d0*/  MOV R188, R19 ;  /* 0x0000001300bc7202 */ /* 0x000fe20000000f00 */
[----:B------:R-:W-:Y:S01]  /*530e0*/  IMAD.MOV.U32 R37, RZ, RZ, R250 ;  /* 0x000000ffff257224 */ /* 0x000fe200078e00fa */
[----:B-1----:R-:W3:Y:S04]  /*530f0*/  LDL.LU.64 R14, [R1+0x3540] ;  /* 0x00354000010e7983 */ /* 0x002ee80000300a00 */
[----:B------:R-:W-:Y:S04]  /*53100*/  STL.64 [R1+0x260], R124 ;  /* 0x0002607c01007387 */ /* 0x000fe80000100a00 */
[----:B------:R1:W-:Y:S01]  /*53110*/  STL.64 [R1+0x268], R126 ;  /* 0x0002687e01007387 */ /* 0x0003e20000100a00 */
[----:B------:R-:W-:Y:S01]  /*53120*/  MOV R36, R251 ;  /* 0x000000fb00247202 */ /* 0x000fe20000000f00 */
[----:B------:R-:W-:-:S02]  /*53130*/  IMAD.MOV.U32 R41, RZ, RZ, R248 ;  /* 0x000000ffff297224 */ /* 0x000fc400078e00f8 */
[----:B------:R-:W-:Y:S01]  /*53140*/  IMAD.MOV.U32 R40, RZ, RZ, R249 ;  /* 0x000000ffff287224 */ /* 0x000fe200078e00f9 */
[----:B-1----:R-:W3:Y:S04]  /*53150*/  LDL.LU.64 R126, [R1+0x3538] ;  /* 0x00353800017e7983 */ /* 0x002ee80000300a00 */
[----:B------:R-:W3:Y:S04]  /*53160*/  LDL.LU.64 R124, [R1+0x3530] ;  /* 0x00353000017c7983 */ /* 0x000ee80000300a00 */
[----:B------:R-:W-:Y:S04]  /*53170*/  STL.64 [R1+0x240], R244 ;  /* 0x000240f401007387 */ /* 0x000fe80000100a00 */
[----:B------:R1:W-:Y:S04]  /*53180*/  STL.64 [R1+0x248], R246 ;  /* 0x000248f601007387 */ /* 0x0003e80000100a00 */
[----:B-1----:R-:W3:Y:S04]  /*53190*/  LDL.LU.64 R246, [R1+0x3528] ;  /* 0x0035280001f67983 */ /* 0x002ee80000300a00 */
[----:B------:R-:W3:Y:S04]  /*531a0*/  LDL.LU.64 R244, [R1+0x3520] ;  /* 0x0035200001f47983 */ /* 0x000ee80000300a00 */
[----:B------:R-:W3:Y:S04]  /*531b0*/  LDL.LU.64 R18, [R1+0x3518] ;  /* 0x0035180001127983 */ /* 0x000ee80000300a00 */
[----:B------:R-:W3:Y:S04]  /*531c0*/  LDL.LU.64 R250, [R1+0x3510] ;  /* 0x0035100001fa7983 */ /* 0x000ee80000300a00 */
[----:B------:R-:W3:Y:S01]  /*531d0*/  LDL.LU.64 R248, [R1+0x3508] ;  /* 0x0035080001f87983 */ /* 0x000ee20000300a00 */
[C---:B------:R-:W-:Y:S11]  /*531e0*/  HMMA.1688.F32.TF32 R28, R20.reuse, R200, R28 ;  /* 0x000000c8141c723c */ /* 0x040ff6000008101c */
[----:B------:R-:W-:Y:S11]  /*531f0*/  @!UPT UIADD3 URZ, URZ, URZ, URZ ;  /* 0x0000003f3f3ff290 */ /* 0x000ff6000fffe03f */
[----:B------:R-:W-:Y:S01]  /*53200*/  @!UPT UIADD3 URZ, URZ, URZ, URZ ;  /* 0x0000003f3f3ff290 */ /* 0x000fe2000fffe03f */
[----:B------:R-:W-:Y:S04]  /*53210*/  STL.64 [R1+0x1e0], R28 ;  /* 0x0001e01c01007387 */ /* 0x000fe80000100a00 */
[----:B--2---:R-:W-:Y:S04]  /*53220*/  LDS R25, [R3+0x6000] ;  /* 0x0060000003197984 */ /* 0x004fe80000000800 */
[----:B----4-:R-:W-:Y:S04]  /*53230*/  LDS R24, [R252+0x6000] ;  /* 0x00600000fc187984 */ /* 0x010fe80000000800 */
[----:B------:R-:W-:Y:S04]  /*53240*/  LDS R26, [R252+0x7000] ;  /* 0x00700000fc1a7984 */ /* 0x000fe80000000800 */
[----:B------:R-:W1:Y:S04]  /*53250*/  LDS R27, [R3+0x7000] ;  /* 0x00700000031b7984 */ /* 0x000e680000000800 */
[----:B------:R2:W-:Y:S02]  /*53260*/  STL.64 [R1+0x1e8], R30 ;  /* 0x0001e81e01007387 */ /* 0x0005e40000100a00 */
[----:B--2---:R-:W-:Y:S01]  /*53270*/  HMMA.1688.F32.TF32 R28, R20, R196, R32 ;  /* 0x000000c4141c723c */ /* 0x004fe20000081020 */
[----:B------:R-:W-:-:S02]  /*53280*/  IMAD.MOV.U32 R221, RZ, RZ, R16 ;  /* 0x000000ffffdd7224 */ /* 0x000fc400078e0010 */
[----:B------:R-:W-:Y:S11]  /*53290*/  IMAD.MOV.U32 R220, RZ, RZ, R17 ;  /* 0x000000ffffdc7224 */ /* 0x000ff600078e0011 */
[----:B------:R-:W-:Y:S10]  /*532a0*/  @!UPT UIADD3 URZ, URZ, URZ, URZ ;  /* 0x0000003f3f3ff290 */ /* 0x000ff4000fffe03f */
[----:B------:R-:W-:Y:S01]  /*532b0*/  IMAD.MOV.U32 R17, RZ, RZ, R28 ;  /* 0x000000ffff117224 */ /* 0x000fe200078e001c */
[----:B------:R-:W-:Y:S01]  /*532c0*/  MOV R12, R31 ;  /* 0x0000001f000c7202 */ /* 0x000fe20000000f00 */
[----:B------:R-:W-:Y:S02]  /*532d0*/  IMAD.MOV.U32 R16, RZ, RZ, R29 ;  /* 0x000000ffff107224 */ /* 0x000fe400078e001d */
[----:B------:R-:W-:Y:S01]  /*532e0*/  IMAD.MOV.U32 R13, RZ, RZ, R30 ;  /* 0x000000ffff0d7224 */ /* 0x000fe200078e001e */
[----:B---3--:R-:W-:Y:S08]  /*532f0*/  HMMA.1688.F32.TF32 R20, R20, R192, R76 ;  /* 0x000000c01414723c */ /* 0x008ff0000008104c */
[C---:B-1----:R-:W-:Y:S08]  /*53300*/  HMMA.1688.F32.TF32 R56, R24.reuse, R42, R56 ;  /* 0x0000002a1838723c */ /* 0x042ff00000081038 */
[C---:B------:R-:W-:Y:S08]  /*53310*/  HMMA.1688.F32.TF32 R32, R24.reuse, R18, R248 ;  /* 0x000000121820723c */ /* 0x040ff000000810f8 */
[C---:B------:R-:W-:Y:S11]  /*53320*/  HMMA.1688.F32.TF32 R28, R24.reuse, R14, R244 ;  /* 0x0000000e181c723c */ /* 0x040ff600000810f4 */
[----:B------:R-:W-:Y:S04]  /*53330*/  @!UPT UIADD3 URZ, URZ, URZ, URZ ;  /* 0x0000003f3f3ff290 */ /* 0x000fe8000fffe03f */
[----:B------:R-:W-:Y:S04]  /*53340*/  STL.64 [R1+0x3b0], R32 ;  /* 0x0003b02001007387 */ /* 0x000fe80000100a00 */
[----:B------:R1:W-:Y:S02]  /*53350*/  STL.64 [R1+0x3b8], R34 ;  /* 0x0003b82201007387 */ /* 0x0003e40000100a00 */
[----:B-1----:R-:W-:Y:S02]  /*53360*/  HMMA.1688.F32.TF32 R32, R24, R38, R60 ;  /* 0x000000261820723c */ /* 0x002fe4000008103c */
[----:B------:R-:W-:Y:S04]  /*53370*/  STL.64 [R1+0x380], R28 ;  /* 0x0003801c01007387 */ /* 0x000fe80000100a00 */
[----:B------:R1:W-:Y:S04]  /*53380*/  STL.64 [R1+0x388], R30 ;  /* 0x0003881e01007387 */ /* 0x0003e80000100a00 */
[----:B------:R-:W-:Y:S01]  /*53390*/  STL.64 [R1+0x350], R56 ;  /* 0x0003503801007387 */ /* 0x000fe20000100a00 */
[----:B------:R-:W-:-:S02]  /*533a0*/  IMAD.MOV.U32 R76, RZ, RZ, R120 ;  /* 0x000000ffff4c7224 */ /* 0x000fc400078e0078 */
[----:B------:R-:W-:Y:S01]  /*533b0*/  IMAD.MOV.U32 R77, RZ, RZ, R121 ;  /* 0x000000ffff4d7224 */ /* 0x000fe200078e0079 */
[----:B------:R-:W-:Y:S01]  /*533c0*/  MOV R79, R123 ;  /* 0x0000007b004f7202 */ /* 0x000fe20000000f00 */
[----:B------:R-:W-:Y:S01]  /*533d0*/  IMAD.MOV.U32 R78, RZ, RZ, R122 ;  /* 0x000000ffff4e7224 */ /* 0x000fe200078e007a */
[----:B------:R-:W-:Y:S01]  /*533e0*/  MOV R4, R23 ;  /* 0x0000001700047202 */ /* 0x000fe20000000f00 */
[----:B------:R-:W-:Y:S01]  /*533f0*/  IMAD.MOV.U32 R9, RZ, RZ, R20 ;  /* 0x000000ffff097224 */ /* 0x000fe200078e0014 */
[C---:B-1----:R-:W-:Y:S01]  /*53400*/  HMMA.1688.F32.TF32 R28, R24.reuse, R10, R64 ;  /* 0x0000000a181c723c */ /* 0x042fe20000081040 */
[----:B------:R1:W-:Y:S01]  /*53410*/  STL.64 [R1+0x358], R58 ;  /* 0x0003583a01007387 */ /* 0x0003e20000100a00 */
[----:B------:R-:W-:Y:S02]  /*53420*/  IMAD.MOV.U32 R8, RZ, RZ, R21 ;  /* 0x000000ffff087224 */ /* 0x000fe400078e0015 */
[----:B------:R-:W-:Y:S01]  /*53430*/  IMAD.MOV.U32 R5, RZ, RZ, R22 ;  /* 0x000000ffff057224 */ /* 0x000fe200078e0016 */
[----:B------:R-:W-:Y:S04]  /*53440*/  LDS R20, [R252+0x6080] ;  /* 0x00608000fc147984 */ /* 0x000fe80000000800 */
[----:B------:R-:W-:Y:S04]  /*53450*/  STL.64 [R1+0x320], R32 ;  /* 0x0003202001007387 */ /* 0x000fe80000100a00 */
[----:B------:R2:W-:Y:S01]  /*53460*/  STL.64 [R1+0x328], R34 ;  /* 0x0003282201007387 */ /* 0x0005e20000100a00 */
[C---:B-1----:R-:W-:Y:S03]  /*53470*/  HMMA.1688.F32.TF32 R56, R24.reuse, R186, R88 ;  /* 0x000000ba1838723c */ /* 0x042fe60000081058 */
[----:B------:R-:W-:Y:S04]  /*53480*/  LDS R22, [R252+0x7080] ;  /* 0x00708000fc167984 */ /* 0x000fe80000000800 */
[----:B------:R-:W-:Y:S01]  /*53490*/  LDS R21, [R3+0x6080] ;  /* 0x0060800003157984 */ /* 0x000fe20000000800 */
[----:B--2---:R-:W-:Y:S02]  /*534a0*/  HMMA.1688.F32.TF32 R32, R24, R6, R68 ;  /* 0x000000061820723c */ /* 0x004fe40000081044 */
[----:B------:R-:W-:Y:S01]  /*534b0*/  IMAD.MOV.U32 R184, RZ, RZ, R31 ;  /* 0x000000ffffb87224 */ /* 0x000fe200078e001f */
[----:B------:R-:W1:Y:S01]  /*534c0*/  LDS R23, [R3+0x7080] ;  /* 0x0070800003177984 */ /* 0x000e620000000800 */
[----:B------:R-:W-:-:S03]  /*534d0*/  IMAD.MOV.U32 R185, RZ, RZ, R30 ;  /* 0x000000ffffb97224 */ /* 0x000fc600078e001e */
[----:B------:R2:W-:Y:S04]  /*534e0*/  STL.64 [R1+0x300], R28 ;  /* 0x0003001c01007387 */ /* 0x0005e80000100a00 */
[----:B------:R-:W-:Y:S04]  /*534f0*/  STL [R1+0x34bc], R184 ;  /* 0x0034bcb801007387 */ /* 0x000fe80000100800 */
[----:B------:R-:W-:Y:S01]  /*53500*/  STL [R1+0x34b8], R185 ;  /* 0x0034b8b901007387 */ /* 0x000fe20000100800 */
[C---:B--2---:R-:W-:Y:S03]  /*53510*/  HMMA.1688.F32.TF32 R28, R24.reuse, R190, R72 ;  /* 0x000000be181c723c */ /* 0x044fe60000081048 */
[----:B------:R-:W-:Y:S04]  /*53520*/  LDS R60, [R252+0x6180] ;  /* 0x00618000fc3c7984 */ /* 0x000fe80000000800 */
[----:B------:R-:W-:Y:S04]  /*53530*/  STL.64 [R1+0x2f0], R32 ;  /* 0x0002f02001007387 */ /* 0x000fe80000100a00 */
[----:B------:R2:W-:Y:S04]  /*53540*/  STL.64 [R1+0x2f8], R34 ;  /* 0x0002f82201007387 */ /* 0x0005e80000100a00 */
[----:B------:R-:W-:Y:S04]  /*53550*/  LDS R62, [R252+0x7180] ;  /* 0x00718000fc3e7984 */ /* 0x000fe80000000800 */
[----:B------:R-:W-:Y:S01]  /*53560*/  LDS R61, [R3+0x6180] ;  /* 0x00618000033d7984 */ /* 0x000fe20000000800 */
[----:B--2---:R-:W-:Y:S03]  /*53570*/  HMMA.1688.F32.TF32 R32, R24, R222, R92 ;  /* 0x000000de1820723c */ /* 0x004fe6000008105c */
[----:B------:R-:W-:Y:S01]  /*53580*/  LDS R63, [R3+0x7180] ;  /* 0x00718000033f7984 */ /* 0x000fe20000000800 */
[----:B------:R-:W-:Y:S01]  /*53590*/  IMAD.MOV.U32 R184, RZ, RZ, R30 ;  /* 0x000000ffffb87224 */ /* 0x000fe200078e001e */
[----:B------:R-:W-:-:S02]  /*535a0*/  MOV R185, R31 ;  /* 0x0000001f00b97202 */ /* 0x000fc40000000f00 */
[----:B------:R2:W-:Y:S04]  /*535b0*/  STL.64 [R1+0x2d0], R28 ;  /* 0x0002d01c01007387 */ /* 0x0005e80000100a00 */
[----:B------:R-:W-:Y:S04]  /*535c0*/  STL.64 [R1+0x2b0], R56 ;  /* 0x0002b03801007387 */ /* 0x000fe80000100a00 */
[----:B------:R3:W-:Y:S01]  /*535d0*/  STL.64 [R1+0x2b8], R58 ;  /* 0x0002b83a01007387 */ /* 0x0007e20000100a00 */
[C---:B--2---:R-:W-:Y:S07]  /*535e0*/  HMMA.1688.F32.TF32 R28, R24.reuse, R218, R96 ;  /* 0x000000da181c723c */ /* 0x044fee0000081060 */
[----:B------:R-:W-:Y:S01]  /*535f0*/  STL.64 [R1+0x290], R32 ;  /* 0x0002902001007387 */ /* 0x000fe20000100a00 */
[C---:B---3--:R-:W-:Y:S03]  /*53600*/  HMMA.1688.F32.TF32 R56, R24.reuse, R214, R100 ;  /* 0x000000d61838723c */ /* 0x048fe60000081064 */
[----:B------:R2:W-:Y:S05]  /*53610*/  STL.64 [R1+0x298], R34 ;  /* 0x0002982201007387 */ /* 0x0005ea0000100a00 */
[C---:B--2---:R-:W-:Y:S07]  /*53620*/  HMMA.1688.F32.TF32 R32, R24.reuse, R210, R104 ;  /* 0x000000d21820723c */ /* 0x044fee0000081068 */
[----:B------:R2:W-:Y:S04]  /*53630*/  STL.64 [R1+0x270], R28 ;  /* 0x0002701c01007387 */ /* 0x0005e80000100a00 */
[----:B------:R3:W-:Y:S04]  /*53640*/  STL.64 [R1+0x278], R30 ;  /* 0x0002781e01007387 */ /* 0x0007e80000100a00 */
[----:B--2---:R-:W2:Y:S04]  /*53650*/  LDL.LU R28, [R1+0x540] ;  /* 0x00054000011c7983 */ /* 0x004ea80000300800 */
[----:B------:R-:W-:Y:S04]  /*53660*/  STL.64 [R1+0x250], R56 ;  /* 0x0002503801007387 */ /* 0x000fe80000100a00 */
[----:B------:R4:W-:Y:S04]  /*53670*/  STL.64 [R1+0x258], R58 ;  /* 0x0002583a01007387 */ /* 0x0009e80000100a00 */
[----:B------:R-:W-:Y:S04]  /*53680*/  STL.64 [R1+0x230], R32 ;  /* 0x0002302001007387 */ /* 0x000fe80000100a00 */
[----:B------:R1:W-:Y:S04]  /*53690*/  STL.64 [R1+0x238], R34 ;  /* 0x0002382201007387 */ /* 0x0003e80000100a00 */
[----:B------:R-:W2:Y:S04]  /*536a0*/  LDL.LU R29, [R1+0x544] ;  /* 0x00054400011d7983 */ /* 0x000ea80000300800 */
[----:B---3--:R-:W2:Y:S04]  /*536b0*/  LDL.LU R30, [R1+0x548] ;  /* 0x00054800011e7983 */ /* 0x008ea80000300800 */
        /* <DEDUP_REMOVED lines=9> */
[C---:B----4-:R-:W-:Y:S08]  /*53750*/  HMMA.1688.F32.TF32 R56, R24.reuse, R206, R108 ;  /* 0x000000ce1838723c */ /* 0x050ff0000008106c */
[C---:B-1----:R-:W-:Y:S08]  /*53760*/  HMMA.1688.F32.TF32 R32, R24.reuse, R202, R44 ;  /* 0x000000ca1820723c */ /* 0x042ff0000008102c */
[C---:B------:R-:W-:Y:S08]  /*53770*/  HMMA.1688.F32.TF32 R44, R24.reuse, R198, R48 ;  /* 0x000000c6182c723c */ /* 0x040ff00000081030 */
[----:B------:R-:W-:Y:S01]  /*53780*/  HMMA.1688.F32.TF32 R24, R24, R194, R52 ;  /* 0x000000c21818723c */ /* 0x000fe20000081034 */
        /* <DEDUP_REMOVED lines=9> */
[----:B------:R-:W-:Y:S04]  /*53820*/  LDS R32, [R252+0x6100] ;  /* 0x00610000fc207984 */ /* 0x000fe80000000800 */
[----:B------:R-:W-:Y:S01]  /*53830*/  LDS R34, [R252+0x7100] ;  /* 0x00710000fc227984 */ /* 0x000fe20000000800 */
[----:B----4-:R-:W-:Y:S03]  /*53840*/  HMMA.1688.F32.TF32 R24, R20, R42, R128 ;  /* 0x0000002a1418723c */ /* 0x010fe60000081080 */
[----:B------:R-:W-:Y:S04]  /*53850*/  LDS R33, [R3+0x6100] ;  /* 0x0061000003217984 */ /* 0x000fe80000000800 */
[----:B------:R-:W3:Y:S01]  /*53860*/  LDS R35, [R3+0x7100] ;  /* 0x0071000003237984 */ /* 0x000ee20000000800 */
[----:B------:R-:W-:-:S02]  /*53870*/  IMAD.MOV.U32 R64, RZ, RZ, R228 ;  /* 0x000000ffff407224 */ /* 0x000fc400078e00e4 */
[----:B------:R-:W-:Y:S01]  /*53880*/  IMAD.MOV.U32 R65, RZ, RZ, R229 ;  /* 0x000000ffff417224 */ /* 0x000fe200078e00e5 */
[----:B------:R-:W-:Y:S01]  /*53890*/  MOV R67, R231 ;  /* 0x000000e700437202 */ /* 0x000fe20000000f00 */
[----:B------:R-:W-:Y:S02]  /*538a0*/  IMAD.MOV.U32 R66, RZ, RZ, R230 ;  /* 0x000000ffff427224 */ /* 0x000fe400078e00e6 */
[----:B------:R-:W-:Y:S02]  /*538b0*/  IMAD.MOV.U32 R56, RZ, RZ, R224 ;  /* 0x000000ffff387224 */ /* 0x000fe400078e00e0 */
[----:B------:R-:W-:Y:S01]  /*538c0*/  IMAD.MOV.U32 R57, RZ, RZ, R225 ;  /* 0x000000ffff397224 */ /* 0x000fe200078e00e1 */
[----:B------:R-:W-:Y:S01]  /*538d0*/  MOV R59, R180 ;  /* 0x000000b4003b7202 */ /* 0x000fe20000000f00 */
[----:B------:R-:W-:Y:S01]  /*538e0*/  IMAD.MOV.U32 R58, RZ, RZ, R226 ;  /* 0x000000ffff3a7224 */ /* 0x000fe200078e00e2 */
[C---:B--2---:R-:W-:Y:S11]  /*538f0*/  HMMA.1688.F32.TF32 R48, R20.reuse, R18, R120 ;  /* 0x000000121430723c */ /* 0x044ff60000081078 */
[----:B------:R-:W-:Y:S11]  /*53900*/  @!UPT UIADD3 URZ, URZ, URZ, URZ ;  /* 0x0000003f3f3ff290 */ /* 0x000ff6000fffe03f */
[----:B------:R-:W-:Y:S01]  /*53910*/  @!UPT UIADD3 URZ, URZ, URZ, URZ ;  /* 0x0000003f3f3ff290 */ /* 0x000fe2000fffe03f */
        /* <DEDUP_REMOVED lines=16> */
[C---:B--2---:R-:W-:Y:S03]  /*53a20*/  HMMA.1688.F32.TF32 R44, R20.reuse, R186, R148 ;  /* 0x000000ba142c723c */ /* 0x044fe60000081094 */
[----:B------:R-:W-:Y:S04]  /*53a30*/  LDS R148, [R252+0x6200] ;  /* 0x00620000fc947984 */ /* 0x000fe80000000800 */
[----:B------:R-:W-:Y:S01]  /*53a40*/  LDS R150, [R252+0x7200] ;  /* 0x00720000fc967984 */ /* 0x000fe20000000800 */
[C---:B-1----:R-:W-:Y:S03]  /*53a50*/  HMMA.1688.F32.TF32 R24, R20.reuse, R222, R152 ;  /* 0x000000de1418723c */ /* 0x042fe60000081098 */
[----:B------:R-:W-:Y:S04]  /*53a60*/  LDS R149, [R3+0x6200] ;  /* 0x0062000003957984 */ /* 0x000fe80000000800 */
[----:B------:R-:W1:Y:S04]  /*53a70*/  LDS R151, [R3+0x7200] ;  /* 0x0072000003977984 */ /* 0x000e680000000800 */
[----:B------:R-:W-:Y:S04]  /*53a80*/  STL.64 [R1+0x130], R48 ;  /* 0x0001303001007387 */ /* 0x000fe80000100a00 */
[----:B------:R2:W-:Y:S04]  /*53a90*/  STL.64 [R1+0x138], R50 ;  /* 0x0001383201007387 */ /* 0x0005e80000100a00 */
[----:B------:R-:W-:Y:S04]  /*53aa0*/  STL.64 [R1+0x120], R44 ;  /* 0x0001202c01007387 */ /* 0x000fe80000100a00 */
[----:B------:R4:W-:Y:S01]  /*53ab0*/  STL.64 [R1+0x128], R46 ;  /* 0x0001282e01007387 */ /* 0x0009e20000100a00 */
[C---:B--2---:R-:W-:Y:S03]  /*53ac0*/  HMMA.1688.F32.TF32 R48, R20.reuse, R218, R156 ;  /* 0x000000da1430723c */ /* 0x044fe6000008109c */
[----:B------:R-:W-:Y:S04]  /*53ad0*/  STL.64 [R1+0x110], R24 ;  /* 0x0001101801007387 */ /* 0x000fe80000100a00 */
[----:B------:R2:W-:Y:S01]  /*53ae0*/  STL.64 [R1+0x118], R26 ;  /* 0x0001181a01007387 */ /* 0x0005e20000100a00 */
[C---:B----4-:R-:W-:Y:S08]  /*53af0*/  HMMA.1688.F32.TF32 R44, R20.reuse, R214, R160 ;  /* 0x000000d6142c723c */ /* 0x050ff000000810a0 */
[C---:B--2---:R-:W-:Y:S07]  /*53b00*/  HMMA.1688.F32.TF32 R24, R20.reuse, R210, R164 ;  /* 0x000000d21418723c */ /* 0x044fee00000810a4 */
        /* <DEDUP_REMOVED lines=8> */
[C---:B--2---:R-:W-:Y:S08]  /*53b90*/  HMMA.1688.F32.TF32 R24, R20.reuse, R198, R116 ;  /* 0x000000c61418723c */ /* 0x044ff00000081074 */
        /* <DEDUP_REMOVED lines=9> */
[C---:B---3--:R-:W-:Y:S08]  /*53c30*/  HMMA.1688.F32.TF32 R24, R32.reuse, R18, R248 ;  /* 0x000000122018723c */ /* 0x048ff000000810f8 */
[C---:B--2---:R-:W-:Y:S08]  /*53c40*/  HMMA.1688.F32.TF32 R20, R32.reuse, R14, R28 ;  /* 0x0000000e2014723c */ /* 0x044ff0000008101c */
[C---:B------:R-:W-:Y:S07]  /*53c50*/  HMMA.1688.F32.TF32 R28, R32.reuse, R42, R76 ;  /* 0x0000002a201c723c */ /* 0x040fee000008104c */
[----:B------:R-:W-:Y:S04]  /*53c60*/  STL.64 [R1+0x80], R24 ;  /* 0x0000801801007387 */ /* 0x000fe80000100a00 */
[----:B------:R2:W-:Y:S04]  /*53c70*/  STL.64 [R1+0x88], R26 ;  /* 0x0000881a01007387 */ /* 0x0005e80000100a00 */
[----:B------:R-:W-:Y:S04]  /*53c80*/  STL.64 [R1+0x70], R20 ;  /* 0x0000701401007387 */ /* 0x000fe80000100a00 */
[----:B------:R3:W-:Y:S01]  /*53c90*/  STL.64 [R1+0x78], R22 ;  /* 0x0000781601007387 */ /* 0x0007e20000100a00 */
[C---:B--2---:R-:W-:Y:S08]  /*53ca0*/  HMMA.1688.F32.TF32 R24, R32.reuse, R38, R172 ;  /* 0x000000262018723c */ /* 0x044ff000000810ac */
[----:B---3--:R-:W-:Y:S01]  /*53cb0*/  HMMA.1688.F32.TF32 R20, R32, R10, R176 ;  /* 0x0000000a2014723c */ /* 0x008fe200000810b0 */
[----:B------:R2:W-:Y:S04]  /*53cc0*/  STL.64 [R1+0x60], R28 ;  /* 0x0000601c01007387 */ /* 0x0005e80000100a00 */
[----:B------:R3:W-:Y:S10]  /*53cd0*/  STL.64 [R1+0x68], R30 ;  /* 0x0000681e01007387 */ /* 0x0007f40000100a00 */
[----:B------:R-:W-:Y:S04]  /*53ce0*/  STL.64 [R1+0x10], R24 ;  /* 0x0000101801007387 */ /* 0x000fe80000100a00 */
[----:B------:R2:W-:Y:S04]  /*53cf0*/  STL.64 [R1+0x18], R26 ;  /* 0x0000181a01007387 */ /* 0x0005e80000100a00 */
[----:B------:R-:W4:Y:S04]  /*53d00*/  LDL.LU R228, [R1+0x34f4] ;  /* 0x0034f40001e47983 */ /* 0x000f280000300800 */
[----:B------:R-:W-:Y:S04]  /*53d10*/  STL.64 [R1], R20 ;  /* 0x0000001401007387 */ /* 0x000fe80000100a00 */
[----:B------:R1:W-:Y:S04]  /*53d20*/  STL.64 [R1+0x8], R22 ;  /* 0x0000081601007387 */ /* 0x0003e80000100a00 */
[----:B------:R-:W4:Y:S04]  /*53d30*/  LDL.LU R229, [R1+0x34f0] ;  /* 0x0034f00001e57983 */ /* 0x000f280000300800 */
[----:B------:R-:W4:Y:S04]  /*53d40*/  LDL.LU R230, [R1+0x34ec] ;  /* 0x0034ec0001e67983 */ /* 0x000f280000300800 */
[----:B------:R-:W4:Y:S04]  /*53d50*/  LDL.LU R231, [R1+0x34e8] ;  /* 0x0034e80001e77983 */ /* 0x000f280000300800 */
[----:B------:R-:W1:Y:S04]  /*53d60*/  LDL.LU R68, [R1+0x20] ;  /* 0x0000200001447983 */ /* 0x000e680000300800 */
[----:B------:R-:W1:Y:S04]  /*53d70*/  LDL.LU R69, [R1+0x24] ;  /* 0x0000240001457983 */ /* 0x000e680000300800 */
[----:B------:R-:W1:Y:S04]  /*53d80*/  LDL.LU R70, [R1+0x28] ;  /* 0x0000280001467983 */ /* 0x000e680000300800 */
[----:B------:R-:W1:Y:S01]  /*53d90*/  LDL.LU R71, [R1+0x2c] ;  /* 0x00002c0001477983 */ /* 0x000e620000300800 */
[----:B--2---:R-:W-:-:S03]  /*53da0*/  IMAD.MOV.U32 R28, RZ, RZ, R181 ;  /* 0x000000ffff1c7224 */ /* 0x004fc600078e00b5 */
[----:B------:R-:W2:Y:S01]  /*53db0*/  LDL.LU R224, [R1+0x34e4] ;  /* 0x0034e40001e07983 */ /* 0x000ea20000300800 */
[----:B------:R-:W-:-:S03]  /*53dc0*/  IMAD.MOV.U32 R29, RZ, RZ, R182 ;  /* 0x000000ffff1d7224 */ /* 0x000fc600078e00b6 */
[----:B------:R-:W2:Y:S01]  /*53dd0*/  LDL.LU R225, [R1+0x34e0] ;  /* 0x0034e00001e17983 */ /* 0x000ea20000300800 */
[----:B---3--:R-:W-:-:S03]  /*53de0*/  IMAD.MOV.U32 R30, RZ, RZ, R183 ;  /* 0x000000ffff1e7224 */ /* 0x008fc600078e00b7 */
[----:B------:R-:W2:Y:S04]  /*53df0*/  LDL.LU R226, [R1+0x34dc] ;  /* 0x0034dc0001e27983 */ /* 0x000ea80000300800 */
[----:B------:R-:W3:Y:S01]  /*53e00*/  LDL.LU R180, [R1+0x34d8] ;  /* 0x0034d80001b47983 */ /* 0x000ee20000300800 */
[----:B------:R-:W-:-:S03]  /*53e10*/  MOV R31, R227 ;  /* 0x000000e3001f7202 */ /* 0x000fc60000000f00 */
[----:B------:R-:W3:Y:S04]  /*53e20*/  LDL.LU R181, [R1+0x34d4] ;  /* 0x0034d40001b57983 */ /* 0x000ee80000300800 */
[----:B------:R-:W3:Y:S04]  /*53e30*/  LDL.LU R182, [R1+0x34d0] ;  /* 0x0034d00001b67983 */ /* 0x000ee80000300800 */
[----:B------:R-:W3:Y:S04]  /*53e40*/  LDL.LU R183, [R1+0x34cc] ;  /* 0x0034cc0001b77983 */ /* 0x000ee80000300800 */
[----:B------:R-:W2:Y:S04]  /*53e50*/  LDL.LU R227, [R1+0x34c8] ;  /* 0x0034c80001e37983 */ /* 0x000ea80000300800 */
[----:B------:R-:W2:Y:S04]  /*53e60*/  LDL.LU R76, [R1+0x6a0] ;  /* 0x0006a000014c7983 */ /* 0x000ea80000300800 */
[----:B------:R-:W2:Y:S04]  /*53e70*/  LDL.LU R77, [R1+0x6a4] ;  /* 0x0006a400014d7983 */ /* 0x000ea80000300800 */
[----:B------:R-:W2:Y:S04]  /*53e80*/  LDL.LU R78, [R1+0x6a8] ;  /* 0x0006a800014e7983 */ /* 0x000ea80000300800 */
[----:B------:R-:W2:Y:S01]  /*53e90*/  LDL.LU R79, [R1+0x6ac] ;  /* 0x0006ac00014f7983 */ /* 0x000ea20000300800 */
[C---:B------:R-:W-:Y:S08]  /*53ea0*/  HMMA.1688.F32.TF32 R232, R32.reuse, R222, R232 ;  /* 0x000000de20e8723c */ /* 0x040ff000000810e8 */
[C---:B------:R-:W-:Y:S08]  /*53eb0*/  HMMA.1688.F32.TF32 R240, R32.reuse, R214, R240 ;  /* 0x000000d620f0723c */ /* 0x040ff000000810f0 */
[C---:B------:R-:W-:Y:S08]  /*53ec0*/  HMMA.1688.F32.TF32 R132, R32.reuse, R206, R64 ;  /* 0x000000ce2084723c */ /* 0x040ff00000081040 */
[C---:B------:R-:W-:Y:S08]  /*53ed0*/  HMMA.1688.F32.TF32 R24, R32.reuse, R202, R56 ;  /* 0x000000ca2018723c */ /* 0x040ff00000081038 */
[C---:B------:R-:W-:Y:S08]  /*53ee0*/  HMMA.1688.F32.TF32 R28, R32.reuse, R198, R28 ;  /* 0x000000c6201c723c */ /* 0x040ff0000008101c */
[C---:B----4-:R-:W-:Y:S08]  /*53ef0*/  HMMA.1688.F32.TF32 R228, R32.reuse, R186, R228 ;  /* 0x000000ba20e4723c */ /* 0x050ff000000810e4 */
[C---:B-1----:R-:W-:Y:S08]  /*53f00*/  HMMA.1688.F32.TF32 R20, R32.reuse, R210, R68 ;  /* 0x000000d22014723c */ /* 0x042ff00000081044 */
[C---:B---3--:R-:W-:Y:S08]  /*53f10*/  HMMA.1688.F32.TF32 R248, R32.reuse, R6, R180 ;  /* 0x0000000620f8723c */ /* 0x048ff000000810b4 */
[C---:B--2---:R-:W-:Y:S08]  /*53f20*/  HMMA.1688.F32.TF32 R244, R32.reuse, R190, R224 ;  /* 0x000000be20f4723c */ /* 0x044ff000000810e0 */
[C---:B------:R-:W-:Y:S08]  /*53f30*/  HMMA.1688.F32.TF32 R224, R32.reuse, R218, R236 ;  /* 0x000000da20e0723c */ /* 0x040ff000000810ec */
        /* <DEDUP_REMOVED lines=40> */
[----:B------:R-:W4:Y:S01]  /*541c0*/  LDL.LU R89, [R1+0xa4] ;  /* 0x0000a40001597983 */ /* 0x000f220000300800 */
[C---:B------:R-:W-:Y:S03]  /*541d0*/  HMMA.1688.F32.TF32 R64, R60.reuse, R18, R76 ;  /* 0x000000123c40723c */ /* 0x040fe6000008104c */
        /* <DEDUP_REMOVED lines=36> */
[C---:B---3--:R-:W-:Y:S08]  /*54420*/  HMMA.1688.F32.TF32 R104, R60.reuse, R214, R104 ;  /* 0x000000d63c68723c */ /* 0x048ff00000081068 */
[C---:B--2---:R-:W-:Y:S01]  /*54430*/  HMMA.1688.F32.TF32 R68, R60.reuse, R14, R56 ;  /* 0x0000000e3c44723c */ /* 0x044fe20000081038 */
[----:B------:R-:W2:Y:S04]  /*54440*/  LDL.LU R56, [R1+0x450] ;  /* 0x0004500001387983 */ /* 0x000ea80000300800 */
[----:B------:R-:W2:Y:S04]  /*54450*/  LDL.LU R57, [R1+0x454] ;  /* 0x0004540001397983 */ /* 0x000ea80000300800 */
[----:B------:R-:W2:Y:S04]  /*54460*/  LDL.LU R58, [R1+0x458] ;  /* 0x00045800013a7983 */ /* 0x000ea80000300800 */
[----:B------:R-:W2:Y:S10]  /*54470*/  LDL.LU R59, [R1+0x45c] ;  /* 0x00045c00013b7983 */ /* 0x000eb40000300800 */
[----:B------:R-:W-:Y:S01]  /*54480*/  STL.64 [R1+0x34a0], R70 ;  /* 0x0034a04601007387 */ /* 0x000fe20000100a00 */
[C---:B----4-:R-:W-:Y:S03]  /*54490*/  HMMA.1688.F32.TF32 R72, R60.reuse, R42, R72 ;  /* 0x0000002a3c48723c */ /* 0x050fe60000081048 */
[----:B------:R-:W-:Y:S05]  /*544a0*/  STL.64 [R1+0x3498], R68 ;  /* 0x0034984401007387 */ /* 0x000fea0000100a00 */
[C---:B------:R-:W-:Y:S11]  /*544b0*/  HMMA.1688.F32.TF32 R84, R60.reuse, R6, R52 ;  /* 0x000000063c54723c */ /* 0x040ff60000081034 */
[----:B------:R-:W-:Y:S04]  /*544c0*/  @!UPT UIADD3 URZ, URZ, URZ, URZ ;  /* 0x0000003f3f3ff290 */ /* 0x000fe8000fffe03f */
[----:B------:R-:W-:Y:S04]  /*544d0*/  STL.64 [R1+0x34b0], R74 ;  /* 0x0034b04a01007387 */ /* 0x000fe80000100a00 */
[----:B------:R-:W-:Y:S04]  /*544e0*/  STL.64 [R1+0x34a8], R72 ;  /* 0x0034a84801007387 */ /* 0x000fe80000100a00 */
[----:B------:R-:W-:Y:S01]  /*544f0*/  STL [R1+0x33a4], R104 ;  /* 0x0033a46801007387 */ /* 0x000fe20000100800 */
[C---:B------:R-:W-:Y:S03]  /*54500*/  HMMA.1688.F32.TF32 R44, R60.reuse, R210, R44 ;  /* 0x000000d23c2c723c */ /* 0x040fe6000008102c */
[----:B------:R-:W-:Y:S04]  /*54510*/  STL [R1+0x33a0], R105 ;  /* 0x0033a06901007387 */ /* 0x000fe80000100800 */
[----:B------:R-:W-:Y:S01]  /*54520*/  STL [R1+0x339c], R106 ;  /* 0x00339c6a01007387 */ /* 0x000fe20000100800 */
[C---:B------:R-:W-:Y:S03]  /*54530*/  HMMA.1688.F32.TF32 R48, R60.reuse, R206, R48 ;  /* 0x000000ce3c30723c */ /* 0x040fe60000081030 */
[----:B------:R-:W-:Y:S05]  /*54540*/  STL [R1+0x3398], R107 ;  /* 0x0033986b01007387 */ /* 0x000fea0000100800 */
[C---:B------:R-:W-:Y:S07]  /*54550*/  HMMA.1688.F32.TF32 R52, R60.reuse, R202, R108 ;  /* 0x000000ca3c34723c */ /* 0x040fee000008106c */
[----:B------:R-:W-:Y:S04]  /*54560*/  STL [R1+0x3390], R44 ;  /* 0x0033902c01007387 */ /* 0x000fe80000100800 */
[----:B------:R-:W-:Y:S04]  /*54570*/  STL [R1+0x338c], R45 ;  /* 0x00338c2d01007387 */ /* 0x000fe80000100800 */
[----:B------:R-:W-:Y:S04]  /*54580*/  STL [R1+0x3388], R46 ;  /* 0x0033882e01007387 */ /* 0x000fe80000100800 */
[----:B------:R-:W-:Y:S04]  /*54590*/  STL [R1+0x3384], R47 ;  /* 0x0033842f01007387 */ /* 0x000fe80000100800 */
[----:B------:R3:W-:Y:S04]  /*545a0*/  STL [R1+0x33b0], R48 ;  /* 0x0033b03001007387 */ /* 0x0007e80000100800 */
[----:B------:R4:W-:Y:S04]  /*545b0*/  STL [R1+0x33ac], R49 ;  /* 0x0033ac3101007387 */ /* 0x0009e80000100800 */
[----:B------:R1:W-:Y:S04]  /*545c0*/  STL [R1+0x33a8], R50 ;  /* 0x0033a83201007387 */ /* 0x0003e80000100800 */
[----:B------:R-:W-:Y:S04]  /*545d0*/  STL [R1+0x3394], R51 ;  /* 0x0033943301007387 */ /* 0x000fe80000100800 */
[----:B------:R1:W-:Y:S04]  /*545e0*/  STL [R1+0x33c0], R52 ;  /* 0x0033c03401007387 */ /* 0x0003e80000100800 */
[----:B------:R1:W-:Y:S04]  /*545f0*/  STL [R1+0x33bc], R53 ;  /* 0x0033bc3501007387 */ /* 0x0003e80000100800 */
[----:B------:R-:W-:Y:S04]  /*54600*/  STL [R1+0x33b8], R54 ;  /* 0x0033b83601007387 */ /* 0x000fe80000100800 */
[----:B------:R1:W-:Y:S04]  /*54610*/  STL [R1+0x33b4], R55 ;  /* 0x0033b43701007387 */ /* 0x0003e80000100800 */
[----:B------:R-:W1:Y:S04]  /*54620*/  LDL.LU R164, [R1+0x580] ;  /* 0x0005800001a47983 */ /* 0x000e680000300800 */
[----:B------:R-:W1:Y:S04]  /*54630*/  LDL.LU R165, [R1+0x584] ;  /* 0x0005840001a57983 */ /* 0x000e680000300800 */
[----:B------:R-:W1:Y:S04]  /*54640*/  LDL.LU R166, [R1+0x588] ;  /* 0x0005880001a67983 */ /* 0x000e680000300800 */
[----:B------:R-:W1:Y:S04]  /*54650*/  LDL.LU R167, [R1+0x58c] ;  /* 0x00058c0001a77983 */ /* 0x000e680000300800 */
        /* <DEDUP_REMOVED lines=12> */
[C---:B------:R-:W-:Y:S03]  /*54720*/  HMMA.1688.F32.TF32 R80, R60.reuse, R10, R120 ;  /* 0x0000000a3c50723c */ /* 0x040fe60000081078 */
        /* <DEDUP_REMOVED lines=40> */
[C---:B--2---:R-:W-:Y:S08]  /*549b0*/  HMMA.1688.F32.TF32 R56, R60.reuse, R198, R56 ;  /* 0x000000c63c38723c */ /* 0x044ff00000081038 */
[C---:B------:R-:W-:Y:S08]  /*549c0*/  HMMA.1688.F32.TF32 R76, R60.reuse, R38, R76 ;  /* 0x000000263c4c723c */ /* 0x040ff0000008104c */
[C---:B------:R-:W-:Y:S08]  /*549d0*/  HMMA.1688.F32.TF32 R88, R60.reuse, R190, R88 ;  /* 0x000000be3c58723c */ /* 0x040ff00000081058 */
[C---:B------:R-:W-:Y:S08]  /*549e0*/  HMMA.1688.F32.TF32 R92, R60.reuse, R186, R92 ;  /* 0x000000ba3c5c723c */ /* 0x040ff0000008105c */
[C---:B------:R-:W-:Y:S08]  /*549f0*/  HMMA.1688.F32.TF32 R96, R60.reuse, R222, R96 ;  /* 0x000000de3c60723c */ /* 0x040ff00000081060 */
[----:B------:R-:W-:Y:S01]  /*54a00*/  HMMA.1688.F32.TF32 R100, R60, R218, R100 ;  /* 0x000000da3c64723c */ /* 0x000fe20000081064 */
[----:B------:R-:W-:Y:S04]  /*54a10*/  STL [R1+0x33cc], R56 ;  /* 0x0033cc3801007387 */ /* 0x000fe80000100800 */
[----:B------:R-:W-:Y:S04]  /*54a20*/  STL [R1+0x33c8], R57 ;  /* 0x0033c83901007387 */ /* 0x000fe80000100800 */
[----:B------:R-:W-:Y:S04]  /*54a30*/  STL [R1+0x33c4], R58 ;  /* 0x0033c43a01007387 */ /* 0x000fe80000100800 */
[----:B------:R-:W-:Y:S01]  /*54a40*/  STL [R1+0x3380], R59 ;  /* 0x0033803b01007387 */ /* 0x000fe20000100800 */
[----:B-1----:R-:W-:Y:S08]  /*54a50*/  HMMA.1688.F32.TF32 R20, R148, R214, R164 ;  /* 0x000000d69414723c */ /* 0x002ff000000810a4 */
[----:B---3--:R-:W-:Y:S08]  /*54a60*/  HMMA.1688.F32.TF32 R60, R60, R194, R152 ;  /* 0x000000c23c3c723c */ /* 0x008ff00000081098 */
[C---:B----4-:R-:W-:Y:S11]  /*54a70*/  HMMA.1688.F32.TF32 R108, R148.reuse, R18, R108 ;  /* 0x00000012946c723c */ /* 0x050ff6000008106c */
[----:B------:R-:W-:Y:S04]  /*54a80*/  @!UPT UIADD3 URZ, URZ, URZ, URZ ;  /* 0x0000003f3f3ff290 */ /* 0x000fe8000fffe03f */
[----:B------:R1:W-:Y:S04]  /*54a90*/  STL [R1+0x33d0], R61 ;  /* 0x0033d03d01007387 */ /* 0x0003e80000100800 */
[----:B------:R-:W-:Y:S04]  /*54aa0*/  STL [R1+0x337c], R62 ;  /* 0x00337c3e01007387 */ /* 0x000fe80000100800 */
[----:B------:R-:W-:Y:S01]  /*54ab0*/  STL [R1+0x3378], R63 ;  /* 0x0033783f01007387 */ /* 0x000fe20000100800 */
[----:B------:R-:W-:Y:S03]  /*54ac0*/  HMMA.1688.F32.TF32 R24, R148, R218, R168 ;  /* 0x000000da9418723c */ /* 0x000fe600000810a8 */
[----:B------:R2:W-:Y:S01]  /*54ad0*/  STL [R1+0x3374], R111 ;  /* 0x0033746f01007387 */ /* 0x0005e20000100800 */
[----:B------:R-:W-:Y:S01]  /*54ae0*/  IMAD.MOV.U32 R48, RZ, RZ, R20 ;  /* 0x000000ffff307224 */ /* 0x000fe200078e0014 */
[----:B------:R-:W-:Y:S01]  /*54af0*/  MOV R104, R23 ;  /* 0x0000001700687202 */ /* 0x000fe20000000f00 */
[----:B------:R-:W-:Y:S01]  /*54b00*/  IMAD.MOV.U32 R49, RZ, RZ, R21 ;  /* 0x000000ffff317224 */ /* 0x000fe200078e0015 */
[----:B------:R-:W-:Y:S01]  /*54b10*/  LDS R152, [R252+0x6280] ;  /* 0x00628000fc987984 */ /* 0x000fe20000000800 */
[----:B------:R-:W-:-:S02]  /*54b20*/  IMAD.MOV.U32 R50, RZ, RZ, R22 ;  /* 0x000000ffff327224 */ /* 0x000fc400078e0016 */
[----:B------:R-:W-:Y:S01]  /*54b30*/  IMAD.MOV.U32 R182, RZ, RZ, R0 ;  /* 0x000000ffffb67224 */ /* 0x000fe200078e0000 */
[----:B------:R-:W-:Y:S01]  /*54b40*/  LDS R154, [R252+0x7280] ;  /* 0x00728000fc9a7984 */ /* 0x000fe20000000800 */
[----:B------:R-:W-:-:S03]  /*54b50*/  IMAD.MOV.U32 R183, RZ, RZ, R2 ;  /* 0x000000ffffb77224 */ /* 0x000fc600078e0002 */
[----:B------:R-:W-:Y:S04]  /*54b60*/  LDS R153, [R3+0x6280] ;  /* 0x0062800003997984 */ /* 0x000fe80000000800 */
[----:B------:R-:W3:Y:S04]  /*54b70*/  LDS R155, [R3+0x7280] ;  /* 0x00728000039b7984 */ /* 0x000ee80000000800 */
[----:B------:R-:W-:Y:S04]  /*54b80*/  STL.64 [R1+0x20], R24 ;  /* 0x0000201801007387 */ /* 0x000fe80000100a00 */
[----:B------:R4:W-:Y:S04]  /*54b90*/  STL.64 [R1+0x28], R26 ;  /* 0x0000281a01007387 */ /* 0x0009e80000100a00 */
        /* <DEDUP_REMOVED lines=8> */
[----:B------:R-:W-:Y:S03]  /*54c20*/  HMMA.1688.F32.TF32 R20, R148, R210, R160 ;  /* 0x000000d29414723c */ /* 0x000fe600000810a0 */
[----:B------:R-:W3:Y:S04]  /*54c30*/  LDL.LU R164, [R1+0x750] ;  /* 0x0007500001a47983 */ /* 0x000ee80000300800 */
[----:B------:R-:W3:Y:S04]  /*54c40*/  LDL.LU R165, [R1+0x754] ;  /* 0x0007540001a57983 */ /* 0x000ee80000300800 */
[----:B------:R-:W3:Y:S04]  /*54c50*/  LDL.LU R166, [R1+0x758] ;  /* 0x0007580001a67983 */ /* 0x000ee80000300800 */
[----:B------:R-:W4:Y:S04]  /*54c60*/  LDL.LU R167, [R1+0x75c] ;  /* 0x00075c0001a77983 */ /* 0x000f280000300800 */
[----:B------:R-:W4:Y:S04]  /*54c70*/  LDL.LU R180, [R1+0x520] ;  /* 0x0005200001b47983 */ /* 0x000f280000300800 */
[----:B------:R-:W4:Y:S04]  /*54c80*/  LDL.LU R181, [R1+0x524] ;  /* 0x0005240001b57983 */ /* 0x000f280000300800 */
[----:B------:R-:W4:Y:S01]  /*54c90*/  LDL.LU R0, [R1+0x34c4] ;  /* 0x0034c40001007983 */ /* 0x000f220000300800 */
[----:B------:R-:W-:-:S03]  /*54ca0*/  IMAD.MOV.U32 R52, RZ, RZ, R20 ;  /* 0x000000ffff347224 */ /* 0x000fc600078e0014 */
[----:B------:R-:W4:Y:S01]  /*54cb0*/  LDL.LU R2, [R1+0x34c0] ;  /* 0x0034c00001027983 */ /* 0x000f220000300800 */
[----:B------:R-:W-:Y:S01]  /*54cc0*/  IMAD.MOV.U32 R53, RZ, RZ, R21 ;  /* 0x000000ffff357224 */ /* 0x000fe200078e0015 */
[----:B------:R-:W-:Y:S02]  /*54cd0*/  MOV R55, R23 ;  /* 0x0000001700377202 */ /* 0x000fe40000000f00 */
[----:B------:R-:W4:Y:S01]  /*54ce0*/  LDL.LU R168, [R1+0x810] ;  /* 0x0008100001a87983 */ /* 0x000f220000300800 */
[----:B------:R-:W-:-:S03]  /*54cf0*/  IMAD.MOV.U32 R54, RZ, RZ, R22 ;  /* 0x000000ffff367224 */ /* 0x000fc600078e0016 */
[----:B------:R-:W4:Y:S01]  /*54d00*/  LDL.LU R169, [R1+0x814] ;  /* 0x0008140001a97983 */ /* 0x000f220000300800 */
[----:B------:R-:W-:Y:S03]  /*54d10*/  HMMA.1688.F32.TF32 R20, R148, R206, R156 ;  /* 0x000000ce9414723c */ /* 0x000fe6000008109c */
        /* <DEDUP_REMOVED lines=16> */
[----:B------:R-:W-:Y:S01]  /*54e20*/  IMAD.MOV.U32 R105, RZ, RZ, R20 ;  /* 0x000000ffff697224 */ /* 0x000fe200078e0014 */
[----:B------:R-:W-:Y:S01]  /*54e30*/  MOV R51, R23 ;  /* 0x0000001700337202 */ /* 0x000fe20000000f00 */
[----:B------:R-:W-:-:S02]  /*54e40*/  IMAD.MOV.U32 R106, RZ, RZ, R21 ;  /* 0x000000ffff6a7224 */ /* 0x000fc400078e0015 */
[----:B------:R-:W-:Y:S02]  /*54e50*/  IMAD.MOV.U32 R107, RZ, RZ, R22 ;  /* 0x000000ffff6b7224 */ /* 0x000fe400078e0016 */
[C---:B--2---:R-:W-:Y:S11]  /*54e60*/  HMMA.1688.F32.TF32 R20, R148.reuse, R202, R244 ;  /* 0x000000ca9414723c */ /* 0x044ff600000810f4 */
[----:B------:R-:W-:Y:S11]  /*54e70*/  @!UPT UIADD3 URZ, URZ, URZ, URZ ;  /* 0x0000003f3f3ff290 */ /* 0x000ff6000fffe03f */
[----:B------:R-:W-:Y:S02]  /*54e80*/  @!UPT UIADD3 URZ, URZ, URZ, URZ ;  /* 0x0000003f3f3ff290 */ /* 0x000fe4000fffe03f */
[----:B-1----:R-:W-:Y:S01]  /*54e90*/  IMAD.MOV.U32 R61, RZ, RZ, R20 ;  /* 0x000000ffff3d7224 */ /* 0x002fe200078e0014 */
[----:B------:R-:W-:Y:S01]  /*54ea0*/  MOV R58, R23 ;  /* 0x00000017003a7202 */ /* 0x000fe20000000f00 */
[----:B------:R-:W-:Y:S02]  /*54eb0*/  IMAD.MOV.U32 R56, RZ, RZ, R21 ;  /* 0x000000ffff387224 */ /* 0x000fe400078e0015 */
[----:B------:R-:W-:Y:S02]  /*54ec0*/  IMAD.MOV.U32 R57, RZ, RZ, R22 ;  /* 0x000000ffff397224 */ /* 0x000fe400078e0016 */
[C---:B---3--:R-:W-:Y:S11]  /*54ed0*/  HMMA.1688.F32.TF32 R20, R148.reuse, R198, R248 ;  /* 0x000000c69414723c */ /* 0x048ff600000810f8 */
[----:B------:R-:W-:Y:S11]  /*54ee0*/  @!UPT UIADD3 URZ, URZ, URZ, URZ ;  /* 0x0000003f3f3ff290 */ /* 0x000ff6000fffe03f */
[----:B------:R-:W-:Y:S02]  /*54ef0*/  @!UPT UIADD3 URZ, URZ, URZ, URZ ;  /* 0x0000003f3f3ff290 */ /* 0x000fe4000fffe03f */
[----:B------:R-:W-:Y:S01]  /*54f00*/  IMAD.MOV.U32 R44, RZ, RZ, R20 ;  /* 0x000000ffff2c7224 */ /* 0x000fe200078e0014 */
[----:B------:R-:W-:Y:S01]  /*54f10*/  MOV R47, R23 ;  /* 0x00000017002f7202 */ /* 0x000fe20000000f00 */
[----:B------:R-:W-:Y:S02]  /*54f20*/  IMAD.MOV.U32 R45, RZ, RZ, R21 ;  /* 0x000000ffff2d7224 */ /* 0x000fe400078e0015 */
[----:B------:R-:W-:Y:S02]  /*54f30*/  IMAD.MOV.U32 R46, RZ, RZ, R22 ;  /* 0x000000ffff2e7224 */ /* 0x000fe400078e0016 */
[----:B----4-:R-:W-:Y:S11]  /*54f40*/  HMMA.1688.F32.TF32 R20, R148, R194, R180 ;  /* 0x000000c29414723c */ /* 0x010ff600000810b4 */
[----:B------:R-:W-:Y:S11]  /*54f50*/  @!UPT UIADD3 URZ, URZ, URZ, URZ ;  /* 0x0000003f3f3ff290 */ /* 0x000ff6000fffe03f */
[----:B------:R-:W-:Y:S02]  /*54f60*/  @!UPT UIADD3 URZ, URZ, URZ, URZ ;  /* 0x0000003f3f3ff290 */ /* 0x000fe4000fffe03f */
[----:B------:R-:W-:Y:S01]  /*54f70*/  IMAD.MOV.U32 R59, RZ, RZ, R20 ;  /* 0x000000ffff3b7224 */ /* 0x000fe200078e0014 */
[----:B------:R-:W-:Y:S01]  /*54f80*/  MOV R111, R23 ;  /* 0x00000017006f7202 */ /* 0x000fe20000000f00 */
[----:B------:R-:W-:Y:S02]  /*54f90*/  IMAD.MOV.U32 R62, RZ, RZ, R21 ;  /* 0x000000ffff3e7224 */ /* 0x000fe400078e0015 */
[----:B------:R-:W-:Y:S02]  /*54fa0*/  IMAD.MOV.U32 R63, RZ, RZ, R22 ;  /* 0x000000ffff3f7224 */ /* 0x000fe400078e0016 */
[C---:B------:R-:W-:Y:S01]  /*54fb0*/  HMMA.1688.F32.TF32 R20, R152.reuse, R18, R156 ;  /* 0x000000129814723c */ /* 0x040fe2000008109c */
[----:B------:R-:W-:Y:S01]  /*54fc0*/  IMAD.MOV.U32 R162, RZ, RZ, R2 ;  /* 0x000000ffffa27224 */ /* 0x000fe200078e0002 */
[----:B------:R-:W-:Y:S01]  /*54fd0*/  MOV R163, R0 ;  /* 0x0000000000a37202 */ /* 0x000fe20000000f00 */
[----:B------:R-:W-:Y:S04]  /*54fe0*/  LDS R156, [R252+0x6380] ;  /* 0x00638000fc9c7984 */ /* 0x000fe80000000800 */
[----:B------:R-:W-:Y:S01]  /*54ff0*/  LDS R158, [R252+0x7380] ;  /* 0x00738000fc9e7984 */ /* 0x000fe20000000800 */
[C---:B------:R-:W-:Y:S03]  /*55000*/  HMMA.1688.F32.TF32 R28, R152.reuse, R38, R168 ;  /* 0x00000026981c723c */ /* 0x040fe600000810a8 */
[----:B------:R-:W-:Y:S04]  /*55010*/  LDS R157, [R3+0x6380] ;  /* 0x00638000039d7984 */ /* 0x000fe80000000800 */
[----:B------:R-:W-:Y:S01]  /*55020*/  LDS R159, [R3+0x7380] ;  /* 0x00738000039f7984 */ /* 0x000fe20000000800 */
[----:B------:R-:W-:Y:S07]  /*55030*/  HMMA.1688.F32.TF32 R24, R152, R14, R176 ;  /* 0x0000000e9818723c */ /* 0x000fee00000810b0 */
[----:B------:R1:W-:Y:S01]  /*55040*/  STL.64 [R1+0x568], R22 ;  /* 0x0005681601007387 */ /* 0x0003e20000100a00 */
[----:B------:R-:W-:-:S02]  /*55050*/  IMAD.MOV.U32 R200, RZ, RZ, R20 ;  /* 0x000000ffffc87224 */ /* 0x000fc400078e0014 */
[----:B------:R-:W-:Y:S02]  /*55060*/  IMAD.MOV.U32 R201, RZ, RZ, R21 ;  /* 0x000000ffffc97224 */ /* 0x000fe400078e0015 */
[C---:B-1----:R-:W-:Y:S11]  /*55070*/  HMMA.1688.F32.TF32 R20, R152.reuse, R42, R172 ;  /* 0x0000002a9814723c */ /* 0x042ff600000810ac */
[----:B------:R-:W-:Y:S04]  /*55080*/  STL.64 [R1+0x5c0], R24 ;  /* 0x0005c01801007387 */ /* 0x000fe80000100a00 */
[----:B------:R1:W-:Y:S08]  /*55090*/  STL.64 [R1+0x5c8], R26 ;  /* 0x0005c81a01007387 */ /* 0x0003f00000100a00 */
[----:B------:R-:W-:Y:S01]  /*550a0*/  STL.64 [R1+0x5f0], R20 ;  /* 0x0005f01401007387 */ /* 0x000fe20000100a00 */
[C---:B-1----:R-:W-:Y:S03]  /*550b0*/  HMMA.1688.F32.TF32 R24, R152.reuse, R10, R164 ;  /* 0x0000000a9818723c */ /* 0x042fe600000810a4 */
[----:B------:R1:W-:Y:S05]  /*550c0*/  STL.64 [R1+0x5f8], R22 ;  /* 0x0005f81601007387 */ /* 0x0003ea0000100a00 */
[----:B-1----:R-:W-:Y:S01]  /*550d0*/  HMMA.1688.F32.TF32 R20, R152, R6, R160 ;  /* 0x000000069814723c */ /* 0x002fe200000810a0 */
[----:B------:R-:W-:Y:S04]  /*550e0*/  STL.64 [R1+0x600], R28 ;  /* 0x0006001c01007387 */ /* 0x000fe80000100a00 */
[----:B------:R-:W-:Y:S10]  /*550f0*/  STL.64 [R1+0x608], R30 ;  /* 0x0006081e01007387 */ /* 0x000ff40000100a00 */
[----:B------:R-:W-:Y:S04]  /*55100*/  STL.64 [R1+0x630], R24 ;  /* 0x0006301801007387 */ /* 0x000fe80000100a00 */
        /* <DEDUP_REMOVED lines=18> */
[----:B------:R-:W1:Y:S04]  /*55230*/  LDL.LU R224, [R1+0x5d0] ;  /* 0x0005d00001e07983 */ /* 0x000e680000300800 */
[----:B------:R-:W1:Y:S04]  /*55240*/  LDL.LU R225, [R1+0x5d4] ;  /* 0x0005d40001e17983 */ /* 0x000e680000300800 */
[----:B------:R-:W1:Y:S04]  /*55250*/  LDL.LU R226, [R1+0x5d8] ;  /* 0x0005d80001e27983 */ /* 0x000e680000300800 */
[----:B------:R-:W1:Y:S04]  /*55260*/  LDL.LU R227, [R1+0x5dc] ;  /* 0x0005dc0001e37983 */ /* 0x000e680000300800 */
        /* <DEDUP_REMOVED lines=33> */
[----:B------:R-:W-:-:S05]  /*55480*/  MOV R0, R23 ;  /* 0x0000001700007202 */ /* 0x000fca0000000f00 */
[----:B------:R1:W-:Y:S04]  /*55490*/  STL [R1+0x3370], R0 ;  /* 0x0033700001007387 */ /* 0x0003e80000100800 */
[----:B------:R1:W-:Y:S01]  /*554a0*/  STL [R1+0x336c], R2 ;  /* 0x00336c0201007387 */ /* 0x0003e20000100800 */
[C---:B------:R-:W-:Y:S08]  /*554b0*/  HMMA.1688.F32.TF32 R112, R148.reuse, R14, R112 ;  /* 0x0000000e9470723c */ /* 0x040ff00000081070 */
[C---:B------:R-:W-:Y:S08]  /*554c0*/  HMMA.1688.F32.TF32 R144, R148.reuse, R42, R144 ;  /* 0x0000002a9490723c */ /* 0x040ff00000081090 */
[C---:B------:R-:W-:Y:S08]  /*554d0*/  HMMA.1688.F32.TF32 R120, R148.reuse, R38, R120 ;  /* 0x000000269478723c */ /* 0x040ff00000081078 */
[C---:B------:R-:W-:Y:S08]  /*554e0*/  HMMA.1688.F32.TF32 R124, R148.reuse, R10, R124 ;  /* 0x0000000a947c723c */ /* 0x040ff0000008107c */
[C---:B------:R-:W-:Y:S08]  /*554f0*/  HMMA.1688.F32.TF32 R128, R148.reuse, R6, R128 ;  /* 0x000000069480723c */ /* 0x040ff00000081080 */
        /* <DEDUP_REMOVED lines=8> */
[----:B--2---:R-:W-:Y:S11]  /*55580*/  HMMA.1688.F32.TF32 R24, R152, R190, R240 ;  /* 0x000000be9818723c */ /* 0x004ff600000810f0 */
[----:B------:R-:W-:Y:S05]  /*55590*/  @!UPT UIADD3 URZ, URZ, URZ, URZ ;  /* 0x0000003f3f3ff290 */ /* 0x000fea000fffe03f */
[----:B------:R-:W-:Y:S02]  /*555a0*/  IMAD.MOV.U32 R0, RZ, RZ, R22 ;  /* 0x000000ffff007224 */ /* 0x000fe400078e0016 */
[----:B------:R-:W-:-:S05]  /*555b0*/  IMAD.MOV.U32 R2, RZ, RZ, R23 ;  /* 0x000000ffff027224 */ /* 0x000fca00078e0017 */
[----:B------:R-:W-:Y:S04]  /*555c0*/  STL.64 [R1+0x6e0], R24 ;  /* 0x0006e01801007387 */ /* 0x000fe80000100a00 */
[----:B------:R-:W-:Y:S04]  /*555d0*/  STL.64 [R1+0x6e8], R26 ;  /* 0x0006e81a01007387 */ /* 0x000fe80000100a00 */
[----:B------:R3:W-:Y:S02]  /*555e0*/  STL.64 [R1+0x6d0], R20 ;  /* 0x0006d01401007387 */ /* 0x0007e40000100a00 */
[C---:B---3--:R-:W-:Y:S08]  /*555f0*/  HMMA.1688.F32.TF32 R20, R152.reuse, R222, R236 ;  /* 0x000000de9814723c */ /* 0x048ff000000810ec */
[C---:B------:R-:W-:Y:S11]  /*55600*/  HMMA.1688.F32.TF32 R24, R152.reuse, R218, R232 ;  /* 0x000000da9818723c */ /* 0x040ff600000810e8 */
[----:B------:R-:W-:Y:S04]  /*55610*/  @!UPT UIADD3 URZ, URZ, URZ, URZ ;  /* 0x0000003f3f3ff290 */ /* 0x000fe8000fffe03f */
[----:B------:R1:W-:Y:S01]  /*55620*/  STL.64 [R1+0x6c8], R22 ;  /* 0x0006c81601007387 */ /* 0x0003e20000100a00 */
[----:B------:R-:W-:Y:S01]  /*55630*/  IMAD.MOV.U32 R216, RZ, RZ, R20 ;  /* 0x000000ffffd87224 */ /* 0x000fe200078e0014 */
[----:B------:R-:W-:Y:S02]  /*55640*/  MOV R217, R21 ;  /* 0x0000001500d97202 */ /* 0x000fe40000000f00 */
[C---:B-1----:R-:W-:Y:S03]  /*55650*/  HMMA.1688.F32.TF32 R20, R152.reuse, R214, R228 ;  /* 0x000000d69814723c */ /* 0x042fe600000810e4 */
[----:B------:R-:W-:Y:S04]  /*55660*/  STL [R1+0x335c], R217 ;  /* 0x00335cd901007387 */ /* 0x000fe80000100800 */
[----:B------:R-:W-:Y:S04]  /*55670*/  STL [R1+0x3358], R216 ;  /* 0x003358d801007387 */ /* 0x000fe80000100800 */
[----:B------:R-:W-:Y:S04]  /*55680*/  STL.64 [R1+0x6b0], R24 ;  /* 0x0006b01801007387 */ /* 0x000fe80000100a00 */
[----:B------:R4:W-:Y:S08]  /*55690*/  STL.64 [R1+0x6b8], R26 ;  /* 0x0006b81a01007387 */ /* 0x0009f00000100a00 */
[----:B------:R1:W-:Y:S01]  /*556a0*/  STL.64 [R1+0x6a8], R22 ;  /* 0x0006a81601007387 */ /* 0x0003e20000100a00 */
[----:B------:R-:W-:Y:S01]  /*556b0*/  IMAD.MOV.U32 R196, RZ, RZ, R20 ;  /* 0x000000ffffc47224 */ /* 0x000fe200078e0014 */
[----:B----4-:R-:W-:Y:S01]  /*556c0*/  HMMA.1688.F32.TF32 R24, R152, R210, R244 ;  /* 0x000000d29818723c */ /* 0x010fe200000810f4 */
[----:B------:R-:W-:-:S07]  /*556d0*/  IMAD.MOV.U32 R197, RZ, RZ, R21 ;  /* 0x000000ffffc57224 */ /* 0x000fce00078e0015 */
[C---:B-1----:R-:W-:Y:S01]  /*556e0*/  HMMA.1688.F32.TF32 R20, R152.reuse, R206, R248 ;  /* 0x000000ce9814723c */ /* 0x042fe200000810f8 */
[----:B------:R-:W-:Y:S04]  /*556f0*/  STL [R1+0x3360], R197 ;  /* 0x003360c501007387 */ /* 0x000fe80000100800 */
[----:B------:R-:W-:Y:S03]  /*55700*/  STL [R1+0x3354], R196 ;  /* 0x003354c401007387 */ /* 0x000fe60000100800 */
[C---:B------:R-:W-:Y:S07]  /*55710*/  HMMA.1688.F32.TF32 R28, R152.reuse, R202, R180 ;  /* 0x000000ca981c723c */ /* 0x040fee00000810b4 */
[----:B------:R-:W-:Y:S04]  /*55720*/  STL.64 [R1+0x690], R24 ;  /* 0x0006901801007387 */ /* 0x000fe80000100a00 */
[----:B------:R1:W-:Y:S04]  /*55730*/  STL.64 [R1+0x698], R26 ;  /* 0x0006981a01007387 */ /* 0x0003e80000100a00 */
[----:B------:R-:W-:Y:S04]  /*55740*/  STL.64 [R1+0x680], R20 ;  /* 0x0006801401007387 */ /* 0x000fe80000100a00 */
[----:B------:R2:W-:Y:S01]  /*55750*/  STL.64 [R1+0x688], R22 ;  /* 0x0006881601007387 */ /* 0x0005e20000100a00 */
[C---:B-1----:R-:W-:Y:S08]  /*55760*/  HMMA.1688.F32.TF32 R24, R152.reuse, R198, R176 ;  /* 0x000000c69818723c */ /* 0x042ff000000810b0 */
[----:B--2---:R-:W-:Y:S01]  /*55770*/  HMMA.1688.F32.TF32 R20, R152, R194, R172 ;  /* 0x000000c29814723c */ /* 0x004fe200000810ac */
[----:B------:R-:W-:Y:S04]  /*55780*/  STL.64 [R1+0x670], R28 ;  /* 0x0006701c01007387 */ /* 0x000fe80000100a00 */
[----:B------:R1:W-:Y:S10]  /*55790*/  STL.64 [R1+0x678], R30 ;  /* 0x0006781e01007387 */ /* 0x0003f40000100a00 */
[----:B------:R-:W-:Y:S01]  /*557a0*/  STL.64 [R1+0x660], R24 ;  /* 0x0006601801007387 */ /* 0x000fe20000100a00 */
[----:B-1----:R-:W-:Y:S03]  /*557b0*/  HMMA.1688.F32.TF32 R28, R148, R18, R168 ;  /* 0x00000012941c723c */ /* 0x002fe600000810a8 */
[----:B------:R1:W-:Y:S05]  /*557c0*/  STL.64 [R1+0x668], R26 ;  /* 0x0006681a01007387 */ /* 0x0003ea0000100a00 */
[----:B------:R-:W-:Y:S01]  /*557d0*/  IMAD.MOV.U32 R197, RZ, RZ, R20 ;  /* 0x000000ffffc57224 */ /* 0x000fe200078e0014 */
[----:B------:R-:W-:Y:S01]  /*557e0*/  MOV R217, R21 ;  /* 0x0000001500d97202 */ /* 0x000fe20000000f00 */
[----:B------:R-:W-:-:S02]  /*557f0*/  IMAD.MOV.U32 R216, RZ, RZ, R22 ;  /* 0x000000ffffd87224 */ /* 0x000fc400078e0016 */
[----:B------:R-:W-:Y:S01]  /*55800*/  IMAD.MOV.U32 R196, RZ, RZ, R23 ;  /* 0x000000ffffc47224 */ /* 0x000fe200078e0017 */
[C---:B-1----:R-:W-:Y:S08]  /*55810*/  HMMA.1688.F32.TF32 R24, R148.reuse, R14, R164 ;  /* 0x0000000e9418723c */ /* 0x042ff000000810a4 */
[----:B------:R-:W-:Y:S01]  /*55820*/  HMMA.1688.F32.TF32 R20, R148, R42, R160 ;  /* 0x0000002a9414723c */ /* 0x000fe200000810a0 */
[----:B------:R-:W-:Y:S04]  /*55830*/  STL [R1+0x3368], R216 ;  /* 0x003368d801007387 */ /* 0x000fe80000100800 */
[----:B------:R-:W-:Y:S04]  /*55840*/  STL [R1+0x3364], R196 ;  /* 0x003364c401007387 */ /* 0x000fe80000100800 */
[----:B------:R-:W-:Y:S04]  /*55850*/  STL.64 [R1+0x650], R28 ;  /* 0x0006501c01007387 */ /* 0x000fe80000100a00 */
[----:B------:R-:W-:Y:S04]  /*55860*/  STL.64 [R1+0x658], R30 ;  /* 0x0006581e01007387 */ /* 0x000fe80000100a00 */
[----:B------:R1:W-:Y:S04]  /*55870*/  STL.64 [R1+0x700], R24 ;  /* 0x0007001801007387 */ /* 0x0003e80000100a00 */
[----:B------:R2:W-:Y:S04]  /*55880*/  STL.64 [R1+0x708], R26 ;  /* 0x0007081a01007387 */ /* 0x0005e80000100a00 */
        /* <DEDUP_REMOVED lines=35> */
[----:B--2---:R-:W4:Y:S04]  /*55ac0*/  LDL.LU R26, [R1+0x488] ;  /* 0x00048800011a7983 */ /* 0x004f280000300800 */
        /* <DEDUP_REMOVED lines=13> */
[----:B------:R-:W-:-:S03]  /*55ba0*/  IMAD.MOV.U32 R216, RZ, RZ, R20 ;  /* 0x000000ffffd87224 */ /* 0x000fc600078e0014 */
[----:B------:R-:W4:Y:S01]  /*55bb0*/  LDL.LU R132, [R1+0x460] ;  /* 0x0004600001847983 */ /* 0x000f220000300800 */
[----:B------:R-:W-:-:S03]  /*55bc0*/  MOV R196, R21 ;  /* 0x0000001500c47202 */ /* 0x000fc60000000f00 */
[----:B------:R-:W4:Y:S04]  /*55bd0*/  LDL.LU R133, [R1+0x464] ;  /* 0x0004640001857983 */ /* 0x000f280000300800 */
[----:B------:R-:W4:Y:S04]  /*55be0*/  LDL.LU R134, [R1+0x468] ;  /* 0x0004680001867983 */ /* 0x000f280000300800 */
[----:B------:R-:W4:Y:S04]  /*55bf0*/  LDL.LU R135, [R1+0x46c] ;  /* 0x00046c0001877983 */ /* 0x000f280000300800 */
[----:B------:R-:W4:Y:S04]  /*55c00*/  LDL.LU R20, [R1+0x430] ;  /* 0x0004300001147983 */ /* 0x000f280000300800 */
        /* <DEDUP_REMOVED lines=24> */
[C---:B------:R-:W-:Y:S08]  /*55d90*/  HMMA.1688.F32.TF32 R64, R148.reuse, R10, R32 ;  /* 0x0000000a9440723c */ /* 0x040ff00000081020 */
[C---:B----4-:R-:W-:Y:S08]  /*55da0*/  HMMA.1688.F32.TF32 R32, R148.reuse, R6, R28 ;  /* 0x000000069420723c */ /* 0x050ff0000008101c */
        /* <DEDUP_REMOVED lines=8> */
[----:B------:R-:W2:Y:S04]  /*55e30*/  LDL.LU R160, [R1+0x2c0] ;  /* 0x0002c00001a07983 */ /* 0x000ea80000300800 */
[----:B------:R-:W-:Y:S04]  /*55e40*/  STL.64 [R1+0x860], R28 ;  /* 0x0008601c01007387 */ /* 0x000fe80000100a00 */
[----:B------:R1:W-:Y:S04]  /*55e50*/  STL.64 [R1+0x868], R30 ;  /* 0x0008681e01007387 */ /* 0x0003e80000100a00 */
[----:B------:R-:W-:Y:S01]  /*55e60*/  STL.64 [R1+0x850], R24 ;  /* 0x0008501801007387 */ /* 0x000fe20000100a00 */
[C---:B---3--:R-:W-:Y:S03]  /*55e70*/  HMMA.1688.F32.TF32 R20, R148.reuse, R218, R20 ;  /* 0x000000da9414723c */ /* 0x048fe60000081014 */
[----:B------:R3:W-:Y:S04]  /*55e80*/  STL.64 [R1+0x858], R26 ;  /* 0x0008581a01007387 */ /* 0x0007e80000100a00 */
[----:B------:R-:W2:Y:S01]  /*55e90*/  LDL.LU R161, [R1+0x2c4] ;  /* 0x0002c40001a17983 */ /* 0x000ea20000300800 */
[C---:B-1----:R-:W-:Y:S03]  /*55ea0*/  HMMA.1688.F32.TF32 R28, R148.reuse, R214, R240 ;  /* 0x000000d6941c723c */ /* 0x042fe600000810f0 */
[----:B------:R-:W2:Y:S04]  /*55eb0*/  LDL.LU R162, [R1+0x2c8] ;  /* 0x0002c80001a27983 */ /* 0x000ea80000300800 */
[----:B------:R-:W2:Y:S01]  /*55ec0*/  LDL.LU R163, [R1+0x2cc] ;  /* 0x0002cc0001a37983 */ /* 0x000ea20000300800 */
[C---:B---3--:R-:W-:Y:S11]  /*55ed0*/  HMMA.1688.F32.TF32 R24, R148.reuse, R222, R132 ;  /* 0x000000de9418723c */ /* 0x048ff60000081084 */
[----:B------:R-:W-:Y:S11]  /*55ee0*/  @!UPT UIADD3 URZ, URZ, URZ, URZ ;  /* 0x0000003f3f3ff290 */ /* 0x000ff6000fffe03f */
[----:B------:R-:W-:Y:S01]  /*55ef0*/  @!UPT UIADD3 URZ, URZ, URZ, URZ ;  /* 0x0000003f3f3ff290 */ /* 0x000fe2000fffe03f */
[----:B------:R-:W-:Y:S04]  /*55f00*/  STL.64 [R1+0x840], R24 ;  /* 0x0008401801007387 */ /* 0x000fe80000100a00 */
[----:B------:R1:W-:Y:S04]  /*55f10*/  STL.64 [R1+0x848], R26 ;  /* 0x0008481a01007387 */ /* 0x0003e80000100a00 */
[----:B------:R-:W-:Y:S04]  /*55f20*/  STL.64 [R1+0x830], R20 ;  /* 0x0008301401007387 */ /* 0x000fe80000100a00 */
[----:B------:R3:W-:Y:S01]  /*55f30*/  STL.64 [R1+0x838], R22 ;  /* 0x0008381601007387 */ /* 0x0007e20000100a00 */
[C---:B-1----:R-:W-:Y:S08]  /*55f40*/  HMMA.1688.F32.TF32 R24, R148.reuse, R210, R224 ;  /* 0x000000d29418723c */ /* 0x042ff000000810e0 */
[C---:B---3--:R-:W-:Y:S01]  /*55f50*/  HMMA.1688.F32.TF32 R20, R148.reuse, R206, R168 ;  /* 0x000000ce9414723c */ /* 0x048fe200000810a8 */
[----:B------:R-:W-:Y:S04]  /*55f60*/  STL.64 [R1+0x820], R28 ;  /* 0x0008201c01007387 */ /* 0x000fe80000100a00 */
[----:B------:R-:W-:Y:S04]  /*55f70*/  STL.64 [R1+0x828], R30 ;  /* 0x0008281e01007387 */ /* 0x000fe80000100a00 */
[----:B------:R-:W3:Y:S06]  /*55f80*/  LDL.LU R168, [R1+0x2a0] ;  /* 0x0002a00001a87983 */ /* 0x000eec0000300800 */
[----:B------:R-:W-:Y:S04]  /*55f90*/  STL.64 [R1+0x810], R24 ;  /* 0x0008101801007387 */ /* 0x000fe80000100a00 */
[----:B------:R-:W-:Y:S04]  /*55fa0*/  STL.64 [R1+0x818], R26 ;  /* 0x0008181a01007387 */ /* 0x000fe80000100a00 */
[----:B------:R-:W-:Y:S04]  /*55fb0*/  STL.64 [R1+0x800], R20 ;  /* 0x0008001401007387 */ /* 0x000fe80000100a00 */
[----:B------:R1:W-:Y:S04]  /*55fc0*/  STL.64 [R1+0x808], R22 ;  /* 0x0008081601007387 */ /* 0x0003e80000100a00 */
[----:B------:R-:W3:Y:S04]  /*55fd0*/  LDL.LU R169, [R1+0x2a4] ;  /* 0x0002a40001a97983 */ /* 0x000ee80000300800 */
[----:B------:R-:W3:Y:S04]  /*55fe0*/  LDL.LU R170, [R1+0x2a8] ;  /* 0x0002a80001aa7983 */ /* 0x000ee80000300800 */
[----:B------:R-:W3:Y:S01]  /*55ff0*/  LDL.LU R171, [R1+0x2ac] ;  /* 0x0002ac0001ab7983 */ /* 0x000ee20000300800 */
[C---:B-1----:R-:W-:Y:S08]  /*56000*/  HMMA.1688.F32.TF32 R20, R148.reuse, R202, R236 ;  /* 0x000000ca9414723c */ /* 0x042ff000000810ec */
[C---:B------:R-:W-:Y:S08]  /*56010*/  HMMA.1688.F32.TF32 R28, R148.reuse, R198, R232 ;  /* 0x000000c6941c723c */ /* 0x040ff000000810e8 */
[----:B------:R-:W-:Y:S07]  /*56020*/  HMMA.1688.F32.TF32 R24, R148, R194, R228 ;  /* 0x000000c29418723c */ /* 0x000fee00000810e4 */
        /* <DEDUP_REMOVED lines=9> */
[C---:B----4-:R-:W-:Y:S03]  /*560c0*/  HMMA.1688.F32.TF32 R24, R156.reuse, R42, R180 ;  /* 0x0000002a9c18723c */ /* 0x050fe600000810b4 */
[----:B------:R1:W-:Y:S05]  /*560d0*/  STL.64 [R1+0x778], R22 ;  /* 0x0007781601007387 */ /* 0x0003ea0000100a00 */
[C---:B-1----:R-:W-:Y:S06]  /*560e0*/  HMMA.1688.F32.TF32 R20, R156.reuse, R38, R176 ;  /* 0x000000269c14723c */ /* 0x042fec00000810b0 */
[----:B------:R-:W-:Y:S04]  /*560f0*/  STL.64 [R1+0x760], R28 ;  /* 0x0007601c01007387 */ /* 0x000fe80000100a00 */
[----:B------:R-:W-:Y:S05]  /*56100*/  STL.64 [R1+0x768], R30 ;  /* 0x0007681e01007387 */ /* 0x000fea0000100a00 */
[----:B------:R-:W-:Y:S04]  /*56110*/  STL.64 [R1+0x7d0], R24 ;  /* 0x0007d01801007387 */ /* 0x000fe80000100a00 */
[----:B------:R1:W-:Y:S04]  /*56120*/  STL.64 [R1+0x7d8], R26 ;  /* 0x0007d81a01007387 */ /* 0x0003e80000100a00 */
[----:B------:R4:W-:Y:S01]  /*56130*/  STL.64 [R1+0x7c8], R22 ;  /* 0x0007c81601007387 */ /* 0x0009e20000100a00 */
[----:B------:R-:W-:Y:S01]  /*56140*/  IMAD.MOV.U32 R204, RZ, RZ, R20 ;  /* 0x000000ffffcc7224 */ /* 0x000fe200078e0014 */
[----:B-1----:R-:W-:Y:S01]  /*56150*/  HMMA.1688.F32.TF32 R24, R156, R10, R172 ;  /* 0x0000000a9c18723c */ /* 0x002fe200000810ac */
[----:B------:R-:W-:-:S07]  /*56160*/  IMAD.MOV.U32 R205, RZ, RZ, R21 ;  /* 0x000000ffffcd7224 */ /* 0x000fce00078e0015 */
[----:B----4-:R-:W-:Y:S01]  /*56170*/  HMMA.1688.F32.TF32 R20, R156, R6, R164 ;  /* 0x000000069c14723c */ /* 0x010fe200000810a4 */
[----:B------:R-:W-:Y:S04]  /*56180*/  STL [R1+0x3324], R205 ;  /* 0x003324cd01007387 */ /* 0x000fe80000100800 */
[----:B------:R-:W-:Y:S10]  /*56190*/  STL [R1+0x3320], R204 ;  /* 0x003320cc01007387 */ /* 0x000ff40000100800 */
[----:B------:R-:W-:Y:S04]  /*561a0*/  STL.64 [R1+0x7b0], R24 ;  /* 0x0007b01801007387 */ /* 0x000fe80000100a00 */
[----:B------:R-:W-:Y:S04]  /*561b0*/  STL.64 [R1+0x7b8], R26 ;  /* 0x0007b81a01007387 */ /* 0x000fe80000100a00 */
[----:B------:R2:W-:Y:S04]  /*561c0*/  STL.64 [R1+0x7a8], R22 ;  /* 0x0007a81601007387 */ /* 0x0005e80000100a00 */
[----:B------:R-:W4:Y:S04]  /*561d0*/  LDL.LU R164, [R1+0x280] ;  /* 0x0002800001a47983 */ /* 0x000f280000300800 */
[----:B------:R-:W4:Y:S04]  /*561e0*/  LDL.LU R165, [R1+0x284] ;  /* 0x0002840001a57983 */ /* 0x000f280000300800 */
[----:B------:R-:W4:Y:S04]  /*561f0*/  LDL.LU R166, [R1+0x288] ;  /* 0x0002880001a67983 */ /* 0x000f280000300800 */
[----:B------:R-:W4:Y:S01]  /*56200*/  LDL.LU R167, [R1+0x28c] ;  /* 0x00028c0001a77983 */ /* 0x000f220000300800 */
[----:B------:R-:W-:Y:S01]  /*56210*/  IMAD.MOV.U32 R208, RZ, RZ, R20 ;  /* 0x000000ffffd07224 */ /* 0x000fe200078e0014 */
[----:B------:R-:W-:-:S05]  /*56220*/  MOV R209, R21 ;  /* 0x0000001500d17202 */ /* 0x000fca0000000f00 */
[----:B------:R-:W-:Y:S04]  /*56230*/  STL [R1+0x332c], R209 ;  /* 0x00332cd101007387 */ /* 0x000fe80000100800 */
[----:B------:R-:W-:Y:S01]  /*56240*/  STL [R1+0x3328], R208 ;  /* 0x003328d001007387 */ /* 0x000fe20000100800 */
[----:B--2---:R-:W-:Y:S01]  /*56250*/  HMMA.1688.F32.TF32 R20, R156, R190, R160 ;  /* 0x000000be9c14723c */ /* 0x004fe200000810a0 */
[----:B------:R-:W-:Y:S02]  /*56260*/  IMAD.MOV.U32 R176, RZ, RZ, R221 ;  /* 0x000000ffffb07224 */ /* 0x000fe400078e00dd */
[----:B------:R-:W-:Y:S01]  /*56270*/  IMAD.MOV.U32 R177, RZ, RZ, R220 ;  /* 0x000000ffffb17224 */ /* 0x000fe200078e00dc */
[----:B------:R-:W-:Y:S01]  /*56280*/  MOV R178, R189 ;  /* 0x000000bd00b27202 */ /* 0x000fe20000000f00 */
        /* <DEDUP_REMOVED lines=9> */
[----:B------:R-:W-:Y:S04]  /*56320*/  LDS R191, [R3+0x9000] ;  /* 0x0090000003bf7984 */ /* 0x000fe80000000800 */
[----:B------:R-:W-:Y:S01]  /*56330*/  IMAD.MOV.U32 R205, RZ, RZ, R20 ;  /* 0x000000ffffcd7224 */ /* 0x000fe200078e0014 */
[----:B------:R3:W-:Y:S01]  /*56340*/  STL.64 [R1+0x758], R22 ;  /* 0x0007581601007387 */ /* 0x0007e20000100a00 */
[----:B------:R-:W-:-:S03]  /*56350*/  IMAD.MOV.U32 R204, RZ, RZ, R21 ;  /* 0x000000ffffcc7224 */ /* 0x000fc600078e0015 */
[----:B------:R-:W2:Y:S04]  /*56360*/  LDL.LU R160, [R1+0x260] ;  /* 0x0002600001a07983 */ /* 0x000ea80000300800 */
[----:B------:R-:W2:Y:S04]  /*56370*/  LDL.LU R161, [R1+0x264] ;  /* 0x0002640001a17983 */ /* 0x000ea80000300800 */
[----:B------:R-:W2:Y:S04]  /*56380*/  LDL.LU R162, [R1+0x268] ;  /* 0x0002680001a27983 */ /* 0x000ea80000300800 */
[----:B------:R-:W2:Y:S04]  /*56390*/  LDL.LU R163, [R1+0x26c] ;  /* 0x00026c0001a37983 */ /* 0x000ea80000300800 */
[----:B------:R-:W-:Y:S04]  /*563a0*/  STL [R1+0x3334], R204 ;  /* 0x003334cc01007387 */ /* 0x000fe80000100800 */
[----:B------:R-:W-:Y:S01]  /*563b0*/  STL [R1+0x3330], R205 ;  /* 0x003330cd01007387 */ /* 0x000fe20000100800 */
[----:B---3--:R-:W-:Y:S03]  /*563c0*/  HMMA.1688.F32.TF32 R20, R156, R186, R168 ;  /* 0x000000ba9c14723c */ /* 0x008fe600000810a8 */
[----:B------:R-:W-:Y:S04]  /*563d0*/  LDS R186, [R252+0x9080] ;  /* 0x00908000fcba7984 */ /* 0x000fe80000000800 */
[----:B------:R-:W-:Y:S11]  /*563e0*/  LDS R187, [R3+0x9080] ;  /* 0x0090800003bb7984 */ /* 0x000ff60000000800 */
[----:B------:R-:W-:Y:S05]  /*563f0*/  @!UPT UIADD3 URZ, URZ, URZ, URZ ;  /* 0x0000003f3f3ff290 */ /* 0x000fea000fffe03f */
[----:B------:R4:W-:Y:S04]  /*56400*/  STL [R1+0x73c], R23 ;  /* 0x00073c1701007387 */ /* 0x0009e80000100800 */
        /* <DEDUP_REMOVED lines=8> */
[----:B------:R-:W-:Y:S01]  /*56490*/  IMAD.MOV.U32 R212, RZ, RZ, R20 ;  /* 0x000000ffffd47224 */ /* 0x000fe200078e0014 */
[----:B------:R-:W-:Y:S01]  /*564a0*/  MOV R213, R21 ;  /* 0x0000001500d57202 */ /* 0x000fe20000000f00 */
[----:B------:R-:W-:-:S05]  /*564b0*/  IMAD.MOV.U32 R208, RZ, RZ, R22 ;  /* 0x000000ffffd07224 */ /* 0x000fca00078e0016 */
[----:B------:R-:W-:Y:S04]  /*564c0*/  STL [R1+0x3340], R208 ;  /* 0x003340d001007387 */ /* 0x000fe80000100800 */
[----:B------:R-:W-:Y:S04]  /*564d0*/  STL [R1+0x333c], R213 ;  /* 0x00333cd501007387 */ /* 0x000fe80000100800 */
[----:B------:R1:W-:Y:S01]  /*564e0*/  STL [R1+0x3338], R212 ;  /* 0x003338d401007387 */ /* 0x0003e20000100800 */
[C---:B----4-:R-:W-:Y:S11]  /*564f0*/  HMMA.1688.F32.TF32 R20, R156.reuse, R222, R164 ;  /* 0x000000de9c14723c */ /* 0x050ff600000810a4 */
[----:B------:R-:W-:Y:S11]  /*56500*/  @!UPT UIADD3 URZ, URZ, URZ, URZ ;  /* 0x0000003f3f3ff290 */ /* 0x000ff6000fffe03f */
[----:B------:R-:W-:Y:S01]  /*56510*/  @!UPT UIADD3 URZ, URZ, URZ, URZ ;  /* 0x0000003f3f3ff290 */ /* 0x000fe2000fffe03f */
[----:B------:R-:W-:Y:S04]  /*56520*/  STL.64 [R1+0x710], R20 ;  /* 0x0007101401007387 */ /* 0x000fe80000100a00 */
[----:B------:R-:W-:Y:S04]  /*56530*/  STL.64 [R1+0x718], R22 ;  /* 0x0007181601007387 */ /* 0x000fe80000100a00 */
[----:B------:R-:W4:Y:S01]  /*56540*/  LDL R251, [R1+0x9c0] ;  /* 0x0009c00001fb7983 */ /* 0x000f220000100800 */
[----:B--2---:R-:W-:Y:S07]  /*56550*/  HMMA.1688.F32.TF32 R220, R156, R218, R160 ;  /* 0x000000da9cdc723c */ /* 0x004fee00000810a0 */
[----:B------:R-:W-:Y:S01]  /*56560*/  MOV R162, R5 ;  /* 0x0000000500a27202 */ /* 0x000fe20000000f00 */
[----:B------:R-:W-:Y:S01]  /*56570*/  IMAD.MOV.U32 R163, RZ, RZ, R4 ;  /* 0x000000ffffa37224 */ /* 0x000fe200078e0004 */
[----:B------:R-:W-:Y:S01]  /*56580*/  MOV R166, R13 ;  /* 0x0000000d00a67202 */ /* 0x000fe20000000f00 */
[----:B------:R-:W-:-:S02]  /*56590*/  IMAD.MOV.U32 R164, RZ, RZ, R17 ;  /* 0x000000ffffa47224 */ /* 0x000fc400078e0011 */
[----:B------:R-:W-:Y:S02]  /*565a0*/  IMAD.MOV.U32 R165, RZ, RZ, R16 ;  /* 0x000000ffffa57224 */ /* 0x000fe400078e0010 */
[----:B------:R-:W-:Y:S01]  /*565b0*/  IMAD.MOV.U32 R167, RZ, RZ, R12 ;  /* 0x000000ffffa77224 */ /* 0x000fe200078e000c */
[C---:B---3--:R-:W-:Y:S11]  /*565c0*/  HMMA.1688.F32.TF32 R4, R156.reuse, R214, R180 ;  /* 0x000000d69c04723c */ /* 0x048ff600000810b4 */
[----:B------:R-:W-:Y:S11]  /*565d0*/  @!UPT UIADD3 URZ, URZ, URZ, URZ ;  /* 0x0000003f3f3ff290 */ /* 0x000ff6000fffe03f */
[----:B------:R-:W-:Y:S02]  /*565e0*/  @!UPT UIADD3 URZ, URZ, URZ, URZ ;  /* 0x0000003f3f3ff290 */ /* 0x000fe4000fffe03f */
[----:B------:R-:W-:Y:S01]  /*565f0*/  IMAD.MOV.U32 R205, RZ, RZ, R4 ;  /* 0x000000ffffcd7224 */ /* 0x000fe200078e0004 */
[----:B------:R-:W-:Y:S01]  /*56600*/  MOV R215, R6 ;  /* 0x0000000600d77202 */ /* 0x000fe20000000f00 */
[----:B------:R-:W-:Y:S02]  /*56610*/  IMAD.MOV.U32 R209, RZ, RZ, R5 ;  /* 0x000000ffffd17224 */ /* 0x000fe400078e0005 */
[----:B------:R-:W-:Y:S02]  /*56620*/  IMAD.MOV.U32 R214, RZ, RZ, R7 ;  /* 0x000000ffffd67224 */ /* 0x000fe400078e0007 */
[C---:B------:R-:W-:Y:S01]  /*56630*/  HMMA.1688.F32.TF32 R4, R156.reuse, R210, R176 ;  /* 0x000000d29c04723c */ /* 0x040fe200000810b0 */
[----:B------:R-:W-:Y:S11]  /*56640*/  IMAD.MOV.U32 R160, RZ, RZ, R9 ;  /* 0x000000ffffa07224 */ /* 0x000ff600078e0009 */
[----:B------:R-:W-:Y:S11]  /*56650*/  @!UPT UIADD3 URZ, URZ, URZ, URZ ;  /* 0x0000003f3f3ff290 */ /* 0x000ff6000fffe03f */
[----:B------:R-:W-:Y:S01]  /*56660*/  @!UPT UIADD3 URZ, URZ, URZ, URZ ;  /* 0x0000003f3f3ff290 */ /* 0x000fe2000fffe03f */
[----:B-1----:R-:W-:Y:S01]  /*56670*/  IMAD.MOV.U32 R212, RZ, RZ, R4 ;  /* 0x000000ffffd47224 */ /* 0x002fe200078e0004 */
[----:B------:R-:W-:Y:S01]  /*56680*/  MOV R211, R6 ;  /* 0x0000000600d37202 */ /* 0x000fe20000000f00 */
[----:B------:R-:W-:Y:S02]  /*56690*/  IMAD.MOV.U32 R204, RZ, RZ, R5 ;  /* 0x000000ffffcc7224 */ /* 0x000fe400078e0005 */
[----:B------:R-:W-:Y:S02]  /*566a0*/  IMAD.MOV.U32 R210, RZ, RZ, R7 ;  /* 0x000000ffffd27224 */ /* 0x000fe400078e0007 */
[----:B------:R-:W-:Y:S01]  /*566b0*/  HMMA.1688.F32.TF32 R4, R156, R202, R168 ;  /* 0x000000ca9c04723c */ /* 0x000fe200000810a8 */
[----:B------:R-:W-:-:S07]  /*566c0*/  IMAD.MOV.U32 R161, RZ, RZ, R8 ;  /* 0x000000ffffa17224 */ /* 0x000fce00078e0008 */
[C---:B------:R-:W-:Y:S11]  /*566d0*/  HMMA.1688.F32.TF32 R8, R156.reuse, R206, R172 ;  /* 0x000000ce9c08723c */ /* 0x040ff600000810ac */
[----:B------:R-:W-:Y:S05]  /*566e0*/  @!UPT UIADD3 URZ, URZ, URZ, URZ ;  /* 0x0000003f3f3ff290 */ /* 0x000fea000fffe03f */
[----:B------:R-:W-:Y:S01]  /*566f0*/  IMAD.MOV.U32 R192, RZ, RZ, R4 ;  /* 0x000000ffffc07224 */ /* 0x000fe200078e0004 */
[----:B------:R-:W-:Y:S01]  /*56700*/  MOV R207, R6 ;  /* 0x0000000600cf7202 */ /* 0x000fe20000000f00 */
[----:B------:R-:W-:Y:S02]  /*56710*/  IMAD.MOV.U32 R193, RZ, RZ, R5 ;  /* 0x000000ffffc17224 */ /* 0x000fe400078e0005 */
[----:B------:R-:W-:Y:S02]  /*56720*/  IMAD.MOV.U32 R206, RZ, RZ, R7 ;  /* 0x000000ffffce7224 */ /* 0x000fe400078e0007 */
[----:B------:R-:W-:Y:S01]  /*56730*/  HMMA.1688.F32.TF32 R4, R156, R198, R164 ;  /* 0x000000c69c04723c */ /* 0x000fe200000810a4 */
[----:B------:R-:W-:Y:S04]  /*56740*/  STL [R1+0x330c], R220 ;  /* 0x00330cdc01007387 */ /* 0x000fe80000100800 */
[----:B------:R-:W-:Y:S04]  /*56750*/  STL [R1+0x3308], R221 ;  /* 0x003308dd01007387 */ /* 0x000fe80000100800 */
[----:B------:R-:W-:Y:S04]  /*56760*/  STL [R1+0x3304], R222 ;  /* 0x003304de01007387 */ /* 0x000fe80000100800 */
[----:B------:R-:W-:Y:S04]  /*56770*/  STL [R1+0x3300], R223 ;  /* 0x003300df01007387 */ /* 0x000fe80000100800 */
[----:B------:R-:W-:Y:S04]  /*56780*/  STL [R1+0x3350], R214 ;  /* 0x003350d601007387 */ /* 0x000fe80000100800 */
[----:B------:R-:W-:Y:S04]  /*56790*/  STL [R1+0x334c], R215 ;  /* 0x00334cd701007387 */ /* 0x000fe80000100800 */
[----:B------:R1:W-:Y:S01]  /*567a0*/  STL [R1+0x3348], R209 ;  /* 0x003348d101007387 */ /* 0x0003e20000100800 */
[----:B------:R-:W-:Y:S01]  /*567b0*/  MOV R208, R6 ;  /* 0x0000000600d07202 */ /* 0x000fe20000000f00 */
[----:B------:R-:W-:-:S02]  /*567c0*/  IMAD.MOV.U32 R213, RZ, RZ, R7 ;  /* 0x000000ffffd57224 */ /* 0x000fc400078e0007 */
[----:B------:R2:W-:Y:S01]  /*567d0*/  STL [R1+0x3344], R205 ;  /* 0x003344cd01007387 */ /* 0x0005e20000100800 */
[----:B-1----:R-:W-:Y:S02]  /*567e0*/  IMAD.MOV.U32 R209, RZ, RZ, R4 ;  /* 0x000000ffffd17224 */ /* 0x002fe400078e0004 */
[----:B--2---:R-:W-:Y:S02]  /*567f0*/  IMAD.MOV.U32 R205, RZ, RZ, R5 ;  /* 0x000000ffffcd7224 */ /* 0x004fe400078e0005 */
[----:B------:R-:W-:Y:S01]  /*56800*/  HMMA.1688.F32.TF32 R4, R156, R194, R160 ;  /* 0x000000c29c04723c */ /* 0x000fe200000810a0 */
[----:B------:R-:W-:Y:S04]  /*56810*/  STL.64 [R1+0x5e0], R8 ;  /* 0x0005e00801007387 */ /* 0x000fe80000100a00 */
[----:B------:R-:W-:Y:S04]  /*56820*/  STL.64 [R1+0x5e8], R10 ;  /* 0x0005e80a01007387 */ /* 0x000fe80000100a00 */
[----:B----4-:R-:W1:Y:S04]  /*56830*/  LDSM.16.M88.4 R180, [R251+0xa0080] ;  /* 0x0a008000fbb4783b */ /* 0x010e680000000200 */
[----:B------:R-:W2:Y:S04]  /*56840*/  LDSM.16.M88.4 R176, [R251+0xa2080] ;  /* 0x0a208000fbb0783b */ /* 0x000ea80000000200 */
[----:B------:R-:W3:Y:S07]  /*56850*/  LDSM.16.M88.4 R8, [R251+0xa4080] ;  /* 0x0a408000fb08783b */ /* 0x000eee0000000200 */
[----:B------:R-:W-:Y:S01]  /*56860*/  IMAD.MOV.U32 R214, RZ, RZ, R4 ;  /* 0x000000ffffd67224 */ /* 0x000fe200078e0004 */
[----:B------:R-:W-:Y:S01]  /*56870*/  MOV R195, R6 ;  /* 0x0000000600c37202 */ /* 0x000fe20000000f00 */
[----:B------:R-:W-:Y:S01]  /*56880*/  IMAD.MOV.U32 R215, RZ, RZ, R5 ;  /* 0x000000ffffd77224 */ /* 0x000fe200078e0005 */
[----:B------:R-:W-:Y:S01]  /*56890*/  LDSM.16.M88.4 R172, [R251+0xa8080] ;  /* 0x0a808000fbac783b */ /* 0x000fe20000000200 */
[----:B------:R-:W-:-:S03]  /*568a0*/  IMAD.MOV.U32 R194, RZ, RZ, R7 ;  /* 0x000000ffffc27224 */ /* 0x000fc600078e0007 */
[----:B------:R-:W4:Y:S04]  /*568b0*/  LDSM.16.M88.4 R4, [R251+0xa6080] ;  /* 0x0a608000fb04783b */ /* 0x000f280000000200 */
[----:B------:R-:W1:Y:S04]  /*568c0*/  LDSM.16.M88.4 R168, [R251+0xaa080] ;  /* 0x0aa08000fba8783b */ /* 0x000e680000000200 */
[----:B------:R-:W2:Y:S04]  /*568d0*/  LDSM.16.M88.4 R164, [R251+0xac080] ;  /* 0x0ac08000fba4783b */ /* 0x000ea80000000200 */
[----:B------:R-:W2:Y:S04]  /*568e0*/  LDSM.16.M88.4 R160, [R251+0xae080] ;  /* 0x0ae08000fba0783b */ /* 0x000ea80000000200 */
[----:B------:R-:W3:Y:S04]  /*568f0*/  LDSM.16.M88.4 R156, [R251+0xb0080] ;  /* 0x0b008000fb9c783b */ /* 0x000ee80000000200 */
[----:B------:R-:W3:Y:S04]  /*56900*/  LDSM.16.M88.4 R152, [R251+0xb2080] ;  /* 0x0b208000fb98783b */ /* 0x000ee80000000200 */
[----:B------:R-:W4:Y:S04]  /*56910*/  LDSM.16.M88.4 R148, [R251+0xb4080] ;  /* 0x0b408000fb94783b */ /* 0x000f280000000200 */
[----:B------:R-:W4:Y:S04]  /*56920*/  LDSM.16.M88.4 R40, [R251+0xb6080] ;  /* 0x0b608000fb28783b */ /* 0x000f280000000200 */
[----:B------:R-:W4:Y:S04]  /*56930*/  LDSM.16.M88.4 R36, [R251+0xb8080] ;  /* 0x0b808000fb24783b */ /* 0x000f280000000200 */
[----:B------:R-:W4:Y:S04]  /*56940*/  LDSM.16.M88.4 R16, [R251+0xba080] ;  /* 0x0ba08000fb10783b */ /* 0x000f280000000200 */
[----:B------:R-:W4:Y:S04]  /*56950*/  LDSM.16.M88.4 R12, [R251+0xbc080] ;  /* 0x0bc08000fb0c783b */ /* 0x000f280000000200 */
[----:B-1----:R-:W-:Y:S04]  /*56960*/  STL [R1+0x3314], R182 ;  /* 0x003314b601007387 */ /* 0x002fe80000100800 */
[----:B------:R-:W-:Y:S04]  /*56970*/  STL [R1+0x3310], R183 ;  /* 0x003310b701007387 */ /* 0x000fe80000100800 */
[----:B--2---:R-:W-:Y:S04]  /*56980*/  STL [R1+0x331c], R178 ;  /* 0x00331cb201007387 */ /* 0x004fe80000100800 */
[----:B------:R-:W-:Y:S04]  /*56990*/  STL [R1+0x3318], R179 ;  /* 0x003318b301007387 */ /* 0x000fe80000100800 */
[----:B---3--:R-:W-:Y:S04]  /*569a0*/  STL [R1+0x31e8], R10 ;  /* 0x0031e80a01007387 */ /* 0x008fe80000100800 */
[----:B------:R-:W-:Y:S04]  /*569b0*/  STL [R1+0x31e4], R11 ;  /* 0x0031e40b01007387 */ /* 0x000fe80000100800 */
[----:B----4-:R-:W-:Y:S04]  /*569c0*/  STL [R1+0x31f0], R6 ;  /* 0x0031f00601007387 */ /* 0x010fe80000100800 */
[----:B------:R-:W-:Y:S04]  /*569d0*/  STL [R1+0x31ec], R7 ;  /* 0x0031ec0701007387 */ /* 0x000fe80000100800 */
        /* <DEDUP_REMOVED lines=26> */
[----:B------:R-:W3:Y:S04]  /*56b80*/  LDL.LU R248, [R1+0x2d0] ;  /* 0x0002d00001f87983 */ /* 0x000ee80000300800 */
[----:B------:R1:W4:Y:S04]  /*56b90*/  LDSM.16.M88.4 R236, [R251+0xbe080] ;  /* 0x0be08000fbec783b */ /* 0x0003280000000200 */
[----:B------:R-:W3:Y:S04]  /*56ba0*/  LDL.LU R249, [R1+0x2d4] ;  /* 0x0002d40001f97983 */ /* 0x000ee80000300800 */
[----:B------:R-:W3:Y:S01]  /*56bb0*/  LDL.LU R184, [R1+0x34bc] ;  /* 0x0034bc0001b87983 */ /* 0x000ee20000300800 */
[----:B-1----:R-:W-:-:S03]  /*56bc0*/  IMAD.MOV.U32 R251, RZ, RZ, R185 ;  /* 0x000000fffffb7224 */ /* 0x002fc600078e00b9 */
        /* <DEDUP_REMOVED lines=19> */
[----:B----4-:R-:W-:Y:S04]  /*56d00*/  STL [R1+0x323c], R238 ;  /* 0x00323cee01007387 */ /* 0x010fe80000100800 */
[----:B------:R-:W-:Y:S01]  /*56d10*/  STL [R1+0x3238], R239 ;  /* 0x003238ef01007387 */ /* 0x000fe20000100800 */
[----:B--2---:R-:W-:Y:S03]  /*56d20*/  HMMA.1688.F32.TF32 R24, R188, R180, R228 ;  /* 0x000000b4bc18723c */ /* 0x004fe600000810e4 */
[----:B------:R-:W2:Y:S04]  /*56d30*/  LDL.LU R228, [R1+0x290] ;  /* 0x0002900001e47983 */ /* 0x000ea80000300800 */
[----:B------:R-:W2:Y:S04]  /*56d40*/  LDL.LU R229, [R1+0x294] ;  /* 0x0002940001e57983 */ /* 0x000ea80000300800 */
[----:B------:R-:W2:Y:S04]  /*56d50*/  LDL.LU R230, [R1+0x298] ;  /* 0x0002980001e67983 */ /* 0x000ea80000300800 */
[----:B------:R-:W2:Y:S04]  /*56d60*/  LDL.LU R231, [R1+0x29c] ;  /* 0x00029c0001e77983 */ /* 0x000ea80000300800 */
[----:B------:R-:W4:Y:S04]  /*56d70*/  LDL.LU R224, [R1+0x2b0] ;  /* 0x0002b00001e07983 */ /* 0x000f280000300800 */
[----:B------:R-:W4:Y:S01]  /*56d80*/  LDL.LU R225, [R1+0x2b4] ;  /* 0x0002b40001e17983 */ /* 0x000f220000300800 */
[----:B------:R-:W-:Y:S01]  /*56d90*/  IMAD.MOV.U32 R220, RZ, RZ, R24 ;  /* 0x000000ffffdc7224 */ /* 0x000fe200078e0018 */
[----:B------:R-:W-:Y:S01]  /*56da0*/  MOV R222, R26 ;  /* 0x0000001a00de7202 */ /* 0x000fe20000000f00 */
[----:B------:R-:W-:Y:S01]  /*56db0*/  IMAD.MOV.U32 R221, RZ, RZ, R25 ;  /* 0x000000ffffdd7224 */ /* 0x000fe200078e0019 */
[----:B------:R-:W4:Y:S01]  /*56dc0*/  LDL.LU R226, [R1+0x2b8] ;  /* 0x0002b80001e27983 */ /* 0x000f220000300800 */
[----:B------:R-:W-:-:S03]  /*56dd0*/  IMAD.MOV.U32 R223, RZ, RZ, R27 ;  /* 0x000000ffffdf7224 */ /* 0x000fc600078e001b */
[----:B------:R-:W4:Y:S01]  /*56de0*/  LDL.LU R227, [R1+0x2bc] ;  /* 0x0002bc0001e37983 */ /* 0x000f220000300800 */
[C---:B---3--:R-:W-:Y:S08]  /*56df0*/  HMMA.1688.F32.TF32 R24, R188.reuse, R176, R132 ;  /* 0x000000b0bc18723c */ /* 0x048ff00000081084 */
[C---:B------:R-:W-:Y:S01]  /*56e00*/  HMMA.1688.F32.TF32 R28, R188.reuse, R8, R232 ;  /* 0x00000008bc1c723c */ /* 0x040fe200000810e8 */
[----:B------:R-:W3:Y:S11]  /*56e10*/  LDL.LU R232, [R1+0x270] ;  /* 0x0002700001e87983 */ /* 0x000ef60000300800 */
[----:B------:R-:W-:Y:S04]  /*56e20*/  @!UPT UIADD3 URZ, URZ, URZ, URZ ;  /* 0x0000003f3f3ff290 */ /* 0x000fe8000fffe03f */
[----:B------:R-:W-:Y:S01]  /*56e30*/  IMAD.MOV.U32 R178, RZ, RZ, R24 ;  /* 0x000000ffffb27224 */ /* 0x000fe200078e0018 */
[----:B------:R-:W-:Y:S01]  /*56e40*/  MOV R182, R26 ;  /* 0x0000001a00b67202 */ /* 0x000fe20000000f00 */
[----:B------:R-:W-:Y:S02]  /*56e50*/  IMAD.MOV.U32 R179, RZ, RZ, R25 ;  /* 0x000000ffffb37224 */ /* 0x000fe400078e0019 */
[----:B------:R-:W-:Y:S02]  /*56e60*/  IMAD.MOV.U32 R183, RZ, RZ, R27 ;  /* 0x000000ffffb77224 */ /* 0x000fe400078e001b */
[C---:B------:R-:W-:Y:S01]  /*56e70*/  HMMA.1688.F32.TF32 R24, R188.reuse, R4, R244 ;  /* 0x00000004bc18723c */ /* 0x040fe200000810f4 */
[----:B------:R-:W-:Y:S04]  /*56e80*/  STL.64 [R1+0x570], R28 ;  /* 0x0005701c01007387 */ /* 0x000fe80000100a00 */
[----:B------:R-:W-:Y:S11]  /*56e90*/  STL.64 [R1+0x578], R30 ;  /* 0x0005781e01007387 */ /* 0x000ff60000100a00 */
[----:B------:R-:W-:Y:S07]  /*56ea0*/  @!UPT UIADD3 URZ, URZ, URZ, URZ ;  /* 0x0000003f3f3ff290 */ /* 0x000fee000fffe03f */
[----:B------:R-:W-:Y:S04]  /*56eb0*/  STL.64 [R1+0x550], R24 ;  /* 0x0005501801007387 */ /* 0x000fe80000100a00 */
[----:B------:R1:W-:Y:S04]  /*56ec0*/  STL.64 [R1+0x558], R26 ;  /* 0x0005581a01007387 */ /* 0x0003e80000100a00 */
[----:B------:R-:W3:Y:S04]  /*56ed0*/  LDL.LU R233, [R1+0x274] ;  /* 0x0002740001e97983 */ /* 0x000ee80000300800 */
[----:B------:R-:W3:Y:S04]  /*56ee0*/  LDL.LU R234, [R1+0x278] ;  /* 0x0002780001ea7983 */ /* 0x000ee80000300800 */
[----:B------:R-:W3:Y:S04]  /*56ef0*/  LDL.LU R235, [R1+0x27c] ;  /* 0x00027c0001eb7983 */ /* 0x000ee80000300800 */
[----:B------:R-:W3:Y:S04]  /*56f00*/  LDL.LU R244, [R1+0x250] ;  /* 0x0002500001f47983 */ /* 0x000ee80000300800 */
[----:B------:R-:W3:Y:S04]  /*56f10*/  LDL.LU R245, [R1+0x254] ;  /* 0x0002540001f57983 */ /* 0x000ee80000300800 */
[----:B------:R-:W3:Y:S04]  /*56f20*/  LDL.LU R246, [R1+0x258] ;  /* 0x0002580001f67983 */ /* 0x000ee80000300800 */
[----:B------:R-:W3:Y:S01]  /*56f30*/  LDL.LU R247, [R1+0x25c] ;  /* 0x00025c0001f77983 */ /* 0x000ee20000300800 */
[----:B------:R-:W-:Y:S01]  /*56f40*/  MOV R22, R185 ;  /* 0x000000b900167202 */ /* 0x000fe20000000f00 */
[----:B------:R-:W-:Y:S01]  /*56f50*/  IMAD.MOV.U32 R23, RZ, RZ, R184 ;  /* 0x000000ffff177224 */ /* 0x000fe200078e00b8 */
[C---:B-1----:R-:W-:Y:S01]  /*56f60*/  HMMA.1688.F32.TF32 R24, R188.reuse, R168, R240 ;  /* 0x000000a8bc18723c */ /* 0x042fe200000810f0 */
[----:B------:R-:W-:Y:S04]  /*56f70*/  LDS R184, [R252+0x8080] ;  /* 0x00808000fcb87984 */ /* 0x000fe80000000800 */
[----:B------:R-:W1:Y:S03]  /*56f80*/  LDS R185, [R3+0x8080] ;  /* 0x0080800003b97984 */ /* 0x000e660000000800 */
[C---:B------:R-:W-:Y:S08]  /*56f90*/  HMMA.1688.F32.TF32 R28, R188.reuse, R172, R20 ;  /* 0x000000acbc1c723c */ /* 0x040ff00000081014 */
[----:B------:R-:W-:Y:S11]  /*56fa0*/  HMMA.1688.F32.TF32 R20, R188, R164, R248 ;  /* 0x000000a4bc14723c */ /* 0x000ff600000810f8 */
[----:B------:R-:W-:Y:S04]  /*56fb0*/  @!UPT UIADD3 URZ, URZ, URZ, URZ ;  /* 0x0000003f3f3ff290 */ /* 0x000fe8000fffe03f */
[----:B------:R-:W-:Y:S04]  /*56fc0*/  STL.64 [R1+0x510], R28 ;  /* 0x0005101c01007387 */ /* 0x000fe80000100a00 */
[----:B------:R-:W-:Y:S04]  /*56fd0*/  STL.64 [R1+0x518], R30 ;  /* 0x0005181e01007387 */ /* 0x000fe80000100a00 */
[----:B------:R-:W-:Y:S04]  /*56fe0*/  STL.64 [R1+0x500], R24 ;  /* 0x0005001801007387 */ /* 0x000fe80000100a00 */
[----:B------:R4:W-:Y:S04]  /*56ff0*/  STL.64 [R1+0x508], R26 ;  /* 0x0005081a01007387 */ /* 0x0009e80000100a00 */
[----:B------:R-:W3:Y:S04]  /*57000*/  LDL.LU R248, [R1+0x230] ;  /* 0x0002300001f87983 */ /* 0x000ee80000300800 */
[----:B------:R-:W3:Y:S04]  /*57010*/  LDL.LU R249, [R1+0x234] ;  /* 0x0002340001f97983 */ /* 0x000ee80000300800 */
[----:B------:R-:W3:Y:S04]  /*57020*/  LDL.LU R250, [R1+0x238] ;  /* 0x0002380001fa7983 */ /* 0x000ee80000300800 */
[----:B------:R-:W3:Y:S01]  /*57030*/  LDL.LU R251, [R1+0x23c] ;  /* 0x00023c0001fb7983 */ /* 0x000ee20000300800 */
[----:B------:R-:W-:Y:S01]  /*57040*/  IMAD.MOV.U32 R15, RZ, RZ, R23 ;  /* 0x000000ffff0f7224 */ /* 0x000fe200078e0017 */
[----:B------:R-:W-:Y:S01]  /*57050*/  MOV R14, R22 ;  /* 0x00000016000e7202 */ /* 0x000fe20000000f00 */
[----:B------:R-:W-:-:S02]  /*57060*/  IMAD.MOV.U32 R239, RZ, RZ, R21 ;  /* 0x000000ffffef7224 */ /* 0x000fc400078e0015 */
[----:B------:R-:W-:Y:S01]  /*57070*/  IMAD.MOV.U32 R238, RZ, RZ, R20 ;  /* 0x000000ffffee7224 */ /* 0x000fe200078e0014 */
[----:B------:R-:W-:Y:S04]  /*57080*/  STL [R1+0x324c], R15 ;  /* 0x00324c0f01007387 */ /* 0x000fe80000100800 */
[----:B------:R-:W-:Y:S04]  /*57090*/  STL [R1+0x3248], R14 ;  /* 0x0032480e01007387 */ /* 0x000fe80000100800 */
[----:B------:R-:W-:Y:S04]  /*570a0*/  STL [R1+0x3244], R239 ;  /* 0x003244ef01007387 */ /* 0x000fe80000100800 */
[----:B------:R1:W-:Y:S01]  /*570b0*/  STL [R1+0x3240], R238 ;  /* 0x003240ee01007387 */ /* 0x0003e20000100800 */
[C---:B----4-:R-:W-:Y:S08]  /*570c0*/  HMMA.1688.F32.TF32 R24, R188.reuse, R160, R224 ;  /* 0x000000a0bc18723c */ /* 0x050ff000000810e0 */
[----:B--2---:R-:W-:Y:S11]  /*570d0*/  HMMA.1688.F32.TF32 R20, R188, R156, R228 ;  /* 0x0000009cbc14723c */ /* 0x004ff600000810e4 */
[----:B------:R-:W-:Y:S04]  /*570e0*/  @!UPT UIADD3 URZ, URZ, URZ, URZ ;  /* 0x0000003f3f3ff290 */ /* 0x000fe8000fffe03f */
[----:B------:R-:W-:Y:S04]  /*570f0*/  STL.64 [R1+0x4e0], R24 ;  /* 0x0004e01801007387 */ /* 0x000fe80000100a00 */
[----:B------:R3:W-:Y:S04]  /*57100*/  STL.64 [R1+0x4e8], R26 ;  /* 0x0004e81a01007387 */ /* 0x0007e80000100a00 */
[----:B------:R-:W2:Y:S04]  /*57110*/  LDL.LU R228, [R1+0x210] ;  /* 0x0002100001e47983 */ /* 0x000ea80000300800 */
[----:B------:R-:W2:Y:S04]  /*57120*/  LDL.LU R229, [R1+0x214] ;  /* 0x0002140001e57983 */ /* 0x000ea80000300800 */
[----:B------:R-:W2:Y:S04]  /*57130*/  LDL.LU R230, [R1+0x218] ;  /* 0x0002180001e67983 */ /* 0x000ea80000300800 */
[----:B------:R-:W2:Y:S01]  /*57140*/  LDL.LU R231, [R1+0x21c] ;  /* 0x00021c0001e77983 */ /* 0x000ea20000300800 */
[----:B-1----:R-:W-:Y:S01]  /*57150*/  IMAD.MOV.U32 R238, RZ, RZ, R23 ;  /* 0x000000ffffee7224 */ /* 0x002fe200078e0017 */
[----:B------:R-:W-:Y:S01]  /*57160*/  MOV R239, R22 ;  /* 0x0000001600ef7202 */ /* 0x000fe20000000f00 */
[----:B------:R-:W-:-:S02]  /*57170*/  IMAD.MOV.U32 R15, RZ, RZ, R20 ;  /* 0x000000ffff0f7224 */ /* 0x000fc400078e0014 */
[----:B------:R-:W-:Y:S01]  /*57180*/  IMAD.MOV.U32 R14, RZ, RZ, R21 ;  /* 0x000000ffff0e7224 */ /* 0x000fe200078e0015 */
[----:B------:R1:W-:Y:S04]  /*57190*/  STL [R1+0x325c], R238 ;  /* 0x00325cee01007387 */ /* 0x0003e80000100800 */
[----:B------:R-:W-:Y:S04]  /*571a0*/  STL [R1+0x3258], R239 ;  /* 0x003258ef01007387 */ /* 0x000fe80000100800 */
[----:B------:R4:W-:Y:S04]  /*571b0*/  STL [R1+0x3254], R15 ;  /* 0x0032540f01007387 */ /* 0x0009e80000100800 */
[----:B------:R1:W-:Y:S01]  /*571c0*/  STL [R1+0x3250], R14 ;  /* 0x0032500e01007387 */ /* 0x0003e20000100800 */
[C---:B---3--:R-:W-:Y:S08]  /*571d0*/  HMMA.1688.F32.TF32 R24, R188.reuse, R152, R232 ;  /* 0x00000098bc18723c */ /* 0x048ff000000810e8 */
[----:B------:R-:W-:Y:S11]  /*571e0*/  HMMA.1688.F32.TF32 R20, R188, R148, R244 ;  /* 0x00000094bc14723c */ /* 0x000ff600000810f4 */
[----:B------:R-:W-:Y:S04]  /*571f0*/  @!UPT UIADD3 URZ, URZ, URZ, URZ ;  /* 0x0000003f3f3ff290 */ /* 0x000fe8000fffe03f */
[----:B------:R-:W-:Y:S04]  /*57200*/  STL.64 [R1+0x4c0], R24 ;  /* 0x0004c01801007387 */ /* 0x000fe80000100a00 */
[----:B------:R-:W-:Y:S04]  /*57210*/  STL.64 [R1+0x4c8], R26 ;  /* 0x0004c81a01007387 */ /* 0x000fe80000100a00 */
        /* <DEDUP_REMOVED lines=12> */
[----:B------:R-:W-:Y:S03]  /*572e0*/  HMMA.1688.F32.TF32 R20, R188, R40, R248 ;  /* 0x00000028bc14723c */ /* 0x000fe600000810f8 */
[----:B------:R-:W3:Y:S04]  /*572f0*/  LDL.LU R248, [R1+0x1d0] ;  /* 0x0001d00001f87983 */ /* 0x000ee80000300800 */
[----:B------:R-:W3:Y:S04]  /*57300*/  LDL.LU R249, [R1+0x1d4] ;  /* 0x0001d40001f97983 */ /* 0x000ee80000300800 */
[----:B------:R-:W3:Y:S04]  /*57310*/  LDL.LU R250, [R1+0x1d8] ;  /* 0x0001d80001fa7983 */ /* 0x000ee80000300800 */
[----:B------:R-:W3:Y:S09]  /*57320*/  LDL.LU R251, [R1+0x1dc] ;  /* 0x0001dc0001fb7983 */ /* 0x000ef20000300800 */
[----:B-1----:R-:W-:Y:S01]  /*57330*/  IMAD.MOV.U32 R238, RZ, RZ, R20 ;  /* 0x000000ffffee7224 */ /* 0x002fe200078e0014 */
[----:B----4-:R-:W-:Y:S01]  /*57340*/  MOV R15, R22 ;  /* 0x00000016000f7202 */ /* 0x010fe20000000f00 */
[----:B------:R-:W-:-:S02]  /*57350*/  IMAD.MOV.U32 R239, RZ, RZ, R21 ;  /* 0x000000ffffef7224 */ /* 0x000fc400078e0015 */
[----:B------:R-:W-:-:S05]  /*57360*/  IMAD.MOV.U32 R14, RZ, RZ, R23 ;  /* 0x000000ffff0e7224 */ /* 0x000fca00078e0017 */
[----:B------:R-:W-:Y:S04]  /*57370*/  STL [R1+0x327c], R14 ;  /* 0x00327c0e01007387 */ /* 0x000fe80000100800 */
[----:B------:R-:W-:Y:S04]  /*57380*/  STL [R1+0x3278], R15 ;  /* 0x0032780f01007387 */ /* 0x000fe80000100800 */
[----:B------:R-:W-:Y:S04]  /*57390*/  STL [R1+0x3274], R238 ;  /* 0x003274ee01007387 */ /* 0x000fe80000100800 */
[----:B------:R1:W-:Y:S01]  /*573a0*/  STL [R1+0x3270], R239 ;  /* 0x003270ef01007387 */ /* 0x0003e20000100800 */
[----:B--2---:R-:W-:Y:S03]  /*573b0*/  HMMA.1688.F32.TF32 R20, R188, R36, R228 ;  /* 0x00000024bc14723c */ /* 0x004fe600000810e4 */
[----:B------:R-:W2:Y:S04]  /*573c0*/  LDL.LU R228, [R1+0x1b0] ;  /* 0x0001b00001e47983 */ /* 0x000ea80000300800 */
[----:B------:R-:W2:Y:S04]  /*573d0*/  LDL.LU R229, [R1+0x1b4] ;  /* 0x0001b40001e57983 */ /* 0x000ea80000300800 */
[----:B------:R-:W2:Y:S04]  /*573e0*/  LDL.LU R230, [R1+0x1b8] ;  /* 0x0001b80001e67983 */ /* 0x000ea80000300800 */
[----:B------:R-:W2:Y:S09]  /*573f0*/  LDL.LU R231, [R1+0x1bc] ;  /* 0x0001bc0001e77983 */ /* 0x000eb20000300800 */
[----:B------:R-:W-:Y:S01]  /*57400*/  IMAD.MOV.U32 R18, RZ, RZ, R23 ;  /* 0x000000ffff127224 */ /* 0x000fe200078e0017 */
[----:B------:R-:W-:Y:S01]  /*57410*/  MOV R19, R22 ;  /* 0x0000001600137202 */ /* 0x000fe20000000f00 */
[----:B------:R-:W-:-:S02]  /*57420*/  IMAD.MOV.U32 R39, RZ, RZ, R20 ;  /* 0x000000ffff277224 */ /* 0x000fc400078e0014 */
[----:B------:R-:W-:Y:S01]  /*57430*/  IMAD.MOV.U32 R38, RZ, RZ, R21 ;  /* 0x000000ffff267224 */ /* 0x000fe200078e0015 */
[----:B------:R4:W-:Y:S04]  /*57440*/  STL [R1+0x328c], R18 ;  /* 0x00328c1201007387 */ /* 0x0009e80000100800 */
[----:B------:R-:W-:Y:S04]  /*57450*/  STL [R1+0x3288], R19 ;  /* 0x0032881301007387 */ /* 0x000fe80000100800 */
[----:B------:R1:W-:Y:S04]  /*57460*/  STL [R1+0x3284], R39 ;  /* 0x0032842701007387 */ /* 0x0003e80000100800 */
[----:B------:R1:W-:Y:S01]  /*57470*/  STL [R1+0x3280], R38 ;  /* 0x0032802601007387 */ /* 0x0003e20000100800 */
[----:B---3--:R-:W-:Y:S03]  /*57480*/  HMMA.1688.F32.TF32 R20, R188, R16, R244 ;  /* 0x00000010bc14723c */ /* 0x008fe600000810f4 */
[----:B------:R-:W3:Y:S04]  /*57490*/  LDL.LU R244, [R1+0x1a0] ;  /* 0x0001a00001f47983 */ /* 0x000ee80000300800 */
[----:B------:R-:W3:Y:S04]  /*574a0*/  LDL.LU R245, [R1+0x1a4] ;  /* 0x0001a40001f57983 */ /* 0x000ee80000300800 */
[----:B------:R-:W3:Y:S04]  /*574b0*/  LDL.LU R246, [R1+0x1a8] ;  /* 0x0001a80001f67983 */ /* 0x000ee80000300800 */
[----:B------:R-:W3:Y:S09]  /*574c0*/  LDL.LU R247, [R1+0x1ac] ;  /* 0x0001ac0001f77983 */ /* 0x000ef20000300800 */
        /* <DEDUP_REMOVED lines=8> */
[----:B------:R-:W-:Y:S03]  /*57550*/  HMMA.1688.F32.TF32 R20, R188, R12, R248 ;  /* 0x0000000cbc14723c */ /* 0x000fe600000810f8 */
[----:B------:R-:W3:Y:S04]  /*57560*/  LDL.LU R248, [R1+0x180] ;  /* 0x0001800001f87983 */ /* 0x000ee80000300800 */
[----:B------:R-:W3:Y:S04]  /*57570*/  LDL.LU R249, [R1+0x184] ;  /* 0x0001840001f97983 */ /* 0x000ee80000300800 */
[----:B------:R-:W3:Y:S04]  /*57580*/  LDL.LU R250, [R1+0x188] ;  /* 0x0001880001fa7983 */ /* 0x000ee80000300800 */
[----:B------:R-:W3:Y:S09]  /*57590*/  LDL.LU R251, [R1+0x18c] ;  /* 0x00018c0001fb7983 */ /* 0x000ef20000300800 */
[----:B------:R-:W-:Y:S01]  /*575a0*/  IMAD.MOV.U32 R42, RZ, RZ, R20 ;  /* 0x000000ffff2a7224 */ /* 0x000fe200078e0014 */
[----:B------:R-:W-:Y:S01]  /*575b0*/  MOV R150, R22 ;  /* 0x0000001600967202 */ /* 0x000fe20000000f00 */
[----:B------:R-:W-:-:S02]  /*575c0*/  IMAD.MOV.U32 R43, RZ, RZ, R21 ;  /* 0x000000ffff2b7224 */ /* 0x000fc400078e0015 */
[----:B------:R-:W-:-:S05]  /*575d0*/  IMAD.MOV.U32 R151, RZ, RZ, R23 ;  /* 0x000000ffff977224 */ /* 0x000fca00078e0017 */
[----:B------:R1:W-:Y:S04]  /*575e0*/  STL [R1+0x32ac], R151 ;  /* 0x0032ac9701007387 */ /* 0x0003e80000100800 */
[----:B------:R1:W-:Y:S04]  /*575f0*/  STL [R1+0x32a8], R150 ;  /* 0x0032a89601007387 */ /* 0x0003e80000100800 */
[----:B------:R-:W-:Y:S04]  /*57600*/  STL [R1+0x32a4], R43 ;  /* 0x0032a42b01007387 */ /* 0x000fe80000100800 */
[----:B------:R1:W-:Y:S04]  /*57610*/  STL [R1+0x32a0], R42 ;  /* 0x0032a02a01007387 */ /* 0x0003e80000100800 */
[----:B------:R-:W3:Y:S04]  /*57620*/  LDL.LU R224, [R1+0x170] ;  /* 0x0001700001e07983 */ /* 0x000ee80000300800 */
[----:B------:R-:W3:Y:S04]  /*57630*/  LDL.LU R225, [R1+0x174] ;  /* 0x0001740001e17983 */ /* 0x000ee80000300800 */
[----:B------:R-:W3:Y:S04]  /*57640*/  LDL.LU R226, [R1+0x178] ;  /* 0x0001780001e27983 */ /* 0x000ee80000300800 */
[----:B------:R-:W3:Y:S01]  /*57650*/  LDL.LU R227, [R1+0x17c] ;  /* 0x00017c0001e37983 */ /* 0x000ee20000300800 */
[----:B--2---:R-:W-:Y:S03]  /*57660*/  HMMA.1688.F32.TF32 R20, R188, R236, R228 ;  /* 0x000000ecbc14723c */ /* 0x004fe600000810e4 */
[----:B------:R-:W-:Y:S04]  /*57670*/  LDS R188, [R252+0x8100] ;  /* 0x00810000fcbc7984 */ /* 0x000fe80000000800 */
[----:B------:R-:W-:Y:S04]  /*57680*/  LDS R190, [R252+0x9100] ;  /* 0x00910000fcbe7984 */ /* 0x000fe80000000800 */
[----:B------:R-:W-:Y:S04]  /*57690*/  LDS R189, [R3+0x8100] ;  /* 0x0081000003bd7984 */ /* 0x000fe80000000800 */
[----:B------:R-:W2:Y:S09]  /*576a0*/  LDS R191, [R3+0x9100] ;  /* 0x0091000003bf7984 */ /* 0x000eb20000000800 */
[----:B----4-:R-:W-:Y:S01]  /*576b0*/  IMAD.MOV.U32 R18, RZ, RZ, R20 ;  /* 0x000000ffff127224 */ /* 0x010fe200078e0014 */
[----:B------:R-:W-:Y:S01]  /*576c0*/  MOV R39, R22 ;  /* 0x0000001600277202 */ /* 0x000fe20000000f00 */
[----:B------:R-:W-:-:S02]  /*576d0*/  IMAD.MOV.U32 R19, RZ, RZ, R21 ;  /* 0x000000ffff137224 */ /* 0x000fc400078e0015 */
[----:B------:R-:W-:-:S05]  /*576e0*/  IMAD.MOV.U32 R38, RZ, RZ, R23 ;  /* 0x000000ffff267224 */ /* 0x000fca00078e0017 */
[----:B------:R4:W-:Y:S04]  /*576f0*/  STL [R1+0x32bc], R38 ;  /* 0x0032bc2601007387 */ /* 0x0009e80000100800 */
[----:B------:R-:W-:Y:S04]  /*57700*/  STL [R1+0x32b8], R39 ;  /* 0x0032b82701007387 */ /* 0x000fe80000100800 */
[----:B------:R1:W-:Y:S04]  /*57710*/  STL [R1+0x32b4], R19 ;  /* 0x0032b41301007387 */ /* 0x0003e80000100800 */
[----:B------:R1:W-:Y:S04]  /*57720*/  STL [R1+0x32b0], R18 ;  /* 0x0032b01201007387 */ /* 0x0003e80000100800 */
[----:B------:R-:W2:Y:S04]  /*57730*/  LDL.LU R232, [R1+0x160] ;  /* 0x0001600001e87983 */ /* 0x000ea80000300800 */
[----:B------:R-:W2:Y:S04]  /*57740*/  LDL.LU R233, [R1+0x164] ;  /* 0x0001640001e97983 */ /* 0x000ea80000300800 */
[----:B------:R-:W2:Y:S04]  /*57750*/  LDL.LU R234, [R1+0x168] ;  /* 0x0001680001ea7983 */ /* 0x000ea80000300800 */
[----:B------:R-:W2:Y:S01]  /*57760*/  LDL.LU R235, [R1+0x16c] ;  /* 0x00016c0001eb7983 */ /* 0x000ea20000300800 */
[C---:B---3--:R-:W-:Y:S11]  /*57770*/  HMMA.1688.F32.TF32 R20, R184.reuse, R180, R244 ;  /* 0x000000b4b814723c */ /* 0x048ff600000810f4 */
[----:B------:R-:W-:Y:S11]  /*57780*/  @!UPT UIADD3 URZ, URZ, URZ, URZ ;  /* 0x0000003f3f3ff290 */ /* 0x000ff6000fffe03f */
[----:B------:R-:W-:Y:S02]  /*57790*/  @!UPT UIADD3 URZ, URZ, URZ, URZ ;  /* 0x0000003f3f3ff290 */ /* 0x000fe4000fffe03f */
[----:B------:R-:W-:Y:S01]  /*577a0*/  IMAD.MOV.U32 R159, RZ, RZ, R23 ;  /* 0x000000ffff9f7224 */ /* 0x000fe200078e0017 */
[----:B------:R-:W-:Y:S01]  /*577b0*/  MOV R158, R22 ;  /* 0x00000016009e7202 */ /* 0x000fe20000000f00 */
[----:B------:R-:W-:Y:S02]  /*577c0*/  IMAD.MOV.U32 R155, RZ, RZ, R21 ;  /* 0x000000ffff9b7224 */ /* 0x000fe400078e0015 */
[----:B------:R-:W-:Y:S01]  /*577d0*/  IMAD.MOV.U32 R154, RZ, RZ, R20 ;  /* 0x000000ffff9a7224 */ /* 0x000fe200078e0014 */
[----:B------:R3:W-:Y:S04]  /*577e0*/  STL [R1+0x32cc], R159 ;  /* 0x0032cc9f01007387 */ /* 0x0007e80000100800 */
[----:B------:R1:W-:Y:S04]  /*577f0*/  STL [R1+0x32c8], R158 ;  /* 0x0032c89e01007387 */ /* 0x0003e80000100800 */
[----:B------:R1:W-:Y:S04]  /*57800*/  STL [R1+0x32c4], R155 ;  /* 0x0032c49b01007387 */ /* 0x0003e80000100800 */
[----:B------:R1:W-:Y:S04]  /*57810*/  STL [R1+0x32c0], R154 ;  /* 0x0032c09a01007387 */ /* 0x0003e80000100800 */
[----:B------:R-:W3:Y:S04]  /*57820*/  LDL.LU R228, [R1+0x150] ;  /* 0x0001500001e47983 */ /* 0x000ee80000300800 */
[----:B------:R-:W3:Y:S04]  /*57830*/  LDL.LU R229, [R1+0x154] ;  /* 0x0001540001e57983 */ /* 0x000ee80000300800 */
[----:B------:R-:W3:Y:S04]  /*57840*/  LDL.LU R230, [R1+0x158] ;  /* 0x0001580001e67983 */ /* 0x000ee80000300800 */
[----:B------:R-:W3:Y:S04]  /*57850*/  LDL.LU R231, [R1+0x15c] ;  /* 0x00015c0001e77983 */ /* 0x000ee80000300800 */
[----:B------:R-:W4:Y:S04]  /*57860*/  LDL.LU R244, [R1+0x140] ;  /* 0x0001400001f47983 */ /* 0x000f280000300800 */
[----:B------:R-:W4:Y:S04]  /*57870*/  LDL.LU R245, [R1+0x144] ;  /* 0x0001440001f57983 */ /* 0x000f280000300800 */
[----:B------:R-:W4:Y:S04]  /*57880*/  LDL.LU R246, [R1+0x148] ;  /* 0x0001480001f67983 */ /* 0x000f280000300800 */
[----:B------:R-:W4:Y:S01]  /*57890*/  LDL.LU R247, [R1+0x14c] ;  /* 0x00014c0001f77983 */ /* 0x000f220000300800 */
[----:B------:R-:W-:Y:S03]  /*578a0*/  HMMA.1688.F32.TF32 R20, R184, R176, R248 ;  /* 0x000000b0b814723c */ /* 0x000fe600000810f8 */
[----:B------:R-:W4:Y:S04]  /*578b0*/  LDL.LU R248, [R1+0x130] ;  /* 0x0001300001f87983 */ /* 0x000f280000300800 */
[----:B------:R-:W4:Y:S04]  /*578c0*/  LDL.LU R249, [R1+0x134] ;  /* 0x0001340001f97983 */ /* 0x000f280000300800 */
[----:B------:R-:W4:Y:S04]  /*578d0*/  LDL.LU R250, [R1+0x138] ;  /* 0x0001380001fa7983 */ /* 0x000f280000300800 */
[----:B------:R-:W4:Y:S09]  /*578e0*/  LDL.LU R251, [R1+0x13c] ;  /* 0x00013c0001fb7983 */ /* 0x000f320000300800 */
[----:B-1----:R-:W-:Y:S01]  /*578f0*/  IMAD.MOV.U32 R239, RZ, RZ, R20 ;  /* 0x000000ffffef7224 */ /* 0x002fe200078e0014 */
[----:B------:R-:W-:Y:S01]  /*57900*/  MOV R14, R22 ;  /* 0x00000016000e7202 */ /* 0x000fe20000000f00 */
[----:B------:R-:W-:-:S02]  /*57910*/  IMAD.MOV.U32 R238, RZ, RZ, R21 ;  /* 0x000000ffffee7224 */ /* 0x000fc400078e0015 */
        /* <DEDUP_REMOVED lines=8> */
[----:B------:R-:W-:Y:S04]  /*579a0*/  STL [R1+0x32dc], R15 ;  /* 0x0032dc0f01007387 */ /* 0x000fe80000100800 */
[----:B------:R-:W-:Y:S04]  /*579b0*/  STL [R1+0x32d8], R14 ;  /* 0x0032d80e01007387 */ /* 0x000fe80000100800 */
[----:B------:R1:W-:Y:S04]  /*579c0*/  STL [R1+0x32d4], R238 ;  /* 0x0032d4ee01007387 */ /* 0x0003e80000100800 */
[----:B------:R1:W-:Y:S04]  /*579d0*/  STL [R1+0x32d0], R239 ;  /* 0x0032d0ef01007387 */ /* 0x0003e80000100800 */
[----:B------:R-:W-:Y:S04]  /*579e0*/  STL [R1+0x32ec], R6 ;  /* 0x0032ec0601007387 */ /* 0x000fe80000100800 */
[----:B------:R1:W-:Y:S04]  /*579f0*/  STL [R1+0x32e8], R174 ;  /* 0x0032e8ae01007387 */ /* 0x0003e80000100800 */
[----:B------:R1:W-:Y:S04]  /*57a00*/  STL [R1+0x32e4], R170 ;  /* 0x0032e4aa01007387 */ /* 0x0003e80000100800 */
[----:B------:R1:W-:Y:S01]  /*57a10*/  STL [R1+0x32e0], R162 ;  /* 0x0032e0a201007387 */ /* 0x0003e20000100800 */
[----:B--2---:R-:W-:Y:S11]  /*57a20*/  HMMA.1688.F32.TF32 R20, R184, R4, R232 ;  /* 0x00000004b814723c */ /* 0x004ff600000810e8 */
[----:B------:R-:W-:Y:S11]  /*57a30*/  @!UPT UIADD3 URZ, URZ, URZ, URZ ;  /* 0x0000003f3f3ff290 */ /* 0x000ff6000fffe03f */
[----:B------:R-:W-:Y:S02]  /*57a40*/  @!UPT UIADD3 URZ, URZ, URZ, URZ ;  /* 0x0000003f3f3ff290 */ /* 0x000fe4000fffe03f */
[----:B------:R-:W-:Y:S01]  /*57a50*/  MOV R151, R20 ;  /* 0x0000001400977202 */ /* 0x000fe20000000f00 */
[----:B------:R-:W-:Y:S01]  /*57a60*/  IMAD.MOV.U32 R150, RZ, RZ, R21 ;  /* 0x000000ffff967224 */ /* 0x000fe200078e0015 */
[----:B------:R-:W-:Y:S01]  /*57a70*/  MOV R42, R23 ;  /* 0x00000017002a7202 */ /* 0x000fe20000000f00 */
[----:B------:R-:W-:-:S04]  /*57a80*/  IMAD.MOV.U32 R43, RZ, RZ, R22 ;  /* 0x000000ffff2b7224 */ /* 0x000fc800078e0016 */
[----:B------:R-:W-:Y:S01]  /*57a90*/  STL [R1+0x32fc], R42 ;  /* 0x0032fc2a01007387 */ /* 0x000fe20000100800 */
[C---:B---3--:R-:W-:Y:S11]  /*57aa0*/  HMMA.1688.F32.TF32 R20, R184.reuse, R172, R228 ;  /* 0x000000acb814723c */ /* 0x048ff600000810e4 */
[----:B------:R-:W-:Y:S11]  /*57ab0*/  @!UPT UIADD3 URZ, URZ, URZ, URZ ;  /* 0x0000003f3f3ff290 */ /* 0x000ff6000fffe03f */
[----:B------:R-:W-:Y:S02]  /*57ac0*/  @!UPT UIADD3 URZ, URZ, URZ, URZ ;  /* 0x0000003f3f3ff290 */ /* 0x000fe4000fffe03f */
[----:B----4-:R-:W-:Y:S01]  /*57ad0*/  IMAD.MOV.U32 R38, RZ, RZ, R20 ;  /* 0x000000ffff267224 */ /* 0x010fe200078e0014 */
[----:B------:R-:W-:Y:S01]  /*57ae0*/  MOV R19, R22 ;  /* 0x0000001600137202 */ /* 0x000fe20000000f00 */
[----:B------:R-:W-:Y:S02]  /*57af0*/  IMAD.MOV.U32 R39, RZ, RZ, R21 ;  /* 0x000000ffff277224 */ /* 0x000fe400078e0015 */
[----:B------:R-:W-:Y:S02]  /*57b00*/  IMAD.MOV.U32 R18, RZ, RZ, R23 ;  /* 0x000000ffff127224 */ /* 0x000fe400078e0017 */
[C---:B------:R-:W-:Y:S01]  /*57b10*/  HMMA.1688.F32.TF32 R20, R184.reuse, R168, R244 ;  /* 0x000000a8b814723c */ /* 0x040fe200000810f4 */
[----:B------:R-:W-:Y:S04]  /*57b20*/  STL [R1+0x32f8], R43 ;  /* 0x0032f82b01007387 */ /* 0x000fe80000100800 */
[----:B------:R2:W-:Y:S04]  /*57b30*/  STL [R1+0x32f4], R150 ;  /* 0x0032f49601007387 */ /* 0x0005e80000100800 */
[----:B------:R3:W-:Y:S11]  /*57b40*/  STL [R1+0x32f0], R151 ;  /* 0x0032f09701007387 */ /* 0x0007f60000100800 */
[----:B------:R-:W-:Y:S04]  /*57b50*/  @!UPT UIADD3 URZ, URZ, URZ, URZ ;  /* 0x0000003f3f3ff290 */ /* 0x000fe8000fffe03f */
[----:B------:R-:W-:Y:S01]  /*57b60*/  IMAD.MOV.U32 R159, RZ, RZ, R20 ;  /* 0x000000ffff9f7224 */ /* 0x000fe200078e0014 */
[----:B------:R-:W-:Y:S01]  /*57b70*/  MOV R158, R21 ;  /* 0x00000015009e7202 */ /* 0x000fe20000000f00 */
[----:B------:R-:W-:Y:S02]  /*57b80*/  IMAD.MOV.U32 R155, RZ, RZ, R22 ;  /* 0x000000ffff9b7224 */ /* 0x000fe400078e0016 */
[----:B------:R-:W-:Y:S02]  /*57b90*/  IMAD.MOV.U32 R154, RZ, RZ, R23 ;  /* 0x000000ffff9a7224 */ /* 0x000fe400078e0017 */
[----:B------:R-:W-:Y:S01]  /*57ba0*/  HMMA.1688.F32.TF32 R20, R184, R164, R248 ;  /* 0x000000a4b814723c */ /* 0x000fe200000810f8 */
[----:B------:R-:W4:Y:S04]  /*57bb0*/  LDL.LU R248, [R1] ;  /* 0x0000000001f87983 */ /* 0x000f280000300800 */
        /* <DEDUP_REMOVED lines=12> */
[----:B------:R-:W3:Y:S01]  /*57c80*/  LDL.LU R240, [R1+0x90] ;  /* 0x0000900001f07983 */ /* 0x000ee20000300800 */
[----:B------:R-:W-:-:S03]  /*57c90*/  IMAD.MOV.U32 R10, RZ, RZ, R21 ;  /* 0x000000ffff0a7224 */ /* 0x000fc600078e0015 */
[----:B------:R-:W3:Y:S01]  /*57ca0*/  LDL.LU R241, [R1+0x94] ;  /* 0x0000940001f17983 */ /* 0x000ee20000300800 */
[----:B------:R-:W-:-:S03]  /*57cb0*/  IMAD.MOV.U32 R11, RZ, RZ, R22 ;  /* 0x000000ffff0b7224 */ /* 0x000fc600078e0016 */
[----:B------:R-:W3:Y:S01]  /*57cc0*/  LDL.LU R242, [R1+0x98] ;  /* 0x0000980001f27983 */ /* 0x000ee20000300800 */
[----:B------:R-:W-:-:S03]  /*57cd0*/  MOV R175, R23 ;  /* 0x0000001700af7202 */ /* 0x000fc60000000f00 */
        /* <DEDUP_REMOVED lines=41> */
[C---:B----4-:R-:W-:Y:S08]  /*57f70*/  HMMA.1688.F32.TF32 R248, R188.reuse, R172, R248 ;  /* 0x000000acbcf8723c */ /* 0x050ff000000810f8 */
[C---:B--2---:R-:W-:Y:S08]  /*57f80*/  HMMA.1688.F32.TF32 R244, R188.reuse, R4, R244 ;  /* 0x00000004bcf4723c */ /* 0x044ff000000810f4 */
[----:B---3--:R-:W-:Y:S08]  /*57f90*/  HMMA.1688.F32.TF32 R228, R188, R8, R228 ;  /* 0x00000008bce4723c */ /* 0x008ff000000810e4 */
[C---:B------:R-:W-:Y:S08]  /*57fa0*/  HMMA.1688.F32.TF32 R72, R184.reuse, R160, R72 ;  /* 0x000000a0b848723c */ /* 0x040ff00000081048 */
[C---:B------:R-:W-:Y:S08]  /*57fb0*/  HMMA.1688.F32.TF32 R68, R184.reuse, R156, R68 ;  /* 0x0000009cb844723c */ /* 0x040ff00000081044 */
[C---:B------:R-:W-:Y:S08]  /*57fc0*/  HMMA.1688.F32.TF32 R20, R184.reuse, R12, R20 ;  /* 0x0000000cb814723c */ /* 0x040ff00000081014 */
[C---:B------:R-:W-:Y:S08]  /*57fd0*/  HMMA.1688.F32.TF32 R24, R184.reuse, R36, R24 ;  /* 0x00000024b818723c */ /* 0x040ff00000081018 */
[C---:B------:R-:W-:Y:S08]  /*57fe0*/  HMMA.1688.F32.TF32 R64, R184.reuse, R152, R64 ;  /* 0x00000098b840723c */ /* 0x040ff00000081040 */
[----:B------:R-:W-:Y:S01]  /*57ff0*/  HMMA.1688.F32.TF32 R32, R184, R148, R32 ;  /* 0x00000094b820723c */ /* 0x000fe20000081020 */
[----:B-1----:R-:W-:Y:S01]  /*58000*/  MOV R238, R74 ;  /* 0x0000004a00ee7202 */ /* 0x002fe20000000f00 */
[----:B------:R-:W-:-:S06]  /*58010*/  IMAD.MOV.U32 R239, RZ, RZ, R75 ;  /* 0x000000ffffef7224 */ /* 0x000fcc00078e004b */
[C---:B------:R-:W-:Y:S01]  /*58020*/  HMMA.1688.F32.TF32 R28, R184.reuse, R40, R28 ;  /* 0x00000028b81c723c */ /* 0x040fe2000008101c */
[----:B------:R-:W-:Y:S01]  /*58030*/  IMAD.MOV.U32 R15, RZ, RZ, R72 ;  /* 0x000000ffff0f7224 */ /* 0x000fe200078e0048 */
[----:B------:R-:W2:Y:S01]  /*58040*/  LDL.LU.64 R74, [R1+0x34b0] ;  /* 0x0034b000014a7983 */ /* 0x000ea20000300a00 */
[----:B------:R-:W-:Y:S01]  /*58050*/  IMAD.MOV.U32 R14, RZ, RZ, R73 ;  /* 0x000000ffff0e7224 */ /* 0x000fe200078e0049 */
[----:B------:R-:W-:Y:S01]  /*58060*/  MOV R174, R69 ;  /* 0x0000004500ae7202 */ /* 0x000fe20000000f00 */
[----:B------:R-:W-:Y:S01]  /*58070*/  IMAD.MOV.U32 R170, RZ, RZ, R70 ;  /* 0x000000ffffaa7224 */ /* 0x000fe200078e0046 */
[----:B------:R-:W2:Y:S01]  /*58080*/  LDL.LU.64 R72, [R1+0x34a8] ;  /* 0x0034a80001487983 */ /* 0x000ea20000300a00 */
[----:B------:R-:W-:Y:S01]  /*58090*/  IMAD.MOV.U32 R162, RZ, RZ, R71 ;  /* 0x000000ffffa27224 */ /* 0x000fe200078e0047 */
[C---:B------:R-:W-:Y:S01]  /*580a0*/  HMMA.1688.F32.TF32 R132, R184.reuse, R16, R132 ;  /* 0x00000010b884723c */ /* 0x040fe20000081084 */
[----:B------:R-:W-:Y:S01]  /*580b0*/  IMAD.MOV.U32 R6, RZ, RZ, R68 ;  /* 0x000000ffff067224 */ /* 0x000fe200078e0044 */
[----:B------:R-:W3:Y:S01]  /*580c0*/  LDL.LU.64 R70, [R1+0x34a0] ;  /* 0x0034a00001467983 */ /* 0x000ee20000300a00 */
[----:B------:R-:W-:Y:S01]  /*580d0*/  IMAD.MOV.U32 R150, RZ, RZ, R66 ;  /* 0x000000ffff967224 */ /* 0x000fe200078e0042 */
[----:B------:R-:W-:Y:S01]  /*580e0*/  MOV R151, R67 ;  /* 0x0000004300977202 */ /* 0x000fe20000000f00 */
[----:B------:R-:W-:Y:S01]  /*580f0*/  IMAD.MOV.U32 R43, RZ, RZ, R65 ;  /* 0x000000ffff2b7224 */ /* 0x000fe200078e0041 */
[----:B------:R-:W3:Y:S01]  /*58100*/  LDL.LU.64 R68, [R1+0x3498] ;  /* 0x0034980001447983 */ /* 0x000ee20000300a00 */
[----:B------:R-:W-:Y:S01]  /*58110*/  MOV R42, R64 ;  /* 0x00000040002a7202 */ /* 0x000fe20000000f00 */
[----:B------:R-:W-:Y:S01]  /*58120*/  HMMA.1688.F32.TF32 R184, R184, R236, R240 ;  /* 0x000000ecb8b8723c */ /* 0x000fe200000810f0 */
[----:B------:R-:W-:Y:S01]  /*58130*/  MOV R166, R34 ;  /* 0x0000002200a67202 */ /* 0x000fe20000000f00 */
[----:B------:R-:W4:Y:S01]  /*58140*/  LDL.LU.64 R66, [R1+0x3490] ;  /* 0x0034900001427983 */ /* 0x000f220000300a00 */
[----:B------:R-:W-:-:S02]  /*58150*/  IMAD.MOV.U32 R167, RZ, RZ, R35 ;  /* 0x000000ffffa77224 */ /* 0x000fc400078e0023 */
[----:B------:R-:W-:Y:S01]  /*58160*/  IMAD.MOV.U32 R171, RZ, RZ, R32 ;  /* 0x000000ffffab7224 */ /* 0x000fe200078e0020 */
[----:B------:R-:W4:Y:S01]  /*58170*/  LDL.LU.64 R64, [R1+0x3488] ;  /* 0x0034880001407983 */ /* 0x000f220000300a00 */
[----:B------:R-:W-:Y:S01]  /*58180*/  IMAD.MOV.U32 R163, RZ, RZ, R33 ;  /* 0x000000ffffa37224 */ /* 0x000fe200078e0021 */
[C---:B------:R-:W-:Y:S02]  /*58190*/  HMMA.1688.F32.TF32 R224, R188.reuse, R180, R224 ;  /* 0x000000b4bce0723c */ /* 0x040fe400000810e0 */
[----:B------:R-:W2:Y:S04]  /*581a0*/  LDL.LU.64 R34, [R1+0x3480] ;  /* 0x0034800001227983 */ /* 0x000ea80000300a00 */
[----:B------:R-:W2:Y:S04]  /*581b0*/  LDL.LU.64 R32, [R1+0x3478] ;  /* 0x0034780001207983 */ /* 0x000ea80000300a00 */
[----:B------:R-:W-:Y:S04]  /*581c0*/  STL.64 [R1+0x390], R28 ;  /* 0x0003901c01007387 */ /* 0x000fe80000100a00 */
[----:B------:R1:W-:Y:S01]  /*581d0*/  STL.64 [R1+0x398], R30 ;  /* 0x0003981e01007387 */ /* 0x0003e20000100a00 */
[C---:B------:R-:W-:Y:S03]  /*581e0*/  HMMA.1688.F32.TF32 R232, R188.reuse, R176, R232 ;  /* 0x000000b0bce8723c */ /* 0x040fe600000810e8 */
        /* <DEDUP_REMOVED lines=12> */
[----:B-1----:R-:W4:Y:S04]  /*582b0*/  LDL.LU.64 R22, [R1+0x3440] ;  /* 0x0034400001167983 */ /* 0x002f280000300a00 */
[----:B------:R-:W4:Y:S04]  /*582c0*/  LDL.LU.64 R20, [R1+0x3438] ;  /* 0x0034380001147983 */ /* 0x000f280000300a00 */
[----:B------:R-:W4:Y:S04]  /*582d0*/  LDL.LU.64 R242, [R1+0x3430] ;  /* 0x0034300001f27983 */ /* 0x000f280000300a00 */
[----:B------:R-:W4:Y:S04]  /*582e0*/  LDL.LU.64 R240, [R1+0x3428] ;  /* 0x0034280001f07983 */ /* 0x000f280000300a00 */
[----:B------:R-:W-:Y:S04]  /*582f0*/  STL.64 [R1+0x350], R184 ;  /* 0x000350b801007387 */ /* 0x000fe80000100a00 */
[----:B------:R-:W-:Y:S04]  /*58300*/  STL.64 [R1+0x358], R186 ;  /* 0x000358ba01007387 */ /* 0x000fe80000100a00 */
[----:B------:R-:W-:Y:S04]  /*58310*/  STL.64 [R1+0x340], R224 ;  /* 0x000340e001007387 */ /* 0x000fe80000100a00 */
[----:B------:R1:W-:Y:S04]  /*58320*/  STL.64 [R1+0x348], R226 ;  /* 0x000348e201007387 */ /* 0x0003e80000100a00 */
[----:B------:R-:W-:Y:S04]  /*58330*/  LDS R184, [R252+0x8180] ;  /* 0x00818000fcb87984 */ /* 0x000fe80000000800 */
[----:B------:R-:W-:Y:S04]  /*58340*/  LDS R186, [R252+0x9180] ;  /* 0x00918000fcba7984 */ /* 0x000fe80000000800 */
[----:B-1----:R-:W4:Y:S04]  /*58350*/  LDL.LU.64 R226, [R1+0x3420] ;  /* 0x0034200001e27983 */ /* 0x002f280000300a00 */
[----:B------:R-:W4:Y:S04]  /*58360*/  LDL.LU.64 R224, [R1+0x3418] ;  /* 0x0034180001e07983 */ /* 0x000f280000300a00 */
[----:B------:R-:W-:Y:S04]  /*58370*/  STL.64 [R1+0x330], R232 ;  /* 0x000330e801007387 */ /* 0x000fe80000100a00 */
[----:B------:R1:W-:Y:S04]  /*58380*/  STL.64 [R1+0x338], R234 ;  /* 0x000338ea01007387 */ /* 0x0003e80000100a00 */
[----:B------:R-:W-:Y:S04]  /*58390*/  LDS R185, [R3+0x8180] ;  /* 0x0081800003b97984 */ /* 0x000fe80000000800 */
[----:B------:R-:W2:Y:S04]  /*583a0*/  LDS R187, [R3+0x9180] ;  /* 0x0091800003bb7984 */ /* 0x000ea80000000800 */
[----:B-1----:R-:W4:Y:S04]  /*583b0*/  LDL.LU.64 R234, [R1+0x3410] ;  /* 0x0034100001ea7983 */ /* 0x002f280000300a00 */
[----:B------:R-:W4:Y:S04]  /*583c0*/  LDL.LU.64 R232, [R1+0x3408] ;  /* 0x0034080001e87983 */ /* 0x000f280000300a00 */
[----:B------:R-:W-:Y:S04]  /*583d0*/  STL.64 [R1+0x320], R228 ;  /* 0x000320e401007387 */ /* 0x000fe80000100a00 */
[----:B------:R1:W-:Y:S04]  /*583e0*/  STL.64 [R1+0x328], R230 ;  /* 0x000328e601007387 */ /* 0x0003e80000100a00 */
        /* <DEDUP_REMOVED lines=9> */
[----:B------:R-:W4:Y:S01]  /*58480*/  LDL.LU.64 R248, [R1+0x33d8] ;  /* 0x0033d80001f87983 */ /* 0x000f220000300a00 */
[C---:B--2---:R-:W-:Y:S08]  /*58490*/  HMMA.1688.F32.TF32 R28, R188.reuse, R12, R28 ;  /* 0x0000000cbc1c723c */ /* 0x044ff0000008101c */
[C---:B---3--:R-:W-:Y:S08]  /*584a0*/  HMMA.1688.F32.TF32 R132, R188.reuse, R36, R132 ;  /* 0x00000024bc84723c */ /* 0x048ff00000081084 */
[C---:B----4-:R-:W-:Y:S08]  /*584b0*/  HMMA.1688.F32.TF32 R228, R188.reuse, R160, R228 ;  /* 0x000000a0bce4723c */ /* 0x050ff000000810e4 */
[C---:B------:R-:W-:Y:S11]  /*584c0*/  HMMA.1688.F32.TF32 R248, R188.reuse, R168, R248 ;  /* 0x000000a8bcf8723c */ /* 0x040ff600000810f8 */
[----:B------:R-:W-:Y:S11]  /*584d0*/  @!UPT UIADD3 URZ, URZ, URZ, URZ ;  /* 0x0000003f3f3ff290 */ /* 0x000ff6000fffe03f */
[----:B------:R-:W-:Y:S01]  /*584e0*/  @!UPT UIADD3 URZ, URZ, URZ, URZ ;  /* 0x0000003f3f3ff290 */ /* 0x000fe2000fffe03f */
[----:B------:R-:W-:Y:S04]  /*584f0*/  STL.64 [R1+0x2f0], R248 ;  /* 0x0002f0f801007387 */ /* 0x000fe80000100a00 */
[----:B------:R1:W-:Y:S02]  /*58500*/  STL.64 [R1+0x2f8], R250 ;  /* 0x0002f8fa01007387 */ /* 0x0003e40000100a00 */
[C---:B-1----:R-:W-:Y:S08]  /*58510*/  HMMA.1688.F32.TF32 R248, R188.reuse, R164, R244 ;  /* 0x000000a4bcf8723c */ /* 0x042ff000000810f4 */
[C---:B------:R-:W-:Y:S08]  /*58520*/  HMMA.1688.F32.TF32 R244, R188.reuse, R156, R232 ;  /* 0x0000009cbcf4723c */ /* 0x040ff000000810e8 */
[C---:B------:R-:W-:Y:S07]  /*58530*/  HMMA.1688.F32.TF32 R232, R188.reuse, R152, R224 ;  /* 0x00000098bce8723c */ /* 0x040fee00000810e0 */
[----:B------:R-:W-:Y:S04]  /*58540*/  STL.64 [R1+0x2e0], R248 ;  /* 0x0002e0f801007387 */ /* 0x000fe80000100a00 */
[----:B------:R-:W-:Y:S04]  /*58550*/  STL.64 [R1+0x2e8], R250 ;  /* 0x0002e8fa01007387 */ /* 0x000fe80000100a00 */
[----:B------:R-:W-:Y:S01]  /*58560*/  STL.64 [R1+0x2d0], R228 ;  /* 0x0002d0e401007387 */ /* 0x000fe20000100a00 */
[C---:B------:R-:W-:Y:S03]  /*58570*/  HMMA.1688.F32.TF32 R224, R188.reuse, R40, R20 ;  /* 0x00000028bce0723c */ /* 0x040fe60000081014 */
[----:B------:R1:W-:Y:S05]  /*58580*/  STL.64 [R1+0x2d8], R230 ;  /* 0x0002d8e601007387 */ /* 0x0003ea0000100a00 */
[C---:B------:R-:W-:Y:S08]  /*58590*/  HMMA.1688.F32.TF32 R20, R188.reuse, R16, R24 ;  /* 0x00000010bc14723c */ /* 0x040ff00000081018 */
[C---:B-1----:R-:W-:Y:S08]  /*585a0*/  HMMA.1688.F32.TF32 R228, R188.reuse, R148, R240 ;  /* 0x00000094bce4723c */ /* 0x042ff000000810f0 */
[----:B------:R-:W-:Y:S01]  /*585b0*/  HMMA.1688.F32.TF32 R24, R188, R236, R32 ;  /* 0x000000ecbc18723c */ /* 0x000fe20000081020 */
[----:B------:R-:W-:Y:S04]  /*585c0*/  STL.64 [R1+0x2c0], R244 ;  /* 0x0002c0f401007387 */ /* 0x000fe80000100a00 */
[----:B------:R-:W-:Y:S04]  /*585d0*/  STL.64 [R1+0x2c8], R246 ;  /* 0x0002c8f601007387 */ /* 0x000fe80000100a00 */
[----:B------:R-:W-:Y:S04]  /*585e0*/  STL.64 [R1+0x2b0], R232 ;  /* 0x0002b0e801007387 */ /* 0x000fe80000100a00 */
[----:B------:R-:W-:Y:S04]  /*585f0*/  STL.64 [R1+0x2b8], R234 ;  /* 0x0002b8ea01007387 */ /* 0x000fe80000100a00 */
[----:B------:R-:W-:Y:S04]  /*58600*/  STL.64 [R1+0x2a0], R228 ;  /* 0x0002a0e401007387 */ /* 0x000fe80000100a00 */
[----:B------:R-:W-:Y:S04]  /*58610*/  STL.64 [R1+0x2a8], R230 ;  /* 0x0002a8e601007387 */ /* 0x000fe80000100a00 */
[----:B------:R1:W-:Y:S04]  /*58620*/  STL.64 [R1+0x280], R224 ;  /* 0x000280e001007387 */ /* 0x0003e80000100a00 */
[----:B------:R2:W-:Y:S04]  /*58630*/  STL.64 [R1+0x288], R226 ;  /* 0x000288e201007387 */ /* 0x0005e80000100a00 */
[----:B------:R-:W-:Y:S04]  /*58640*/  STL.64 [R1+0x270], R132 ;  /* 0x0002708401007387 */ /* 0x000fe80000100a00 */
[----:B------:R-:W-:Y:S04]  /*58650*/  STL.64 [R1+0x278], R134 ;  /* 0x0002788601007387 */ /* 0x000fe80000100a00 */
[----:B------:R-:W-:Y:S04]  /*58660*/  STL.64 [R1+0x260], R20 ;  /* 0x0002601401007387 */ /* 0x000fe80000100a00 */
[----:B------:R-:W-:Y:S04]  /*58670*/  STL.64 [R1+0x268], R22 ;  /* 0x0002681601007387 */ /* 0x000fe80000100a00 */
[----:B------:R-:W-:Y:S04]  /*58680*/  STL.64 [R1+0x250], R28 ;  /* 0x0002501c01007387 */ /* 0x000fe80000100a00 */
[----:B------:R-:W-:Y:S04]  /*58690*/  STL.64 [R1+0x258], R30 ;  /* 0x0002581e01007387 */ /* 0x000fe80000100a00 */
[----:B------:R-:W-:Y:S04]  /*586a0*/  STL.64 [R1+0x240], R24 ;  /* 0x0002401801007387 */ /* 0x000fe80000100a00 */
[----:B------:R3:W-:Y:S01]  /*586b0*/  STL.64 [R1+0x248], R26 ;  /* 0x0002481a01007387 */ /* 0x0007e20000100a00 */
[----:B------:R-:W-:Y:S01]  /*586c0*/  HMMA.1688.F32.TF32 R32, R184, R176, R68 ;  /* 0x000000b0b820723c */ /* 0x000fe20000081044 */
[----:B------:R-:W-:Y:S01]  /*586d0*/  IMAD.MOV.U32 R248, RZ, RZ, R61 ;  /* 0x000000fffff87224 */ /* 0x000fe200078e003d */
[----:B------:R-:W-:Y:S01]  /*586e0*/  MOV R249, R56 ;  /* 0x0000003800f97202 */ /* 0x000fe20000000f00 */
[----:B------:R-:W-:Y:S01]  /*586f0*/  IMAD.MOV.U32 R250, RZ, RZ, R57 ;  /* 0x000000fffffa7224 */ /* 0x000fe200078e0039 */
[----:B-1----:R-:W-:Y:S01]  /*58700*/  MOV R224, R52 ;  /* 0x0000003400e07202 */ /* 0x002fe20000000f00 */
[----:B------:R-:W-:-:S02]  /*58710*/  IMAD.MOV.U32 R251, RZ, RZ, R58 ;  /* 0x000000fffffb7224 */ /* 0x000fc400078e003a */
[----:B------:R-:W-:Y:S01]  /*58720*/  IMAD.MOV.U32 R225, RZ, RZ, R53 ;  /* 0x000000ffffe17224 */ /* 0x000fe200078e0035 */
[----:B--2---:R-:W-:Y:S01]  /*58730*/  MOV R227, R55 ;  /* 0x0000003700e37202 */ /* 0x004fe20000000f00 */
[----:B------:R-:W-:Y:S02]  /*58740*/  IMAD.MOV.U32 R226, RZ, RZ, R54 ;  /* 0x000000ffffe27224 */ /* 0x000fe400078e0036 */
[----:B------:R-:W-:Y:S01]  /*58750*/  IMAD.MOV.U32 R240, RZ, RZ, R48 ;  /* 0x000000fffff07224 */ /* 0x000fe200078e0030 */
[----:B---3--:R-:W-:Y:S01]  /*58760*/  HMMA.1688.F32.TF32 R24, R184, R180, R64 ;  /* 0x000000b4b818723c */ /* 0x008fe20000081040 */
[----:B------:R-:W-:Y:S01]  /*58770*/  IMAD.MOV.U32 R241, RZ, RZ, R49 ;  /* 0x000000fffff17224 */ /* 0x000fe200078e0031 */
[----:B------:R-:W-:Y:S01]  /*58780*/  MOV R242, R50 ;  /* 0x0000003200f27202 */ /* 0x000fe20000000f00 */
[----:B------:R-:W-:Y:S01]  /*58790*/  IMAD.MOV.U32 R243, RZ, RZ, R104 ;  /* 0x000000fffff37224 */ /* 0x000fe200078e0068 */
[----:B------:R-:W-:Y:S01]  /*587a0*/  MOV R233, R106 ;  /* 0x0000006a00e97202 */ /* 0x000fe20000000f00 */
[----:B------:R-:W-:-:S02]  /*587b0*/  IMAD.MOV.U32 R232, RZ, RZ, R105 ;  /* 0x000000ffffe87224 */ /* 0x000fc400078e0069 */
[----:B------:R-:W-:Y:S01]  /*587c0*/  IMAD.MOV.U32 R234, RZ, RZ, R107 ;  /* 0x000000ffffea7224 */ /* 0x000fe200078e006b */
[----:B------:R-:W-:Y:S01]  /*587d0*/  HMMA.1688.F32.TF32 R28, R184, R8, R72 ;  /* 0x00000008b81c723c */ /* 0x000fe20000081048 */
[----:B------:R-:W-:Y:S01]  /*587e0*/  IMAD.MOV.U32 R235, RZ, RZ, R51 ;  /* 0x000000ffffeb7224 */ /* 0x000fe200078e0033 */
[----:B------:R-:W-:Y:S01]  /*587f0*/  MOV R244, R44 ;  /* 0x0000002c00f47202 */ /* 0x000fe20000000f00 */
[----:B------:R-:W-:Y:S01]  /*58800*/  IMAD.MOV.U32 R245, RZ, RZ, R45 ;  /* 0x000000fffff57224 */ /* 0x000fe200078e002d */
[----:B------:R-:W-:Y:S01]  /*58810*/  MOV R247, R47 ;  /* 0x0000002f00f77202 */ /* 0x000fe20000000f00 */
[----:B------:R-:W-:Y:S02]  /*58820*/  IMAD.MOV.U32 R246, RZ, RZ, R46 ;  /* 0x000000fffff67224 */ /* 0x000fe400078e002e */
[----:B------:R-:W-:Y:S01]  /*58830*/  IMAD.MOV.U32 R228, RZ, RZ, R59 ;  /* 0x000000ffffe47224 */ /* 0x000fe200078e003b */
[----:B------:R-:W-:Y:S01]  /*58840*/  MOV R230, R63 ;  /* 0x0000003f00e67202 */ /* 0x000fe20000000f00 */
[----:B------:R-:W-:Y:S01]  /*58850*/  IMAD.MOV.U32 R229, RZ, RZ, R62 ;  /* 0x000000ffffe57224 */ /* 0x000fe200078e003e */
[----:B------:R-:W-:Y:S01]  /*58860*/  LDS R20, [R252+0x8200] ;  /* 0x00820000fc147984 */ /* 0x000fe20000000800 */
[----:B------:R-:W-:-:S03]  /*58870*/  IMAD.MOV.U32 R231, RZ, RZ, R111 ;  /* 0x000000ffffe77224 */ /* 0x000fc600078e006f */
[----:B------:R-:W-:Y:S04]  /*58880*/  LDS R22, [R252+0x9200] ;  /* 0x00920000fc167984 */ /* 0x000fe80000000800 */
[----:B------:R-:W-:Y:S04]  /*58890*/  STL.64 [R1+0x230], R24 ;  /* 0x0002301801007387 */ /* 0x000fe80000100a00 */
[----:B------:R1:W-:Y:S04]  /*588a0*/  STL.64 [R1+0x238], R26 ;  /* 0x0002381a01007387 */ /* 0x0003e80000100a00 */
[----:B------:R-:W-:Y:S04]  /*588b0*/  LDS R21, [R3+0x8200] ;  /* 0x0082000003157984 */ /* 0x000fe80000000800 */
[----:B------:R-:W2:Y:S01]  /*588c0*/  LDS R23, [R3+0x9200] ;  /* 0x0092000003177984 */ /* 0x000ea20000000800 */
[C---:B-1----:R-:W-:Y:S03]  /*588d0*/  HMMA.1688.F32.TF32 R24, R184.reuse, R4, R76 ;  /* 0x00000004b818723c */ /* 0x042fe6000008104c */
[----:B------:R-:W-:Y:S04]  /*588e0*/  STL.64 [R1+0x220], R32 ;  /* 0x0002202001007387 */ /* 0x000fe80000100a00 */
[----:B------:R1:W-:Y:S04]  /*588f0*/  STL.64 [R1+0x228], R34 ;  /* 0x0002282201007387 */ /* 0x0003e80000100a00 */
[----:B------:R-:W-:Y:S04]  /*58900*/  STL.64 [R1+0x210], R28 ;  /* 0x0002101c01007387 */ /* 0x000fe80000100a00 */
[----:B------:R3:W-:Y:S01]  /*58910*/  STL.64 [R1+0x218], R30 ;  /* 0x0002181e01007387 */ /* 0x0007e20000100a00 */
[C---:B-1----:R-:W-:Y:S07]  /*58920*/  HMMA.1688.F32.TF32 R32, R184.reuse, R172, R80 ;  /* 0x000000acb820723c */ /* 0x042fee0000081050 */
[----:B------:R-:W-:Y:S01]  /*58930*/  STL.64 [R1+0x200], R24 ;  /* 0x0002001801007387 */ /* 0x000fe20000100a00 */
[C---:B---3--:R-:W-:Y:S03]  /*58940*/  HMMA.1688.F32.TF32 R28, R184.reuse, R168, R84 ;  /* 0x000000a8b81c723c */ /* 0x048fe60000081054 */
[----:B------:R1:W-:Y:S05]  /*58950*/  STL.64 [R1+0x208], R26 ;  /* 0x0002081a01007387 */ /* 0x0003ea0000100a00 */
[C---:B-1----:R-:W-:Y:S07]  /*58960*/  HMMA.1688.F32.TF32 R24, R184.reuse, R164, R88 ;  /* 0x000000a4b818723c */ /* 0x042fee0000081058 */
[----:B------:R-:W-:Y:S04]  /*58970*/  STL.64 [R1+0x1f0], R32 ;  /* 0x0001f02001007387 */ /* 0x000fe80000100a00 */
[----:B------:R1:W-:Y:S04]  /*58980*/  STL.64 [R1+0x1f8], R34 ;  /* 0x0001f82201007387 */ /* 0x0003e80000100a00 */
[----:B------:R-:W-:Y:S04]  /*58990*/  STL.64 [R1+0x1e0], R28 ;  /* 0x0001e01c01007387 */ /* 0x000fe80000100a00 */
[----:B------:R3:W-:Y:S01]  /*589a0*/  STL.64 [R1+0x1e8], R30 ;  /* 0x0001e81e01007387 */ /* 0x0007e20000100a00 */
[C---:B-1----:R-:W-:Y:S03]  /*589b0*/  HMMA.1688.F32.TF32 R32, R184.reuse, R160, R92 ;  /* 0x000000a0b820723c */ /* 0x042fe6000008105c */
[----:B------:R-:W-:Y:S05]  /*589c0*/  STL.64 [R1+0x1d0], R24 ;  /* 0x0001d01801007387 */ /* 0x000fea0000100a00 */
[C---:B---3--:R-:W-:Y:S01]  /*589d0*/  HMMA.1688.F32.TF32 R28, R184.reuse, R156, R96 ;  /* 0x0000009cb81c723c */ /* 0x048fe20000081060 */
[----:B------:R1:W-:Y:S07]  /*589e0*/  STL.64 [R1+0x1d8], R26 ;  /* 0x0001d81a01007387 */ /* 0x0003ee0000100a00 */
[C---:B-1----:R-:W-:Y:S07]  /*589f0*/  HMMA.1688.F32.TF32 R24, R184.reuse, R152, R100 ;  /* 0x00000098b818723c */ /* 0x042fee0000081064 */
[----:B------:R-:W-:Y:S04]  /*58a00*/  STL.64 [R1+0x1c0], R32 ;  /* 0x0001c02001007387 */ /* 0x000fe80000100a00 */
[----:B------:R-:W-:Y:S04]  /*58a10*/  STL.64 [R1+0x1c8], R34 ;  /* 0x0001c82201007387 */ /* 0x000fe80000100a00 */
[----:B------:R-:W-:Y:S04]  /*58a20*/  STL.64 [R1+0x1b0], R28 ;  /* 0x0001b01c01007387 */ /* 0x000fe80000100a00 */
[----:B------:R-:W-:Y:S04]  /*58a30*/  STL.64 [R1+0x1b8], R30 ;  /* 0x0001b81e01007387 */ /* 0x000fe80000100a00 */
[----:B------:R-:W3:Y:S04]  /*58a40*/  LDL.LU R61, [R1+0x33d0] ;  /* 0x0033d000013d7983 */ /* 0x000ee80000300800 */
[----:B------:R-:W-:Y:S04]  /*58a50*/  STL.64 [R1+0x1a0], R24 ;  /* 0x0001a01801007387 */ /* 0x000fe80000100a00 */
[----:B------:R1:W-:Y:S04]  /*58a60*/  STL.64 [R1+0x1a8], R26 ;  /* 0x0001a81a01007387 */ /* 0x0003e80000100a00 */
        /* <DEDUP_REMOVED lines=10> */
[----:B------:R-:W1:Y:S04]  /*58b10*/  LDL.LU R104, [R1+0x33a4] ;  /* 0x0033a40001687983 */ /* 0x000e680000300800 */
[----:B------:R-:W2:Y:S04]  /*58b20*/  LDL.LU R132, [R1+0x20] ;  /* 0x0000200001847983 */ /* 0x000ea80000300800 */
[----:B------:R-:W2:Y:S04]  /*58b30*/  LDL.LU R133, [R1+0x24] ;  /* 0x0000240001857983 */ /* 0x000ea80000300800 */
[----:B------:R-:W2:Y:S04]  /*58b40*/  LDL.LU R134, [R1+0x28] ;  /* 0x0000280001867983 */ /* 0x000ea80000300800 */
[----:B------:R-:W2:Y:S04]  /*58b50*/  LDL.LU R135, [R1+0x2c] ;  /* 0x00002c0001877983 */ /* 0x000ea80000300800 */
[----:B------:R-:W1:Y:S04]  /*58b60*/  LDL.LU R105, [R1+0x33a0] ;  /* 0x0033a00001697983 */ /* 0x000e680000300800 */
[----:B------:R-:W1:Y:S04]  /*58b70*/  LDL.LU R106, [R1+0x339c] ;  /* 0x00339c00016a7983 */ /* 0x000e680000300800 */
[----:B------:R-:W1:Y:S04]  /*58b80*/  LDL.LU R107, [R1+0x3398] ;  /* 0x00339800016b7983 */ /* 0x000e680000300800 */
[----:B------:R-:W2:Y:S04]  /*58b90*/  LDL.LU R51, [R1+0x3394] ;  /* 0x0033940001337983 */ /* 0x000ea80000300800 */
[----:B------:R-:W2:Y:S04]  /*58ba0*/  LDL.LU R44, [R1+0x3390] ;  /* 0x00339000012c7983 */ /* 0x000ea80000300800 */
[----:B------:R-:W2:Y:S04]  /*58bb0*/  LDL.LU R45, [R1+0x338c] ;  /* 0x00338c00012d7983 */ /* 0x000ea80000300800 */
[----:B------:R-:W2:Y:S04]  /*58bc0*/  LDL.LU R46, [R1+0x3388] ;  /* 0x00338800012e7983 */ /* 0x000ea80000300800 */
[----:B------:R-:W2:Y:S04]  /*58bd0*/  LDL.LU R47, [R1+0x3384] ;  /* 0x00338400012f7983 */ /* 0x000ea80000300800 */
[----:B------:R-:W4:Y:S01]  /*58be0*/  LDL.LU R59, [R1+0x3380] ;  /* 0x00338000013b7983 */ /* 0x000f220000300800 */
[C---:B-1----:R-:W-:Y:S11]  /*58bf0*/  HMMA.1688.F32.TF32 R24, R184.reuse, R148, R104 ;  /* 0x00000094b818723c */ /* 0x042ff60000081068 */
[----:B------:R-:W-:Y:S11]  /*58c00*/  @!UPT UIADD3 URZ, URZ, URZ, URZ ;  /* 0x0000003f3f3ff290 */ /* 0x000ff6000fffe03f */
[----:B------:R-:W-:Y:S01]  /*58c10*/  @!UPT UIADD3 URZ, URZ, URZ, URZ ;  /* 0x0000003f3f3ff290 */ /* 0x000fe2000fffe03f */
[----:B------:R-:W-:Y:S04]  /*58c20*/  STL.64 [R1+0x190], R24 ;  /* 0x0001901801007387 */ /* 0x000fe80000100a00 */
[----:B------:R1:W-:Y:S04]  /*58c30*/  STL.64 [R1+0x198], R26 ;  /* 0x0001981a01007387 */ /* 0x0003e80000100a00 */
[----:B------:R-:W3:Y:S04]  /*58c40*/  LDL.LU R62, [R1+0x337c] ;  /* 0x00337c00013e7983 */ /* 0x000ee80000300800 */
[----:B------:R-:W3:Y:S04]  /*58c50*/  LDL.LU R63, [R1+0x3378] ;  /* 0x00337800013f7983 */ /* 0x000ee80000300800 */
[----:B------:R-:W3:Y:S01]  /*58c60*/  LDL.LU R111, [R1+0x3374] ;  /* 0x00337400016f7983 */ /* 0x000ee20000300800 */
[C---:B--2---:R-:W-:Y:S08]  /*58c70*/  HMMA.1688.F32.TF32 R28, R184.reuse, R40, R44 ;  /* 0x00000028b81c723c */ /* 0x044ff0000008102c */
[C---:B-1----:R-:W-:Y:S08]  /*58c80*/  HMMA.1688.F32.TF32 R24, R184.reuse, R36, R48 ;  /* 0x00000024b818723c */ /* 0x042ff00000081030 */
[C---:B------:R-:W-:Y:S01]  /*58c90*/  HMMA.1688.F32.TF32 R32, R184.reuse, R16, R52 ;  /* 0x00000010b820723c */ /* 0x040fe20000081034 */
[----:B------:R-:W-:Y:S04]  /*58ca0*/  LDS R52, [R252+0x8280] ;  /* 0x00828000fc347984 */ /* 0x000fe80000000800 */
[----:B------:R-:W-:Y:S04]  /*58cb0*/  LDS R54, [R252+0x9280] ;  /* 0x00928000fc367984 */ /* 0x000fe80000000800 */
[----:B------:R-:W-:Y:S04]  /*58cc0*/  STL.64 [R1+0x180], R28 ;  /* 0x0001801c01007387 */ /* 0x000fe80000100a00 */
[----:B------:R4:W-:Y:S04]  /*58cd0*/  STL.64 [R1+0x188], R30 ;  /* 0x0001881e01007387 */ /* 0x0009e80000100a00 */
[----:B------:R-:W-:Y:S04]  /*58ce0*/  STL.64 [R1+0x170], R24 ;  /* 0x0001701801007387 */ /* 0x000fe80000100a00 */
[----:B------:R-:W-:Y:S01]  /*58cf0*/  STL.64 [R1+0x178], R26 ;  /* 0x0001781a01007387 */ /* 0x000fe20000100a00 */
[----:B----4-:R-:W-:Y:S03]  /*58d00*/  HMMA.1688.F32.TF32 R28, R184, R12, R56 ;  /* 0x0000000cb81c723c */ /* 0x010fe60000081038 */
[----:B------:R-:W-:Y:S04]  /*58d10*/  STL.64 [R1+0x160], R32 ;  /* 0x0001602001007387 */ /* 0x000fe80000100a00 */
[----:B------:R1:W-:Y:S01]  /*58d20*/  STL.64 [R1+0x168], R34 ;  /* 0x0001682201007387 */ /* 0x0003e20000100a00 */
[C---:B------:R-:W-:Y:S03]  /*58d30*/  HMMA.1688.F32.TF32 R248, R20.reuse, R16, R248 ;  /* 0x0000001014f8723c */ /* 0x040fe600000810f8 */
[----:B------:R-:W-:Y:S04]  /*58d40*/  LDS R53, [R3+0x8280] ;  /* 0x0082800003357984 */ /* 0x000fe80000000800 */
[----:B------:R-:W2:Y:S08]  /*58d50*/  LDS R55, [R3+0x9280] ;  /* 0x0092800003377984 */ /* 0x000eb00000000800 */
[----:B------:R-:W-:Y:S04]  /*58d60*/  STL.64 [R1+0x150], R28 ;  /* 0x0001501c01007387 */ /* 0x000fe80000100a00 */
[----:B------:R4:W-:Y:S01]  /*58d70*/  STL.64 [R1+0x158], R30 ;  /* 0x0001581e01007387 */ /* 0x0009e20000100a00 */
[C---:B-1----:R-:W-:Y:S08]  /*58d80*/  HMMA.1688.F32.TF32 R32, R20.reuse, R176, R112 ;  /* 0x000000b01420723c */ /* 0x042ff00000081070 */
[C---:B----4-:R-:W-:Y:S08]  /*58d90*/  HMMA.1688.F32.TF32 R28, R20.reuse, R8, R144 ;  /* 0x00000008141c723c */ /* 0x050ff00000081090 */
[----:B------:R-:W-:Y:S08]  /*58da0*/  HMMA.1688.F32.TF32 R244, R20, R12, R244 ;  /* 0x0000000c14f4723c */ /* 0x000ff000000810f4 */
[----:B---3--:R-:W-:Y:S11]  /*58db0*/  HMMA.1688.F32.TF32 R24, R184, R236, R60 ;  /* 0x000000ecb818723c */ /* 0x008ff6000008103c */
[----:B------:R-:W-:Y:S11]  /*58dc0*/  @!UPT UIADD3 URZ, URZ, URZ, URZ ;  /* 0x0000003f3f3ff290 */ /* 0x000ff6000fffe03f */
[----:B------:R-:W-:Y:S01]  /*58dd0*/  @!UPT UIADD3 URZ, URZ, URZ, URZ ;  /* 0x0000003f3f3ff290 */ /* 0x000fe2000fffe03f */
[----:B------:R-:W-:Y:S04]  /*58de0*/  STL.64 [R1+0x140], R24 ;  /* 0x0001401801007387 */ /* 0x000fe80000100a00 */
[----:B------:R1:W-:Y:S02]  /*58df0*/  STL.64 [R1+0x148], R26 ;  /* 0x0001481a01007387 */ /* 0x0003e40000100a00 */
[C---:B-1----:R-:W-:Y:S11]  /*58e00*/  HMMA.1688.F32.TF32 R24, R20.reuse, R180, R108 ;  /* 0x000000b41418723c */ /* 0x042ff6000008106c */
[----:B------:R-:W-:Y:S11]  /*58e10*/  @!UPT UIADD3 URZ, URZ, URZ, URZ ;  /* 0x0000003f3f3ff290 */ /* 0x000ff6000fffe03f */
[----:B------:R-:W-:Y:S01]  /*58e20*/  @!UPT UIADD3 URZ, URZ, URZ, URZ ;  /* 0x0000003f3f3ff290 */ /* 0x000fe2000fffe03f */
        /* <DEDUP_REMOVED lines=9> */
[C---:B---3--:R-:W-:Y:S03]  /*58ec0*/  HMMA.1688.F32.TF32 R28, R20.reuse, R168, R128 ;  /* 0x000000a8141c723c */ /* 0x048fe60000081080 */
[----:B------:R1:W-:Y:S05]  /*58ed0*/  STL.64 [R1+0x108], R26 ;  /* 0x0001081a01007387 */ /* 0x0003ea0000100a00 */
[C---:B-1----:R-:W-:Y:S06]  /*58ee0*/  HMMA.1688.F32.TF32 R24, R20.reuse, R164, R116 ;  /* 0x000000a41418723c */ /* 0x042fec0000081074 */
[----:B------:R-:W-:Y:S04]  /*58ef0*/  STL.64 [R1+0xf0], R32 ;  /* 0x0000f02001007387 */ /* 0x000fe80000100a00 */
[----:B------:R1:W-:Y:S05]  /*58f00*/  STL.64 [R1+0xf8], R34 ;  /* 0x0000f82201007387 */ /* 0x0003ea0000100a00 */
[----:B------:R-:W-:Y:S04]  /*58f10*/  STL.64 [R1+0xe0], R28 ;  /* 0x0000e01c01007387 */ /* 0x000fe80000100a00 */
[----:B------:R3:W-:Y:S01]  /*58f20*/  STL.64 [R1+0xe8], R30 ;  /* 0x0000e81e01007387 */ /* 0x0007e20000100a00 */
[C---:B-1----:R-:W-:Y:S03]  /*58f30*/  HMMA.1688.F32.TF32 R32, R20.reuse, R160, R136 ;  /* 0x000000a01420723c */ /* 0x042fe60000081088 */
[----:B------:R-:W-:Y:S04]  /*58f40*/  LDS R116, [R252+0x8300] ;  /* 0x00830000fc747984 */ /* 0x000fe80000000800 */
[----:B------:R-:W-:Y:S01]  /*58f50*/  LDS R118, [R252+0x9300] ;  /* 0x00930000fc767984 */ /* 0x000fe20000000800 */
[C---:B---3--:R-:W-:Y:S03]  /*58f60*/  HMMA.1688.F32.TF32 R28, R20.reuse, R156, R140 ;  /* 0x0000009c141c723c */ /* 0x048fe6000008108c */
[----:B------:R-:W-:Y:S04]  /*58f70*/  STL.64 [R1+0xd0], R24 ;  /* 0x0000d01801007387 */ /* 0x000fe80000100a00 */
[----:B------:R1:W-:Y:S04]  /*58f80*/  STL.64 [R1+0xd8], R26 ;  /* 0x0000d81a01007387 */ /* 0x0003e80000100a00 */
[----:B------:R-:W-:Y:S04]  /*58f90*/  LDS R117, [R3+0x8300] ;  /* 0x0083000003757984 */ /* 0x000fe80000000800 */
[----:B------:R-:W3:Y:S01]  /*58fa0*/  LDS R119, [R3+0x9300] ;  /* 0x0093000003777984 */ /* 0x000ee20000000800 */
[C---:B-1----:R-:W-:Y:S03]  /*58fb0*/  HMMA.1688.F32.TF32 R24, R20.reuse, R152, R132 ;  /* 0x000000981418723c */ /* 0x042fe60000081084 */
[----:B------:R-:W-:Y:S04]  /*58fc0*/  STL.64 [R1+0x50], R32 ;  /* 0x0000502001007387 */ /* 0x000fe80000100a00 */
[----:B------:R1:W-:Y:S04]  /*58fd0*/  STL.64 [R1+0x58], R34 ;  /* 0x0000582201007387 */ /* 0x0003e80000100a00 */
[----:B------:R-:W-:Y:S04]  /*58fe0*/  STL.64 [R1+0x40], R28 ;  /* 0x0000401c01007387 */ /* 0x000fe80000100a00 */
[----:B------:R4:W-:Y:S01]  /*58ff0*/  STL.64 [R1+0x48], R30 ;  /* 0x0000481e01007387 */ /* 0x0009e20000100a00 */
[C---:B-1----:R-:W-:Y:S07]  /*59000*/  HMMA.1688.F32.TF32 R32, R20.reuse, R148, R240 ;  /* 0x000000941420723c */ /* 0x042fee00000810f0 */
[----:B------:R-:W-:Y:S01]  /*59010*/  STL.64 [R1+0x30], R24 ;  /* 0x0000301801007387 */ /* 0x000fe20000100a00 */
[C---:B----4-:R-:W-:Y:S03]  /*59020*/  HMMA.1688.F32.TF32 R28, R20.reuse, R40, R224 ;  /* 0x00000028141c723c */ /* 0x050fe600000810e0 */
[----:B------:R1:W-:Y:S05]  /*59030*/  STL.64 [R1+0x38], R26 ;  /* 0x0000381a01007387 */ /* 0x0003ea0000100a00 */
[C---:B-1----:R-:W-:Y:S07]  /*59040*/  HMMA.1688.F32.TF32 R24, R20.reuse, R36, R232 ;  /* 0x000000241418723c */ /* 0x042fee00000810e8 */
[----:B------:R1:W-:Y:S04]  /*59050*/  STL.64 [R1+0x20], R32 ;  /* 0x0000202001007387 */ /* 0x0003e80000100a00 */
[----:B------:R4:W-:Y:S04]  /*59060*/  STL.64 [R1+0x28], R34 ;  /* 0x0000282201007387 */ /* 0x0009e80000100a00 */
[----:B------:R1:W-:Y:S04]  /*59070*/  STL.64 [R1+0x10], R28 ;  /* 0x0000101c01007387 */ /* 0x0003e80000100a00 */
[----:B------:R1:W-:Y:S04]  /*59080*/  STL.64 [R1+0x18], R30 ;  /* 0x0000181e01007387 */ /* 0x0003e80000100a00 */
[----:B------:R-:W-:Y:S04]  /*59090*/  STL.64 [R1+0x3068], R250 ;  /* 0x003068fa01007387 */ /* 0x000fe80000100a00 */
[----:B------:R-:W-:Y:S04]  /*590a0*/  STL.64 [R1], R24 ;  /* 0x0000001801007387 */ /* 0x000fe80000100a00 */
[----:B------:R2:W-:Y:S04]  /*590b0*/  STL.64 [R1+0x8], R26 ;  /* 0x0000081a01007387 */ /* 0x0005e80000100a00 */
[----:B------:R1:W-:Y:S01]  /*590c0*/  STL.64 [R1+0x3060], R248 ;  /* 0x003060f801007387 */ /* 0x0003e20000100a00 */
[----:B------:R-:W-:Y:S03]  /*590d0*/  HMMA.1688.F32.TF32 R20, R20, R236, R228 ;  /* 0x000000ec1414723c */ /* 0x000fe600000810e4 */
[----:B------:R-:W-:Y:S04]  /*590e0*/  STL [R1+0x3054], R244 ;  /* 0x003054f401007387 */ /* 0x000fe80000100800 */
[----:B------:R-:W-:Y:S01]  /*590f0*/  STL [R1+0x3050], R245 ;  /* 0x003050f501007387 */ /* 0x000fe20000100800 */
[----:B------:R-:W-:-:S03]  /*59100*/  IMAD.MOV.U32 R230, RZ, RZ, R0 ;  /* 0x000000ffffe67224 */ /* 0x000fc600078e0000 */
[----:B------:R-:W-:Y:S01]  /*59110*/  STL [R1+0x304c], R246 ;  /* 0x00304cf601007387 */ /* 0x000fe20000100800 */
[----:B------:R-:W-:-:S03]  /*59120*/  MOV R231, R2 ;  /* 0x0000000200e77202 */ /* 0x000fc60000000f00 */
[----:B------:R-:W-:Y:S04]  /*59130*/  STL [R1+0x3048], R247 ;  /* 0x003048f701007387 */ /* 0x000fe80000100800 */
[----:B------:R-:W2:Y:S04]  /*59140*/  LDL.LU R228, [R1+0x6d0] ;  /* 0x0006d00001e47983 */ /* 0x000ea80000300800 */
[----:B------:R-:W2:Y:S04]  /*59150*/  LDL.LU R229, [R1+0x6d4] ;  /* 0x0006d40001e57983 */ /* 0x000ea80000300800 */
        /* <DEDUP_REMOVED lines=8> */
[----:B-1----:R-:W3:Y:S04]  /*591e0*/  LDL.LU R32, [R1+0x5c0] ;  /* 0x0005c00001207983 */ /* 0x002ee80000300800 */
[----:B------:R-:W3:Y:S04]  /*591f0*/  LDL.LU R33, [R1+0x5c4] ;  /* 0x0005c40001217983 */ /* 0x000ee80000300800 */
[----:B----4-:R-:W3:Y:S04]  /*59200*/  LDL.LU R34, [R1+0x5c8] ;  /* 0x0005c80001227983 */ /* 0x010ee80000300800 */
[----:B------:R-:W3:Y:S04]  /*59210*/  LDL.LU R35, [R1+0x5cc] ;  /* 0x0005cc0001237983 */ /* 0x000ee80000300800 */
[----:B------:R-:W4:Y:S04]  /*59220*/  LDL.LU R28, [R1+0x5f0] ;  /* 0x0005f000011c7983 */ /* 0x000f280000300800 */
[----:B------:R-:W4:Y:S04]  /*59230*/  LDL.LU R29, [R1+0x5f4] ;  /* 0x0005f400011d7983 */ /* 0x000f280000300800 */
[----:B------:R-:W4:Y:S04]  /*59240*/  LDL.LU R30, [R1+0x5f8] ;  /* 0x0005f800011e7983 */ /* 0x000f280000300800 */
[----:B------:R-:W4:Y:S04]  /*59250*/  LDL.LU R31, [R1+0x5fc] ;  /* 0x0005fc00011f7983 */ /* 0x000f280000300800 */
        /* <DEDUP_REMOVED lines=10> */
[----:B------:R-:W-:Y:S04]  /*59300*/  STL [R1+0x3044], R20 ;  /* 0x0030441401007387 */ /* 0x000fe80000100800 */
[----:B------:R-:W-:Y:S04]  /*59310*/  STL [R1+0x3040], R21 ;  /* 0x0030401501007387 */ /* 0x000fe80000100800 */
[----:B------:R-:W-:Y:S04]  /*59320*/  STL [R1+0x303c], R22 ;  /* 0x00303c1601007387 */ /* 0x000fe80000100800 */
[----:B------:R4:W-:Y:S01]  /*59330*/  STL [R1+0x3038], R23 ;  /* 0x0030381701007387 */ /* 0x0009e20000100800 */
[----:B--2---:R-:W-:Y:S01]  /*59340*/  HMMA.1688.F32.TF32 R24, R52, R180, R200 ;  /* 0x000000b43418723c */ /* 0x004fe200000810c8 */
[----:B------:R-:W-:-:S02]  /*59350*/  IMAD.MOV.U32 R226, RZ, RZ, R2 ;  /* 0x000000ffffe27224 */ /* 0x000fc400078e0002 */
[----:B------:R-:W-:Y:S02]  /*59360*/  IMAD.MOV.U32 R184, RZ, RZ, R212 ;  /* 0x000000ffffb87224 */ /* 0x000fe400078e00d4 */
[----:B------:R-:W-:Y:S01]  /*59370*/  IMAD.MOV.U32 R185, RZ, RZ, R204 ;  /* 0x000000ffffb97224 */ /* 0x000fe200078e00cc */
[----:B------:R-:W-:Y:S01]  /*59380*/  MOV R186, R211 ;  /* 0x000000d300ba7202 */ /* 0x000fe20000000f00 */
[----:B------:R-:W-:Y:S02]  /*59390*/  IMAD.MOV.U32 R227, RZ, RZ, R0 ;  /* 0x000000ffffe37224 */ /* 0x000fe400078e0000 */
[----:B------:R-:W-:Y:S01]  /*593a0*/  IMAD.MOV.U32 R187, RZ, RZ, R210 ;  /* 0x000000ffffbb7224 */ /* 0x000fe200078e00d2 */
[----:B------:R-:W-:Y:S01]  /*593b0*/  MOV R248, R178 ;  /* 0x000000b200f87202 */ /* 0x000fe20000000f00 */
[----:B------:R-:W-:Y:S01]  /*593c0*/  IMAD.MOV.U32 R249, RZ, RZ, R179 ;  /* 0x000000fffff97224 */ /* 0x000fe200078e00b3 */
[----:B------:R-:W-:Y:S01]  /*593d0*/  MOV R251, R183 ;  /* 0x000000b700fb7202 */ /* 0x000fe20000000f00 */
[----:B------:R-:W-:Y:S01]  /*593e0*/  IMAD.MOV.U32 R250, RZ, RZ, R182 ;  /* 0x000000fffffa7224 */ /* 0x000fe200078e00b6 */
[----:B------:R-:W-:Y:S04]  /*593f0*/  LDS R200, [R252+0x8380] ;  /* 0x00838000fcc87984 */ /* 0x000fe80000000800 */
[----:B------:R-:W-:Y:S04]  /*59400*/  LDS R202, [R252+0x9380] ;  /* 0x00938000fcca7984 */ /* 0x000fe80000000800 */
[----:B------:R-:W-:Y:S04]  /*59410*/  LDS R201, [R3+0x8380] ;  /* 0x0083800003c97984 */ /* 0x000fe80000000800 */
[----:B------:R-:W-:Y:S04]  /*59420*/  STL [R1+0x3034], R24 ;  /* 0x0030341801007387 */ /* 0x000fe80000100800 */
[----:B------:R-:W-:Y:S04]  /*59430*/  STL [R1+0x3030], R25 ;  /* 0x0030301901007387 */ /* 0x000fe80000100800 */
[----:B------:R-:W-:Y:S04]  /*59440*/  STL [R1+0x302c], R26 ;  /* 0x00302c1a01007387 */ /* 0x000fe80000100800 */
[----:B------:R3:W-:Y:S04]  /*59450*/  STL [R1+0x3028], R27 ;  /* 0x0030281b01007387 */ /* 0x0007e80000100800 */
[----:B------:R-:W1:Y:S01]  /*59460*/  LDS R203, [R3+0x9380] ;  /* 0x0093800003cb7984 */ /* 0x000e620000000800 */
[C---:B----4-:R-:W-:Y:S08]  /*59470*/  HMMA.1688.F32.TF32 R20, R52.reuse, R8, R28 ;  /* 0x000000083414723c */ /* 0x050ff0000008101c */
[C---:B---3--:R-:W-:Y:S11]  /*59480*/  HMMA.1688.F32.TF32 R24, R52.reuse, R176, R32 ;  /* 0x000000b03418723c */ /* 0x048ff60000081020 */
[----:B------:R-:W-:Y:S04]  /*59490*/  @!UPT UIADD3 URZ, URZ, URZ, URZ ;  /* 0x0000003f3f3ff290 */ /* 0x000fe8000fffe03f */
[----:B------:R-:W-:Y:S08]  /*594a0*/  STL.64 [R1+0xb0], R20 ;  /* 0x0000b01401007387 */ /* 0x000ff00000100a00 */
[----:B------:R-:W-:Y:S04]  /*594b0*/  STL.64 [R1+0xc0], R24 ;  /* 0x0000c01801007387 */ /* 0x000fe80000100a00 */
[----:B------:R2:W-:Y:S02]  /*594c0*/  STL.64 [R1+0xc8], R26 ;  /* 0x0000c81a01007387 */ /* 0x0005e40000100a00 */
[----:B--2---:R-:W-:Y:S02]  /*594d0*/  HMMA.1688.F32.TF32 R24, R52, R172, R240 ;  /* 0x000000ac3418723c */ /* 0x004fe400000810f0 */
[----:B------:R2:W-:Y:S01]  /*594e0*/  STL [R1+0xb8], R22 ;  /* 0x0000b81601007387 */ /* 0x0005e20000100800 */
[----:B------:R-:W-:-:S05]  /*594f0*/  MOV R244, R23 ;  /* 0x0000001700f47202 */ /* 0x000fca0000000f00 */
[----:B--2---:R-:W-:Y:S01]  /*59500*/  HMMA.1688.F32.TF32 R20, R52, R4, R132 ;  /* 0x000000043414723c */ /* 0x004fe20000081084 */
[----:B------:R2:W-:Y:S11]  /*59510*/  STL [R1+0x3058], R244 ;  /* 0x003058f401007387 */ /* 0x0005f60000100800 */
[----:B------:R-:W-:Y:S03]  /*59520*/  @!UPT UIADD3 URZ, URZ, URZ, URZ ;  /* 0x0000003f3f3ff290 */ /* 0x000fe6000fffe03f */
[----:B------:R-:W-:Y:S01]  /*59530*/  STL.64 [R1+0x90], R24 ;  /* 0x0000901801007387 */ /* 0x000fe20000100a00 */
[----:B--2---:R-:W-:-:S03]  /*59540*/  IMAD.MOV.U32 R244, RZ, RZ, R27 ;  /* 0x000000fffff47224 */ /* 0x004fc600078e001b */
[----:B------:R2:W-:Y:S02]  /*59550*/  STL [R1+0x98], R26 ;  /* 0x0000981a01007387 */ /* 0x0005e40000100800 */
[----:B--2---:R-:W-:Y:S03]  /*59560*/  HMMA.1688.F32.TF32 R24, R52, R168, R224 ;  /* 0x000000a83418723c */ /* 0x004fe600000810e0 */
[----:B------:R-:W-:Y:S01]  /*59570*/  IMAD.MOV.U32 R246, RZ, RZ, R21 ;  /* 0x000000fffff67224 */ /* 0x000fe200078e0015 */
[----:B------:R-:W-:Y:S01]  /*59580*/  MOV R247, R22 ;  /* 0x0000001600f77202 */ /* 0x000fe20000000f00 */
[----:B------:R-:W-:-:S04]  /*59590*/  IMAD.MOV.U32 R245, RZ, RZ, R20 ;  /* 0x000000fffff57224 */ /* 0x000fc800078e0014 */
[----:B------:R-:W-:Y:S01]  /*595a0*/  STL.64 [R1+0x3078], R246 ;  /* 0x003078f601007387 */ /* 0x000fe20000100a00 */
[----:B------:R-:W-:Y:S03]  /*595b0*/  HMMA.1688.F32.TF32 R28, R52, R164, R232 ;  /* 0x000000a4341c723c */ /* 0x000fe600000810e8 */
[----:B------:R-:W-:Y:S04]  /*595c0*/  STL.64 [R1+0x3070], R244 ;  /* 0x003070f401007387 */ /* 0x000fe80000100a00 */
[----:B------:R-:W-:Y:S01]  /*595d0*/  MOV R232, R216 ;  /* 0x000000d800e87202 */ /* 0x000fe20000000f00 */
[----:B------:R-:W-:-:S05]  /*595e0*/  IMAD.MOV.U32 R233, RZ, RZ, R196 ;  /* 0x000000ffffe97224 */ /* 0x000fca00078e00c4 */
[----:B------:R2:W-:Y:S04]  /*595f0*/  STL [R1+0x84], R25 ;  /* 0x0000841901007387 */ /* 0x0005e80000100800 */
[----:B------:R3:W-:Y:S04]  /*59600*/  STL.64 [R1+0x88], R26 ;  /* 0x0000881a01007387 */ /* 0x0007e80000100a00 */
[----:B------:R-:W4:Y:S04]  /*59610*/  LDL.LU R216, [R1+0x3368] ;  /* 0x0033680001d87983 */ /* 0x000f280000300800 */
[----:B------:R-:W4:Y:S01]  /*59620*/  LDL.LU R196, [R1+0x3364] ;  /* 0x0033640001c47983 */ /* 0x000f220000300800 */
[----:B--2---:R-:W-:Y:S01]  /*59630*/  IMAD.MOV.U32 R25, RZ, RZ, R28 ;  /* 0x000000ffff197224 */ /* 0x004fe200078e001c */
[----:B------:R-:W-:Y:S01]  /*59640*/  MOV R2, R30 ;  /* 0x0000001e00027202 */ /* 0x000fe20000000f00 */
[----:B------:R-:W-:Y:S01]  /*59650*/  IMAD.MOV.U32 R0, RZ, RZ, R31 ;  /* 0x000000ffff007224 */ /* 0x000fe200078e001f */
[----:B------:R-:W2:Y:S01]  /*59660*/  LDL.LU R234, [R1+0x728] ;  /* 0x0007280001ea7983 */ /* 0x000ea20000300800 */
[----:B---3--:R-:W-:-:S02]  /*59670*/  IMAD.MOV.U32 R26, RZ, RZ, R29 ;  /* 0x000000ffff1a7224 */ /* 0x008fc400078e001d */
[----:B------:R-:W-:Y:S01]  /*59680*/  HMMA.1688.F32.TF32 R28, R52, R160, R228 ;  /* 0x000000a0341c723c */ /* 0x000fe200000810e4 */
[----:B------:R-:W2:Y:S01]  /*59690*/  LDL.LU R235, [R1+0x72c] ;  /* 0x00072c0001eb7983 */ /* 0x000ea20000300800 */
[----:B------:R-:W-:Y:S01]  /*596a0*/  IMAD.MOV.U32 R132, RZ, RZ, R197 ;  /* 0x000000ffff847224 */ /* 0x000fe200078e00c5 */
[----:B------:R-:W-:Y:S02]  /*596b0*/  MOV R133, R217 ;  /* 0x000000d900857202 */ /* 0x000fe40000000f00 */
[----:B------:R-:W3:Y:S01]  /*596c0*/  LDL.LU R197, [R1+0x3360] ;  /* 0x0033600001c57983 */ /* 0x000ee20000300800 */
[----:B------:R-:W-:-:S03]  /*596d0*/  IMAD.MOV.U32 R20, RZ, RZ, R23 ;  /* 0x000000ffff147224 */ /* 0x000fc600078e0017 */
[----:B------:R-:W2:Y:S01]  /*596e0*/  LDL.LU R217, [R1+0x335c] ;  /* 0x00335c0001d97983 */ /* 0x000ea20000300800 */
[----:B------:R-:W-:Y:S11]  /*596f0*/  MOV R27, R24 ;  /* 0x00000018001b7202 */ /* 0x000ff60000000f00 */
[----:B------:R-:W-:Y:S03]  /*59700*/  @!UPT UIADD3 URZ, URZ, URZ, URZ ;  /* 0x0000003f3f3ff290 */ /* 0x000fe6000fffe03f */
[----:B------:R-:W-:Y:S01]  /*59710*/  IMAD.MOV.U32 R21, RZ, RZ, R28 ;  /* 0x000000ffff157224 */ /* 0x000fe200078e001c */
[----:B------:R-:W-:Y:S01]  /*59720*/  MOV R22, R29 ;  /* 0x0000001d00167202 */ /* 0x000fe20000000f00 */
[----:B------:R-:W-:Y:S02]  /*59730*/  IMAD.MOV.U32 R23, RZ, RZ, R30 ;  /* 0x000000ffff177224 */ /* 0x000fe400078e001e */
[----:B------:R-:W-:Y:S02]  /*59740*/  IMAD.MOV.U32 R24, RZ, RZ, R31 ;  /* 0x000000ffff187224 */ /* 0x000fe400078e001f */
[----:B----4-:R-:W-:Y:S02]  /*59750*/  IMAD.MOV.U32 R134, RZ, RZ, R216 ;  /* 0x000000ffff867224 */ /* 0x010fe400078e00d8 */
[----:B------:R-:W2:Y:S01]  /*59760*/  LDL.LU R216, [R1+0x3358] ;  /* 0x0033580001d87983 */ /* 0x000ea20000300800 */
[----:B------:R-:W-:-:S03]  /*59770*/  IMAD.MOV.U32 R135, RZ, RZ, R196 ;  /* 0x000000ffff877224 */ /* 0x000fc600078e00c4 */
[----:B------:R-:W3:Y:S04]  /*59780*/  LDL.LU R196, [R1+0x3354] ;  /* 0x0033540001c47983 */ /* 0x000ee80000300800 */
[----:B------:R-:W4:Y:S04]  /*59790*/  LDL.LU R28, [R1+0x690] ;  /* 0x00069000011c7983 */ /* 0x000f280000300800 */
[----:B------:R-:W4:Y:S04]  /*597a0*/  LDL.LU R29, [R1+0x694] ;  /* 0x00069400011d7983 */ /* 0x000f280000300800 */
[----:B------:R-:W4:Y:S04]  /*597b0*/  LDL.LU R30, [R1+0x698] ;  /* 0x00069800011e7983 */ /* 0x000f280000300800 */
[----:B------:R-:W4:Y:S04]  /*597c0*/  LDL.LU R31, [R1+0x69c] ;  /* 0x00069c00011f7983 */ /* 0x000f280000300800 */
        /* <DEDUP_REMOVED lines=28> */
[----:B------:R-:W-:Y:S04]  /*59990*/  STL.64 [R1+0x3098], R26 ;  /* 0x0030981a01007387 */ /* 0x000fe80000100a00 */
[----:B------:R-:W-:Y:S04]  /*599a0*/  STL.64 [R1+0x3090], R24 ;  /* 0x0030901801007387 */ /* 0x000fe80000100a00 */
[----:B------:R-:W-:Y:S04]  /*599b0*/  STL.64 [R1+0x3088], R22 ;  /* 0x0030881601007387 */ /* 0x000fe80000100a00 */
[----:B------:R-:W-:Y:S01]  /*599c0*/  STL.64 [R1+0x3080], R20 ;  /* 0x0030801401007387 */ /* 0x000fe20000100a00 */
[C---:B----4-:R-:W-:Y:S08]  /*599d0*/  HMMA.1688.F32.TF32 R28, R52.reuse, R40, R28 ;  /* 0x00000028341c723c */ /* 0x050ff0000008101c */
[C---:B--2---:R-:W-:Y:S08]  /*599e0*/  HMMA.1688.F32.TF32 R216, R52.reuse, R156, R216 ;  /* 0x0000009c34d8723c */ /* 0x044ff000000810d8 */
[C---:B---3--:R-:W-:Y:S08]  /*599f0*/  HMMA.1688.F32.TF32 R228, R52.reuse, R152, R228 ;  /* 0x0000009834e4723c */ /* 0x048ff000000810e4 */
[C---:B------:R-:W-:Y:S07]  /*59a00*/  HMMA.1688.F32.TF32 R196, R52.reuse, R148, R196 ;  /* 0x0000009434c4723c */ /* 0x040fee00000810c4 */
[----:B------:R-:W-:Y:S01]  /*59a10*/  STL.64 [R1+0x2ff0], R218 ;  /* 0x002ff0da01007387 */ /* 0x000fe20000100a00 */
[C---:B------:R-:W-:Y:S03]  /*59a20*/  HMMA.1688.F32.TF32 R32, R52.reuse, R36, R32 ;  /* 0x000000243420723c */ /* 0x040fe60000081020 */
[----:B------:R-:W-:Y:S05]  /*59a30*/  STL.64 [R1+0x2fe8], R216 ;  /* 0x002fe8d801007387 */ /* 0x000fea0000100a00 */
[C---:B------:R-:W-:Y:S01]  /*59a40*/  HMMA.1688.F32.TF32 R44, R52.reuse, R16, R64 ;  /* 0x00000010342c723c */ /* 0x040fe20000081040 */
[----:B------:R-:W-:Y:S07]  /*59a50*/  STL.64 [R1+0x3000], R230 ;  /* 0x003000e601007387 */ /* 0x000fee0000100a00 */
[C---:B------:R-:W-:Y:S08]  /*59a60*/  HMMA.1688.F32.TF32 R48, R52.reuse, R12, R188 ;  /* 0x0000000c3430723c */ /* 0x040ff000000810bc */
[----:B------:R-:W-:Y:S08]  /*59a70*/  HMMA.1688.F32.TF32 R52, R52, R236, R132 ;  /* 0x000000ec3434723c */ /* 0x000ff00000081084 */
[C---:B------:R-:W-:Y:S01]  /*59a80*/  HMMA.1688.F32.TF32 R56, R116.reuse, R180, R240 ;  /* 0x000000b47438723c */ /* 0x040fe200000810f0 */
[----:B------:R-:W-:Y:S04]  /*59a90*/  STL.64 [R1+0x2ff8], R228 ;  /* 0x002ff8e401007387 */ /* 0x000fe80000100a00 */
[----:B------:R-:W-:Y:S03]  /*59aa0*/  STL.64 [R1+0x3010], R198 ;  /* 0x003010c601007387 */ /* 0x000fe60000100a00 */
        /* <DEDUP_REMOVED lines=56> */
[C---:B------:R-:W-:Y:S03]  /*59e30*/  HMMA.1688.F32.TF32 R64, R116.reuse, R8, R232 ;  /* 0x000000087440723c */ /* 0x040fe600000810e8 */
[----:B------:R-:W4:Y:S04]  /*59e40*/  LDL.LU R232, [R1+0x7f0] ;  /* 0x0007f00001e87983 */ /* 0x000f280000300800 */
[----:B------:R-:W4:Y:S04]  /*59e50*/  LDL.LU R233, [R1+0x7f4] ;  /* 0x0007f40001e97983 */ /* 0x000f280000300800 */
[----:B------:R-:W4:Y:S04]  /*59e60*/  LDL.LU R234, [R1+0x7f8] ;  /* 0x0007f80001ea7983 */ /* 0x000f280000300800 */
[----:B------:R-:W4:Y:S08]  /*59e70*/  LDL.LU R235, [R1+0x7fc] ;  /* 0x0007fc0001eb7983 */ /* 0x000f300000300800 */
[----:B------:R-:W-:Y:S04]  /*59e80*/  STL.64 [R1+0x3108], R66 ;  /* 0x0031084201007387 */ /* 0x000fe80000100a00 */
[----:B------:R-:W-:Y:S01]  /*59e90*/  STL.64 [R1+0x3100], R64 ;  /* 0x0031004001007387 */ /* 0x000fe20000100a00 */
[C---:B--2---:R-:W-:Y:S08]  /*59ea0*/  HMMA.1688.F32.TF32 R104, R116.reuse, R36, R224 ;  /* 0x000000247468723c */ /* 0x044ff000000810e0 */
[C---:B---3--:R-:W-:Y:S08]  /*59eb0*/  HMMA.1688.F32.TF32 R88, R116.reuse, R156, R88 ;  /* 0x0000009c7458723c */ /* 0x048ff00000081058 */
[C---:B----4-:R-:W-:Y:S08]  /*59ec0*/  HMMA.1688.F32.TF32 R72, R116.reuse, R172, R72 ;  /* 0x000000ac7448723c */ /* 0x050ff00000081048 */
[C---:B------:R-:W-:Y:S08]  /*59ed0*/  HMMA.1688.F32.TF32 R68, R116.reuse, R4, R68 ;  /* 0x000000047444723c */ /* 0x040ff00000081044 */
[C---:B------:R-:W-:Y:S08]  /*59ee0*/  HMMA.1688.F32.TF32 R76, R116.reuse, R168, R76 ;  /* 0x000000a8744c723c */ /* 0x040ff0000008104c */
[C---:B------:R-:W-:Y:S07]  /*59ef0*/  HMMA.1688.F32.TF32 R80, R116.reuse, R164, R80 ;  /* 0x000000a47450723c */ /* 0x040fee0000081050 */
[----:B------:R-:W-:Y:S01]  /*59f00*/  STL.64 [R1+0x3118], R70 ;  /* 0x0031184601007387 */ /* 0x000fe20000100a00 */
[C---:B------:R-:W-:Y:S03]  /*59f10*/  HMMA.1688.F32.TF32 R84, R116.reuse, R160, R84 ;  /* 0x000000a07454723c */ /* 0x040fe60000081054 */
[----:B------:R-:W-:Y:S05]  /*59f20*/  STL.64 [R1+0x3110], R68 ;  /* 0x0031104401007387 */ /* 0x000fea0000100a00 */
[C---:B------:R-:W-:Y:S01]  /*59f30*/  HMMA.1688.F32.TF32 R92, R116.reuse, R152, R188 ;  /* 0x00000098745c723c */ /* 0x040fe200000810bc */
[----:B------:R-:W-:Y:S07]  /*59f40*/  STL.64 [R1+0x3128], R74 ;  /* 0x0031284a01007387 */ /* 0x000fee0000100a00 */
[C---:B------:R-:W-:Y:S01]  /*59f50*/  HMMA.1688.F32.TF32 R96, R116.reuse, R148, R132 ;  /* 0x000000947460723c */ /* 0x040fe20000081084 */
[----:B------:R-:W-:Y:S04]  /*59f60*/  STL.64 [R1+0x3120], R72 ;  /* 0x0031204801007387 */ /* 0x000fe80000100a00 */
[----:B------:R-:W-:Y:S03]  /*59f70*/  STL.64 [R1+0x3138], R78 ;  /* 0x0031384e01007387 */ /* 0x000fe60000100a00 */
        /* <DEDUP_REMOVED lines=12> */
[----:B------:R-:W-:-:S03]  /*5a040*/  MOV R240, R214 ;  /* 0x000000d600f07202 */ /* 0x000fc60000000f00 */
[----:B------:R-:W-:Y:S01]  /*5a050*/  STL.64 [R1+0x3198], R102 ;  /* 0x0031986601007387 */ /* 0x000fe20000100a00 */
[----:B------:R-:W-:-:S03]  /*5a060*/  IMAD.MOV.U32 R241, RZ, RZ, R215 ;  /* 0x000000fffff17224 */ /* 0x000fc600078e00d7 */
[----:B------:R-:W-:Y:S01]  /*5a070*/  STL.64 [R1+0x3190], R100 ;  /* 0x0031906401007387 */ /* 0x000fe20000100a00 */
[----:B------:R-:W-:-:S03]  /*5a080*/  IMAD.MOV.U32 R224, RZ, RZ, R209 ;  /* 0x000000ffffe07224 */ /* 0x000fc600078e00d1 */
[----:B------:R-:W-:Y:S01]  /*5a090*/  STL.64 [R1+0x31a8], R106 ;  /* 0x0031a86a01007387 */ /* 0x000fe20000100a00 */
[----:B------:R-:W-:-:S03]  /*5a0a0*/  IMAD.MOV.U32 R225, RZ, RZ, R205 ;  /* 0x000000ffffe17224 */ /* 0x000fc600078e00cd */
[----:B------:R-:W-:Y:S04]  /*5a0b0*/  STL.64 [R1+0x31a0], R104 ;  /* 0x0031a06801007387 */ /* 0x000fe80000100a00 */
[----:B------:R-:W2:Y:S04]  /*5a0c0*/  LDL.LU R214, [R1+0x3350] ;  /* 0x0033500001d67983 */ /* 0x000ea80000300800 */
[----:B------:R-:W3:Y:S04]  /*5a0d0*/  LDL.LU R215, [R1+0x334c] ;  /* 0x00334c0001d77983 */ /* 0x000ee80000300800 */
[----:B------:R-:W4:Y:S04]  /*5a0e0*/  LDL.LU R209, [R1+0x3348] ;  /* 0x0033480001d17983 */ /* 0x000f280000300800 */
[----:B------:R-:W2:Y:S01]  /*5a0f0*/  LDL.LU R205, [R1+0x3344] ;  /* 0x0033440001cd7983 */ /* 0x000ea20000300800 */
[----:B------:R-:W-:Y:S01]  /*5a100*/  MOV R226, R208 ;  /* 0x000000d000e27202 */ /* 0x000fe20000000f00 */
[----:B------:R-:W-:-:S02]  /*5a110*/  IMAD.MOV.U32 R227, RZ, RZ, R213 ;  /* 0x000000ffffe37224 */ /* 0x000fc400078e00d5 */
[----:B------:R-:W3:Y:S04]  /*5a120*/  LDL.LU R208, [R1+0x3340] ;  /* 0x0033400001d07983 */ /* 0x000ee80000300800 */
[----:B------:R-:W3:Y:S04]  /*5a130*/  LDL.LU R213, [R1+0x333c] ;  /* 0x00333c0001d57983 */ /* 0x000ee80000300800 */
[----:B------:R-:W3:Y:S04]  /*5a140*/  LDL.LU R212, [R1+0x3338] ;  /* 0x0033380001d47983 */ /* 0x000ee80000300800 */
[----:B------:R-:W3:Y:S01]  /*5a150*/  LDL.LU R204, [R1+0x3334] ;  /* 0x0033340001cc7983 */ /* 0x000ee20000300800 */
[----:B--2---:R-:W-:-:S03]  /*5a160*/  IMAD.MOV.U32 R144, RZ, RZ, R205 ;  /* 0x000000ffff907224 */ /* 0x004fc600078e00cd */
[----:B------:R-:W2:Y:S01]  /*5a170*/  LDL.LU R205, [R1+0x3330] ;  /* 0x0033300001cd7983 */ /* 0x000ea20000300800 */
[----:B----4-:R-:W-:Y:S01]  /*5a180*/  MOV R145, R209 ;  /* 0x000000d100917202 */ /* 0x010fe20000000f00 */
[----:B------:R-:W-:Y:S01]  /*5a190*/  IMAD.MOV.U32 R147, RZ, RZ, R214 ;  /* 0x000000ffff937224 */ /* 0x000fe200078e00d6 */
[----:B---3--:R-:W-:Y:S01]  /*5a1a0*/  MOV R214, R208 ;  /* 0x000000d000d67202 */ /* 0x008fe20000000f00 */
[----:B------:R-:W3:Y:S01]  /*5a1b0*/  LDL.LU R209, [R1+0x332c] ;  /* 0x00332c0001d17983 */ /* 0x000ee20000300800 */
[----:B------:R-:W-:-:S03]  /*5a1c0*/  IMAD.MOV.U32 R146, RZ, RZ, R215 ;  /* 0x000000ffff927224 */ /* 0x000fc600078e00d7 */
[----:B------:R-:W3:Y:S04]  /*5a1d0*/  LDL.LU R208, [R1+0x3328] ;  /* 0x0033280001d07983 */ /* 0x000ee80000300800 */
[----:B------:R-:W4:Y:S01]  /*5a1e0*/  LDL.LU R215, [R1+0x73c] ;  /* 0x00073c0001d77983 */ /* 0x000f220000300800 */
[----:B------:R-:W-:Y:S01]  /*5a1f0*/  IMAD.MOV.U32 R137, RZ, RZ, R204 ;  /* 0x000000ffff897224 */ /* 0x000fe200078e00cc */
[----:B------:R-:W-:Y:S01]  /*5a200*/  MOV R243, R194 ;  /* 0x000000c200f37202 */ /* 0x000fe20000000f00 */
[----:B------:R-:W-:Y:S01]  /*5a210*/  IMAD.MOV.U32 R242, RZ, RZ, R195 ;  /* 0x000000fffff27224 */ /* 0x000fe200078e00c3 */
[----:B------:R-:W-:Y:S01]  /*5a220*/  MOV R195, R206 ;  /* 0x000000ce00c37202 */ /* 0x000fe20000000f00 */
[----:B------:R-:W-:Y:S01]  /*5a230*/  IMAD.MOV.U32 R194, RZ, RZ, R207 ;  /* 0x000000ffffc27224 */ /* 0x000fe200078e00cf */
[----:B------:R-:W-:Y:S01]  /*5a240*/  HMMA.1688.F32.TF32 R108, R116, R16, R232 ;  /* 0x00000010746c723c */ /* 0x000fe200000810e8 */
[----:B--2---:R-:W-:-:S02]  /*5a250*/  IMAD.MOV.U32 R136, RZ, RZ, R205 ;  /* 0x000000ffff887224 */ /* 0x004fc400078e00cd */
[----:B------:R-:W2:Y:S04]  /*5a260*/  LDL.LU R205, [R1+0x3324] ;  /* 0x0033240001cd7983 */ /* 0x000ea80000300800 */
[----:B------:R-:W2:Y:S04]  /*5a270*/  LDL.LU R204, [R1+0x3320] ;  /* 0x0033200001cc7983 */ /* 0x000ea80000300800 */
[----:B------:R-:W2:Y:S04]  /*5a280*/  LDL.LU R138, [R1+0x758] ;  /* 0x00075800018a7983 */ /* 0x000ea80000300800 */
[----:B------:R-:W2:Y:S04]  /*5a290*/  LDL.LU R139, [R1+0x75c] ;  /* 0x00075c00018b7983 */ /* 0x000ea80000300800 */
[----:B------:R-:W3:Y:S04]  /*5a2a0*/  LDL.LU R210, [R1+0x7a8] ;  /* 0x0007a80001d27983 */ /* 0x000ee80000300800 */
[----:B------:R-:W3:Y:S04]  /*5a2b0*/  LDL.LU R211, [R1+0x7ac] ;  /* 0x0007ac0001d37983 */ /* 0x000ee80000300800 */
        /* <DEDUP_REMOVED lines=37> */
[----:B------:R-:W4:Y:S01]  /*5a510*/  LDL.LU R183, [R1+0x3310] ;  /* 0x0033100001b77983 */ /* 0x000f220000300800 */
[----:B------:R-:W-:Y:S01]  /*5a520*/  IMAD.MOV.U32 R244, RZ, RZ, R220 ;  /* 0x000000fffff47224 */ /* 0x000fe200078e00dc */
[----:B------:R-:W-:Y:S01]  /*5a530*/  MOV R246, R222 ;  /* 0x000000de00f67202 */ /* 0x000fe20000000f00 */
[----:B------:R-:W-:Y:S01]  /*5a540*/  IMAD.MOV.U32 R245, RZ, RZ, R221 ;  /* 0x000000fffff57224 */ /* 0x000fe200078e00dd */
[----:B------:R-:W4:Y:S01]  /*5a550*/  LDL.LU R220, [R1+0x330c] ;  /* 0x00330c0001dc7983 */ /* 0x000f220000300800 */
[----:B------:R-:W-:-:S03]  /*5a560*/  IMAD.MOV.U32 R247, RZ, RZ, R223 ;  /* 0x000000fffff77224 */ /* 0x000fc600078e00df */
[----:B------:R-:W4:Y:S04]  /*5a570*/  LDL.LU R221, [R1+0x3308] ;  /* 0x0033080001dd7983 */ /* 0x000f280000300800 */
[----:B------:R-:W4:Y:S04]  /*5a580*/  LDL.LU R222, [R1+0x3304] ;  /* 0x0033040001de7983 */ /* 0x000f280000300800 */
[----:B------:R-:W4:Y:S04]  /*5a590*/  LDL.LU R223, [R1+0x3300] ;  /* 0x0033000001df7983 */ /* 0x000f280000300800 */
[----:B------:R-:W-:Y:S04]  /*5a5a0*/  STL.64 [R1+0x31b8], R110 ;  /* 0x0031b86e01007387 */ /* 0x000fe80000100a00 */
[----:B------:R-:W-:Y:S01]  /*5a5b0*/  STL.64 [R1+0x31b0], R108 ;  /* 0x0031b06c01007387 */ /* 0x000fe20000100a00 */
[C---:B--2---:R-:W-:Y:S08]  /*5a5c0*/  HMMA.1688.F32.TF32 R112, R116.reuse, R12, R112 ;  /* 0x0000000c7470723c */ /* 0x044ff00000081070 */
[----:B------:R-:W-:Y:S08]  /*5a5d0*/  HMMA.1688.F32.TF32 R116, R116, R236, R124 ;  /* 0x000000ec7474723c */ /* 0x000ff0000008107c */
[----:B-1----:R-:W-:Y:S01]  /*5a5e0*/  HMMA.1688.F32.TF32 R124, R200, R176, R232 ;  /* 0x000000b0c87c723c */ /* 0x002fe200000810e8 */
[----:B------:R-:W-:Y:S04]  /*5a5f0*/  LDS R232, [R252+0xa000] ;  /* 0x00a00000fce87984 */ /* 0x000fe80000000800 */
[----:B------:R-:W-:Y:S04]  /*5a600*/  LDS R234, [R252+0xb000] ;  /* 0x00b00000fcea7984 */ /* 0x000fe80000000800 */
[----:B------:R-:W-:Y:S04]  /*5a610*/  LDS R233, [R3+0xa000] ;  /* 0x00a0000003e97984 */ /* 0x000fe80000000800 */
[----:B------:R-:W3:Y:S04]  /*5a620*/  LDS R235, [R3+0xb000] ;  /* 0x00b0000003eb7984 */ /* 0x000ee80000000800 */
[----:B------:R-:W-:Y:S04]  /*5a630*/  STL.64 [R1+0x31c8], R114 ;  /* 0x0031c87201007387 */ /* 0x000fe80000100a00 */
[----:B------:R-:W-:Y:S01]  /*5a640*/  STL.64 [R1+0x31c0], R112 ;  /* 0x0031c07001007387 */ /* 0x000fe20000100a00 */
[C---:B---3--:R-:W-:Y:S08]  /*5a650*/  HMMA.1688.F32.TF32 R20, R232.reuse, R178, R248 ;  /* 0x000000b2e814723c */ /* 0x048ff000000810f8 */
[----:B----4-:R-:W-:Y:S07]  /*5a660*/  HMMA.1688.F32.TF32 R24, R232, R182, R244 ;  /* 0x000000b6e818723c */ /* 0x010fee00000810f4 */
[----:B------:R-:W-:Y:S01]  /*5a670*/  IMAD.MOV.U32 R244, RZ, RZ, R42 ;  /* 0x000000fffff47224 */ /* 0x000fe200078e002a */
[----:B------:R-:W-:Y:S01]  /*5a680*/  MOV R245, R43 ;  /* 0x0000002b00f57202 */ /* 0x000fe20000000f00 */
[----:B------:R-:W-:-:S02]  /*5a690*/  IMAD.MOV.U32 R246, RZ, RZ, R150 ;  /* 0x000000fffff67224 */ /* 0x000fc400078e0096 */
[----:B------:R-:W-:Y:S11]  /*5a6a0*/  IMAD.MOV.U32 R247, RZ, RZ, R151 ;  /* 0x000000fffff77224 */ /* 0x000ff600078e0097 */
[----:B------:R-:W-:Y:S01]  /*5a6b0*/  @!UPT UIADD3 URZ, URZ, URZ, URZ ;  /* 0x0000003f3f3ff290 */ /* 0x000fe2000fffe03f */
[----:B------:R1:W-:Y:S04]  /*5a6c0*/  STL.64 [R1+0x8c0], R24 ;  /* 0x0008c01801007387 */ /* 0x0003e80000100a00 */
[----:B------:R2:W-:Y:S04]  /*5a6d0*/  STL.64 [R1+0x8c8], R26 ;  /* 0x0008c81a01007387 */ /* 0x0005e80000100a00 */
[----:B------:R-:W3:Y:S04]  /*5a6e0*/  LDL.LU R42, [R1+0x32fc] ;  /* 0x0032fc00012a7983 */ /* 0x000ee80000300800 */
[----:B------:R4:W-:Y:S01]  /*5a6f0*/  STL.64 [R1+0x8b0], R20 ;  /* 0x0008b01401007387 */ /* 0x0009e20000100a00 */
[----:B-1----:R-:W-:-:S03]  /*5a700*/  MOV R24, R6 ;  /* 0x0000000600187202 */ /* 0x002fc60000000f00 */
[----:B------:R1:W-:Y:S01]  /*5a710*/  STL.64 [R1+0x8b8], R22 ;  /* 0x0008b81601007387 */ /* 0x0003e20000100a00 */
[----:B------:R-:W-:-:S03]  /*5a720*/  IMAD.MOV.U32 R25, RZ, RZ, R174 ;  /* 0x000000ffff197224 */ /* 0x000fc600078e00ae */
[----:B------:R-:W3:Y:S01]  /*5a730*/  LDL.LU R43, [R1+0x32f8] ;  /* 0x0032f800012b7983 */ /* 0x000ee20000300800 */
[----:B--2---:R-:W-:-:S03]  /*5a740*/  IMAD.MOV.U32 R26, RZ, RZ, R170 ;  /* 0x000000ffff1a7224 */ /* 0x004fc600078e00aa */
[----:B------:R-:W2:Y:S01]  /*5a750*/  LDL.LU R150, [R1+0x32f4] ;  /* 0x0032f40001967983 */ /* 0x000ea20000300800 */
[----:B------:R-:W-:-:S03]  /*5a760*/  MOV R27, R162 ;  /* 0x000000a2001b7202 */ /* 0x000fc60000000f00 */
[----:B------:R-:W2:Y:S01]  /*5a770*/  LDL.LU R151, [R1+0x32f0] ;  /* 0x0032f00001977983 */ /* 0x000ea20000300800 */
[----:B----4-:R-:W-:-:S03]  /*5a780*/  IMAD.MOV.U32 R20, RZ, RZ, R15 ;  /* 0x000000ffff147224 */ /* 0x010fc600078e000f */
[----:B------:R-:W4:Y:S01]  /*5a790*/  LDL.LU R6, [R1+0x32ec] ;  /* 0x0032ec0001067983 */ /* 0x000f220000300800 */
[----:B------:R-:W-:-:S03]  /*5a7a0*/  IMAD.MOV.U32 R21, RZ, RZ, R14 ;  /* 0x000000ffff157224 */ /* 0x000fc600078e000e */
[----:B------:R-:W4:Y:S01]  /*5a7b0*/  LDL.LU R174, [R1+0x32e8] ;  /* 0x0032e80001ae7983 */ /* 0x000f220000300800 */
[----:B-1----:R-:W-:-:S03]  /*5a7c0*/  MOV R22, R238 ;  /* 0x000000ee00167202 */ /* 0x002fc60000000f00 */
[----:B------:R-:W4:Y:S01]  /*5a7d0*/  LDL.LU R170, [R1+0x32e4] ;  /* 0x0032e40001aa7983 */ /* 0x000f220000300800 */
[----:B------:R-:W-:-:S03]  /*5a7e0*/  IMAD.MOV.U32 R23, RZ, RZ, R239 ;  /* 0x000000ffff177224 */ /* 0x000fc600078e00ef */
[----:B------:R-:W4:Y:S04]  /*5a7f0*/  LDL.LU R162, [R1+0x32e0] ;  /* 0x0032e00001a27983 */ /* 0x000f280000300800 */
[----:B------:R-:W4:Y:S04]  /*5a800*/  LDL.LU R15, [R1+0x32dc] ;  /* 0x0032dc00010f7983 */ /* 0x000f280000300800 */
[----:B------:R-:W4:Y:S04]  /*5a810*/  LDL.LU R14, [R1+0x32d8] ;  /* 0x0032d800010e7983 */ /* 0x000f280000300800 */
[----:B------:R-:W4:Y:S04]  /*5a820*/  LDL.LU R238, [R1+0x32d4] ;  /* 0x0032d40001ee7983 */ /* 0x000f280000300800 */
[----:B------:R-:W4:Y:S01]  /*5a830*/  LDL.LU R239, [R1+0x32d0] ;  /* 0x0032d00001ef7983 */ /* 0x000f220000300800 */
[----:B------:R-:W-:Y:S01]  /*5a840*/  IMAD.MOV.U32 R228, RZ, RZ, R159 ;  /* 0x000000ffffe47224 */ /* 0x000fe200078e009f */
[----:B------:R-:W-:Y:S01]  /*5a850*/  MOV R229, R158 ;  /* 0x0000009e00e57202 */ /* 0x000fe20000000f00 */
[----:B------:R-:W-:Y:S01]  /*5a860*/  IMAD.MOV.U32 R230, RZ, RZ, R155 ;  /* 0x000000ffffe67224 */ /* 0x000fe200078e009b */
[----:B------:R-:W4:Y:S01]  /*5a870*/  LDL.LU R159, [R1+0x32cc] ;  /* 0x0032cc00019f7983 */ /* 0x000f220000300800 */
[----:B------:R-:W-:Y:S01]  /*5a880*/  IMAD.MOV.U32 R231, RZ, RZ, R154 ;  /* 0x000000ffffe77224 */ /* 0x000fe200078e009a */
[----:B------:R-:W-:-:S02]  /*5a890*/  MOV R196, R38 ;  /* 0x0000002600c47202 */ /* 0x000fc40000000f00 */
[----:B------:R-:W4:Y:S01]  /*5a8a0*/  LDL.LU R158, [R1+0x32c8] ;  /* 0x0032c800019e7983 */ /* 0x000f220000300800 */
[----:B------:R-:W-:-:S03]  /*5a8b0*/  IMAD.MOV.U32 R197, RZ, RZ, R39 ;  /* 0x000000ffffc57224 */ /* 0x000fc600078e0027 */
[----:B------:R-:W4:Y:S01]  /*5a8c0*/  LDL.LU R155, [R1+0x32c4] ;  /* 0x0032c400019b7983 */ /* 0x000f220000300800 */
[----:B------:R-:W-:-:S03]  /*5a8d0*/  IMAD.MOV.U32 R198, RZ, RZ, R19 ;  /* 0x000000ffffc67224 */ /* 0x000fc600078e0013 */
[----:B------:R-:W4:Y:S01]  /*5a8e0*/  LDL.LU R154, [R1+0x32c0] ;  /* 0x0032c000019a7983 */ /* 0x000f220000300800 */
[----:B------:R-:W-:-:S03]  /*5a8f0*/  MOV R199, R18 ;  /* 0x0000001200c77202 */ /* 0x000fc60000000f00 */
[----:B------:R-:W4:Y:S04]  /*5a900*/  LDL.LU R38, [R1+0x32bc] ;  /* 0x0032bc0001267983 */ /* 0x000f280000300800 */
[----:B------:R-:W4:Y:S04]  /*5a910*/  LDL.LU R39, [R1+0x32b8] ;  /* 0x0032b80001277983 */ /* 0x000f280000300800 */
[----:B------:R-:W4:Y:S04]  /*5a920*/  LDL.LU R19, [R1+0x32b4] ;  /* 0x0032b40001137983 */ /* 0x000f280000300800 */
[----:B------:R-:W4:Y:S01]  /*5a930*/  LDL.LU R18, [R1+0x32b0] ;  /* 0x0032b00001127983 */ /* 0x000f220000300800 */
[----:B---3--:R-:W-:Y:S01]  /*5a940*/  IMAD.MOV.U32 R31, RZ, RZ, R42 ;  /* 0x000000ffff1f7224 */ /* 0x008fe200078e002a */
[----:B------:R-:W-:Y:S01]  /*5a950*/  MOV R30, R43 ;  /* 0x0000002b001e7202 */ /* 0x000fe20000000f00 */
[----:B--2---:R-:W-:-:S02]  /*5a960*/  IMAD.MOV.U32 R29, RZ, RZ, R150 ;  /* 0x000000ffff1d7224 */ /* 0x004fc400078e0096 */
[----:B------:R-:W-:Y:S02]  /*5a970*/  IMAD.MOV.U32 R28, RZ, RZ, R151 ;  /* 0x000000ffff1c7224 */ /* 0x000fe400078e0097 */
[----:B------:R-:W2:Y:S04]  /*5a980*/  LDL.LU R151, [R1+0x32ac] ;  /* 0x0032ac0001977983 */ /* 0x000ea80000300800 */
[----:B------:R-:W3:Y:S04]  /*5a990*/  LDL.LU R150, [R1+0x32a8] ;  /* 0x0032a80001967983 */ /* 0x000ee80000300800 */
[----:B------:R-:W2:Y:S04]  /*5a9a0*/  LDL.LU R43, [R1+0x32a4] ;  /* 0x0032a400012b7983 */ /* 0x000ea80000300800 */
[----:B------:R-:W2:Y:S01]  /*5a9b0*/  LDL.LU R42, [R1+0x32a0] ;  /* 0x0032a000012a7983 */ /* 0x000ea20000300800 */
[----:B----4-:R-:W-:-:S02]  /*5a9c0*/  IMAD.MOV.U32 R47, RZ, RZ, R15 ;  /* 0x000000ffff2f7224 */ /* 0x010fc400078e000f */
[----:B------:R-:W-:Y:S01]  /*5a9d0*/  IMAD.MOV.U32 R46, RZ, RZ, R14 ;  /* 0x000000ffff2e7224 */ /* 0x000fe200078e000e */
[----:B------:R-:W-:Y:S01]  /*5a9e0*/  MOV R45, R238 ;  /* 0x000000ee002d7202 */ /* 0x000fe20000000f00 */
[----:B------:R-:W-:Y:S02]  /*5a9f0*/  IMAD.MOV.U32 R44, RZ, RZ, R239 ;  /* 0x000000ffff2c7224 */ /* 0x000fe400078e00ef */
[----:B------:R-:W4:Y:S04]  /*5aa00*/  LDL.LU R239, [R1+0x329c] ;  /* 0x00329c0001ef7983 */ /* 0x000f280000300800 */
[----:B------:R-:W2:Y:S04]  /*5aa10*/  LDL.LU R238, [R1+0x3298] ;  /* 0x0032980001ee7983 */ /* 0x000ea80000300800 */
[----:B------:R-:W3:Y:S04]  /*5aa20*/  LDL.LU R14, [R1+0x3294] ;  /* 0x00329400010e7983 */ /* 0x000ee80000300800 */
[----:B------:R-:W3:Y:S01]  /*5aa30*/  LDL.LU R15, [R1+0x3290] ;  /* 0x00329000010f7983 */ /* 0x000ee20000300800 */
[----:B------:R-:W-:Y:S01]  /*5aa40*/  MOV R55, R38 ;  /* 0x0000002600377202 */ /* 0x000fe20000000f00 */
[----:B------:R-:W-:-:S02]  /*5aa50*/  IMAD.MOV.U32 R54, RZ, RZ, R39 ;  /* 0x000000ffff367224 */ /* 0x000fc400078e0027 */
[----:B------:R-:W-:Y:S01]  /*5aa60*/  IMAD.MOV.U32 R53, RZ, RZ, R19 ;  /* 0x000000ffff357224 */ /* 0x000fe200078e0013 */
[----:B------:R-:W-:Y:S02]  /*5aa70*/  MOV R52, R18 ;  /* 0x0000001200347202 */ /* 0x000fe40000000f00 */
[----:B------:R-:W3:Y:S04]  /*5aa80*/  LDL.LU R18, [R1+0x328c] ;  /* 0x00328c0001127983 */ /* 0x000ee80000300800 */
[----:B------:R-:W3:Y:S04]  /*5aa90*/  LDL.LU R19, [R1+0x3288] ;  /* 0x0032880001137983 */ /* 0x000ee80000300800 */
[----:B------:R-:W3:Y:S04]  /*5aaa0*/  LDL.LU R39, [R1+0x3284] ;  /* 0x0032840001277983 */ /* 0x000ee80000300800 */
[----:B------:R-:W3:Y:S01]  /*5aab0*/  LDL.LU R38, [R1+0x3280] ;  /* 0x0032800001267983 */ /* 0x000ee20000300800 */
        /* <DEDUP_REMOVED lines=8> */
[----:B------:R-:W-:Y:S02]  /*5ab40*/  IMAD.MOV.U32 R67, RZ, RZ, R18 ;  /* 0x000000ffff437224 */ /* 0x000fe400078e0012 */
[----:B------:R-:W-:-:S02]  /*5ab50*/  IMAD.MOV.U32 R66, RZ, RZ, R19 ;  /* 0x000000ffff427224 */ /* 0x000fc400078e0013 */
[----:B------:R-:W-:Y:S02]  /*5ab60*/  IMAD.MOV.U32 R64, RZ, RZ, R39 ;  /* 0x000000ffff407224 */ /* 0x000fe400078e0027 */
[----:B------:R-:W4:Y:S01]  /*5ab70*/  LDL.LU R39, [R1+0x326c] ;  /* 0x00326c0001277983 */ /* 0x000f220000300800 */
[----:B------:R-:W-:-:S03]  /*5ab80*/  MOV R65, R38 ;  /* 0x0000002600417202 */ /* 0x000fc60000000f00 */
[----:B------:R-:W4:Y:S04]  /*5ab90*/  LDL.LU R38, [R1+0x3268] ;  /* 0x0032680001267983 */ /* 0x000f280000300800 */
[----:B------:R-:W4:Y:S04]  /*5aba0*/  LDL.LU R19, [R1+0x3264] ;  /* 0x0032640001137983 */ /* 0x000f280000300800 */
[----:B------:R-:W4:Y:S01]  /*5abb0*/  LDL.LU R18, [R1+0x3260] ;  /* 0x0032600001127983 */ /* 0x000f220000300800 */
[----:B--2---:R-:W-:Y:S01]  /*5abc0*/  MOV R71, R14 ;  /* 0x0000000e00477202 */ /* 0x004fe20000000f00 */
[----:B---3--:R-:W-:Y:S01]  /*5abd0*/  IMAD.MOV.U32 R70, RZ, RZ, R15 ;  /* 0x000000ffff467224 */ /* 0x008fe200078e000f */
[----:B----4-:R-:W-:-:S02]  /*5abe0*/  MOV R68, R238 ;  /* 0x000000ee00447202 */ /* 0x010fc40000000f00 */
[----:B------:R-:W2:Y:S01]  /*5abf0*/  LDL.LU R238, [R1+0x325c] ;  /* 0x00325c0001ee7983 */ /* 0x000ea20000300800 */
[----:B------:R-:W-:-:S03]  /*5ac00*/  IMAD.MOV.U32 R69, RZ, RZ, R239 ;  /* 0x000000ffff457224 */ /* 0x000fc600078e00ef */
[----:B------:R-:W3:Y:S04]  /*5ac10*/  LDL.LU R239, [R1+0x3258] ;  /* 0x0032580001ef7983 */ /* 0x000ee80000300800 */
[----:B------:R-:W4:Y:S04]  /*5ac20*/  LDL.LU R15, [R1+0x3254] ;  /* 0x00325400010f7983 */ /* 0x000f280000300800 */
[----:B------:R-:W4:Y:S04]  /*5ac30*/  LDL.LU R14, [R1+0x3250] ;  /* 0x00325000010e7983 */ /* 0x000f280000300800 */
[----:B------:R-:W4:Y:S04]  /*5ac40*/  LDL.LU R76, [R1+0x4c0] ;  /* 0x0004c000014c7983 */ /* 0x000f280000300800 */
[----:B------:R-:W4:Y:S04]  /*5ac50*/  LDL.LU R77, [R1+0x4c4] ;  /* 0x0004c400014d7983 */ /* 0x000f280000300800 */
[----:B------:R-:W4:Y:S04]  /*5ac60*/  LDL.LU R78, [R1+0x4c8] ;  /* 0x0004c800014e7983 */ /* 0x000f280000300800 */
[----:B------:R-:W4:Y:S01]  /*5ac70*/  LDL.LU R79, [R1+0x4cc] ;  /* 0x0004cc00014f7983 */ /* 0x000f220000300800 */
[----:B--2---:R-:W-:Y:S01]  /*5ac80*/  IMAD.MOV.U32 R83, RZ, RZ, R238 ;  /* 0x000000ffff537224 */ /* 0x004fe200078e00ee */
[----:B---3--:R-:W-:Y:S01]  /*5ac90*/  MOV R82, R239 ;  /* 0x000000ef00527202 */ /* 0x008fe20000000f00 */
[----:B----4-:R-:W-:-:S02]  /*5aca0*/  IMAD.MOV.U32 R80, RZ, RZ, R15 ;  /* 0x000000ffff507224 */ /* 0x010fc400078e000f */
        /* <DEDUP_REMOVED lines=25> */
[----:B------:R-:W-:Y:S01]  /*5ae40*/  MOV R72, R18 ;  /* 0x0000001200487202 */ /* 0x000fe20000000f00 */
[----:B------:R-:W-:Y:S01]  /*5ae50*/  IMAD.MOV.U32 R73, RZ, RZ, R19 ;  /* 0x000000ffff497224 */ /* 0x000fe200078e0013 */
[----:B------:R-:W-:Y:S01]  /*5ae60*/  MOV R75, R39 ;  /* 0x00000027004b7202 */ /* 0x000fe20000000f00 */
[----:B------:R-:W-:-:S02]  /*5ae70*/  IMAD.MOV.U32 R74, RZ, RZ, R38 ;  /* 0x000000ffff4a7224 */ /* 0x000fc400078e0026 */
[----:B------:R-:W-:Y:S01]  /*5ae80*/  IMAD.MOV.U32 R56, RZ, RZ, R42 ;  /* 0x000000ffff387224 */ /* 0x000fe200078e002a */
[----:B------:R-:W-:Y:S01]  /*5ae90*/  MOV R58, R150 ;  /* 0x00000096003a7202 */ /* 0x000fe20000000f00 */
[----:B------:R-:W-:Y:S02]  /*5aea0*/  IMAD.MOV.U32 R57, RZ, RZ, R43 ;  /* 0x000000ffff397224 */ /* 0x000fe400078e002b */
[----:B------:R-:W-:Y:S01]  /*5aeb0*/  IMAD.MOV.U32 R59, RZ, RZ, R151 ;  /* 0x000000ffff3b7224 */ /* 0x000fe200078e0097 */
[----:B------:R-:W-:Y:S01]  /*5aec0*/  MOV R49, R155 ;  /* 0x0000009b00317202 */ /* 0x000fe20000000f00 */
[----:B------:R-:W-:Y:S02]  /*5aed0*/  IMAD.MOV.U32 R48, RZ, RZ, R154 ;  /* 0x000000ffff307224 */ /* 0x000fe400078e009a */
        /* <DEDUP_REMOVED lines=12> */
[----:B------:R-:W-:Y:S02]  /*5afa0*/  IMAD.MOV.U32 R250, RZ, RZ, R166 ;  /* 0x000000fffffa7224 */ /* 0x000fe400078e00a6 */
[----:B------:R-:W-:Y:S02]  /*5afb0*/  IMAD.MOV.U32 R251, RZ, RZ, R167 ;  /* 0x000000fffffb7224 */ /* 0x000fe400078e00a7 */
[----:B--2---:R-:W-:Y:S02]  /*5afc0*/  IMAD.MOV.U32 R91, RZ, RZ, R15 ;  /* 0x000000ffff5b7224 */ /* 0x004fe400078e000f */
[----:B---3--:R-:W-:Y:S01]  /*5afd0*/  IMAD.MOV.U32 R90, RZ, RZ, R14 ;  /* 0x000000ffff5a7224 */ /* 0x008fe200078e000e */
[----:B----4-:R-:W-:Y:S01]  /*5afe0*/  MOV R89, R239 ;  /* 0x000000ef00597202 */ /* 0x010fe20000000f00 */
[----:B------:R-:W-:Y:S02]  /*5aff0*/  IMAD.MOV.U32 R88, RZ, RZ, R238 ;  /* 0x000000ffff587224 */ /* 0x000fe400078e00ee */
[----:B------:R-:W2:Y:S04]  /*5b000*/  LDL.LU R238, [R1+0x323c] ;  /* 0x00323c0001ee7983 */ /* 0x000ea80000300800 */
[----:B------:R-:W2:Y:S04]  /*5b010*/  LDL.LU R239, [R1+0x3238] ;  /* 0x0032380001ef7983 */ /* 0x000ea80000300800 */
        /* <DEDUP_REMOVED lines=26> */
[C---:B------:R-:W-:Y:S08]  /*5b1c0*/  HMMA.1688.F32.TF32 R120, R200.reuse, R180, R120 ;  /* 0x000000b4c878723c */ /* 0x040ff00000081078 */
        /* <DEDUP_REMOVED lines=19> */
[----:B------:R-:W-:Y:S08]  /*5b300*/  HMMA.1688.F32.TF32 R44, R240, R178, R44 ;  /* 0x000000b2f02c723c */ /* 0x000ff0000008102c */
[C---:B--2---:R-:W-:Y:S08]  /*5b310*/  HMMA.1688.F32.TF32 R52, R232.reuse, R238, R52 ;  /* 0x000000eee834723c */ /* 0x044ff00000081034 */
[C---:B---3--:R-:W-:Y:S08]  /*5b320*/  HMMA.1688.F32.TF32 R56, R232.reuse, R14, R56 ;  /* 0x0000000ee838723c */ /* 0x048ff00000081038 */
[C---:B----4-:R-:W-:Y:S08]  /*5b330*/  HMMA.1688.F32.TF32 R60, R232.reuse, R18, R60 ;  /* 0x00000012e83c723c */ /* 0x050ff0000008103c */
        /* <DEDUP_REMOVED lines=11> */
[----:B------:R-:W-:Y:S04]  /*5b3f0*/  STL.64 [R1+0x8a0], R104 ;  /* 0x0008a06801007387 */ /* 0x000fe80000100a00 */
[----:B------:R-:W-:Y:S04]  /*5b400*/  STL.64 [R1+0x8a8], R106 ;  /* 0x0008a86a01007387 */ /* 0x000fe80000100a00 */
[----:B------:R-:W-:Y:S04]  /*5b410*/  STL.64 [R1+0x890], R100 ;  /* 0x0008906401007387 */ /* 0x000fe80000100a00 */
[----:B------:R-:W-:Y:S04]  /*5b420*/  STL.64 [R1+0x898], R102 ;  /* 0x0008986601007387 */ /* 0x000fe80000100a00 */
[----:B------:R-:W-:Y:S01]  /*5b430*/  STL.64 [R1+0x880], R96 ;  /* 0x0008806001007387 */ /* 0x000fe20000100a00 */
[C---:B------:R-:W-:Y:S03]  /*5b440*/  HMMA.1688.F32.TF32 R32, R240.reuse, R10, R32 ;  /* 0x0000000af020723c */ /* 0x040fe60000081020 */
[----:B------:R-:W-:Y:S04]  /*5b450*/  STL.64 [R1+0x888], R98 ;  /* 0x0008886201007387 */ /* 0x000fe80000100a00 */
[----:B------:R-:W-:Y:S01]  /*5b460*/  STL.64 [R1+0x870], R92 ;  /* 0x0008705c01007387 */ /* 0x000fe20000100a00 */
[C---:B------:R-:W-:Y:S03]  /*5b470*/  HMMA.1688.F32.TF32 R28, R240.reuse, R6, R28 ;  /* 0x00000006f01c723c */ /* 0x040fe6000008101c */
        /* <DEDUP_REMOVED lines=30> */
[C---:B------:R-:W-:Y:S08]  /*5b660*/  HMMA.1688.F32.TF32 R20, R240.reuse, R162, R20 ;  /* 0x000000a2f014723c */ /* 0x040ff00000081014 */
[C---:B------:R-:W-:Y:S01]  /*5b670*/  HMMA.1688.F32.TF32 R24, R240.reuse, R158, R24 ;  /* 0x0000009ef018723c */ /* 0x040fe20000081018 */
[----:B------:R-:W-:Y:S01]  /*5b680*/  MOV R173, R94 ;  /* 0x0000005e00ad7202 */ /* 0x000fe20000000f00 */
[----:B------:R-:W-:Y:S01]  /*5b690*/  IMAD.MOV.U32 R172, RZ, RZ, R95 ;  /* 0x000000ffffac7224 */ /* 0x000fe200078e005f */
[----:B------:R-:W-:Y:S04]  /*5b6a0*/  LDS R232, [R252+0xa100] ;  /* 0x00a10000fce87984 */ /* 0x000fe80000000800 */
[----:B------:R-:W-:Y:S01]  /*5b6b0*/  LDS R234, [R252+0xb100] ;  /* 0x00b10000fcea7984 */ /* 0x000fe20000000800 */
[C---:B-1----:R-:W-:Y:S03]  /*5b6c0*/  HMMA.1688.F32.TF32 R28, R240.reuse, R166, R216 ;  /* 0x000000a6f01c723c */ /* 0x042fe600000810d8 */
[----:B------:R-:W-:Y:S04]  /*5b6d0*/  STL.64 [R1+0x790], R44 ;  /* 0x0007902c01007387 */ /* 0x000fe80000100a00 */
[----:B------:R-:W-:Y:S04]  /*5b6e0*/  STL.64 [R1+0x798], R46 ;  /* 0x0007982e01007387 */ /* 0x000fe80000100a00 */
[----:B------:R-:W-:Y:S04]  /*5b6f0*/  STL.64 [R1+0x780], R32 ;  /* 0x0007802001007387 */ /* 0x000fe80000100a00 */
[----:B------:R-:W-:Y:S04]  /*5b700*/  STL.64 [R1+0x788], R34 ;  /* 0x0007882201007387 */ /* 0x000fe80000100a00 */
[----:B------:R-:W-:Y:S04]  /*5b710*/  LDS R233, [R3+0xa100] ;  /* 0x00a1000003e97984 */ /* 0x000fe80000000800 */
[----:B------:R-:W-:Y:S04]  /*5b720*/  STL.64 [R1+0x770], R28 ;  /* 0x0007701c01007387 */ /* 0x000fe80000100a00 */
[----:B------:R1:W-:Y:S04]  /*5b730*/  STL.64 [R1+0x778], R30 ;  /* 0x0007781e01007387 */ /* 0x0003e80000100a00 */
[----:B------:R-:W-:Y:S04]  /*5b740*/  STL.64 [R1+0x760], R20 ;  /* 0x0007601401007387 */ /* 0x000fe80000100a00 */
[----:B------:R2:W-:Y:S01]  /*5b750*/  STL.64 [R1+0x768], R22 ;  /* 0x0007681601007387 */ /* 0x0005e20000100a00 */
[C---:B-1----:R-:W-:Y:S03]  /*5b760*/  HMMA.1688.F32.TF32 R28, R240.reuse, R154, R244 ;  /* 0x0000009af01c723c */ /* 0x042fe600000810f4 */
[----:B------:R-:W1:Y:S05]  /*5b770*/  LDS R235, [R3+0xb100] ;  /* 0x00b1000003eb7984 */ /* 0x000e6a0000000800 */
[C---:B--2---:R-:W-:Y:S01]  /*5b780*/  HMMA.1688.F32.TF32 R20, R240.reuse, R150, R248 ;  /* 0x00000096f014723c */ /* 0x044fe200000810f8 */
[----:B------:R2:W-:Y:S04]  /*5b790*/  STL.64 [R1+0x750], R24 ;  /* 0x0007501801007387 */ /* 0x0005e80000100a00 */
[----:B------:R3:W-:Y:S04]  /*5b7a0*/  STL.64 [R1+0x758], R26 ;  /* 0x0007581a01007387 */ /* 0x0007e80000100a00 */
[----:B--2---:R-:W2:Y:S06]  /*5b7b0*/  LDL.LU R24, [R1+0x240] ;  /* 0x0002400001187983 */ /* 0x004eac0000300800 */
[----:B------:R-:W-:Y:S04]  /*5b7c0*/  STL.64 [R1+0x740], R28 ;  /* 0x0007401c01007387 */ /* 0x000fe80000100a00 */
[----:B------:R-:W-:Y:S04]  /*5b7d0*/  STL.64 [R1+0x748], R30 ;  /* 0x0007481e01007387 */ /* 0x000fe80000100a00 */
[----:B------:R4:W-:Y:S04]  /*5b7e0*/  STL.64 [R1+0x730], R20 ;  /* 0x0007301401007387 */ /* 0x0009e80000100a00 */
[----:B------:R1:W-:Y:S04]  /*5b7f0*/  STL.64 [R1+0x738], R22 ;  /* 0x0007381601007387 */ /* 0x0003e80000100a00 */
[----:B------:R-:W2:Y:S04]  /*5b800*/  LDL.LU R25, [R1+0x244] ;  /* 0x0002440001197983 */ /* 0x000ea80000300800 */
[----:B---3--:R-:W2:Y:S04]  /*5b810*/  LDL.LU R26, [R1+0x248] ;  /* 0x00024800011a7983 */ /* 0x008ea80000300800 */
[----:B------:R-:W2:Y:S04]  /*5b820*/  LDL.LU R27, [R1+0x24c] ;  /* 0x00024c00011b7983 */ /* 0x000ea80000300800 */
[----:B----4-:R-:W3:Y:S04]  /*5b830*/  LDL.LU R20, [R1+0x250] ;  /* 0x0002500001147983 */ /* 0x010ee80000300800 */
[----:B------:R-:W3:Y:S04]  /*5b840*/  LDL.LU R21, [R1+0x254] ;  /* 0x0002540001157983 */ /* 0x000ee80000300800 */
[----:B-1----:R-:W3:Y:S04]  /*5b850*/  LDL.LU R22, [R1+0x258] ;  /* 0x0002580001167983 */ /* 0x002ee80000300800 */
        /* <DEDUP_REMOVED lines=86> */
[C---:B---3--:R-:W-:Y:S08]  /*5bdc0*/  HMMA.1688.F32.TF32 R84, R240.reuse, R14, R84 ;  /* 0x0000000ef054723c */ /* 0x048ff00000081054 */
[C---:B----4-:R-:W-:Y:S08]  /*5bdd0*/  HMMA.1688.F32.TF32 R92, R240.reuse, R38, R92 ;  /* 0x00000026f05c723c */ /* 0x050ff0000008105c */
[C---:B------:R-:W-:Y:S08]  /*5bde0*/  HMMA.1688.F32.TF32 R96, R240.reuse, R42, R96 ;  /* 0x0000002af060723c */ /* 0x040ff00000081060 */
[----:B------:R-:W-:Y:S01]  /*5bdf0*/  HMMA.1688.F32.TF32 R88, R240, R18, R88 ;  /* 0x00000012f058723c */ /* 0x000fe20000081058 */
[----:B------:R-:W-:Y:S04]  /*5be00*/  LDS R240, [R252+0xa180] ;  /* 0x00a18000fcf07984 */ /* 0x000fe80000000800 */
[----:B------:R-:W-:Y:S10]  /*5be10*/  LDS R242, [R252+0xb180] ;  /* 0x00b18000fcf27984 */ /* 0x000ff40000000800 */
        /* <DEDUP_REMOVED lines=10> */
[----:B------:R-:W-:Y:S04]  /*5bec0*/  LDS R241, [R3+0xa180] ;  /* 0x00a1800003f17984 */ /* 0x000fe80000000800 */
[----:B------:R-:W2:Y:S01]  /*5bed0*/  LDS R243, [R3+0xb180] ;  /* 0x00b1800003f37984 */ /* 0x000ea20000000800 */
        /* <DEDUP_REMOVED lines=11> */
[C---:B------:R-:W-:Y:S01]  /*5bf90*/  HMMA.1688.F32.TF32 R44, R232.reuse, R154, R32 ;  /* 0x0000009ae82c723c */ /* 0x040fe20000081020 */
[----:B------:R-:W-:Y:S07]  /*5bfa0*/  STL.64 [R1+0x4a0], R76 ;  /* 0x0004a04c01007387 */ /* 0x000fee0000100a00 */
[C---:B------:R-:W-:Y:S01]  /*5bfb0*/  HMMA.1688.F32.TF32 R32, R232.reuse, R150, R28 ;  /* 0x00000096e820723c */ /* 0x040fe2000008101c */
[----:B------:R-:W-:Y:S07]  /*5bfc0*/  STL.64 [R1+0x4a8], R78 ;  /* 0x0004a84e01007387 */ /* 0x000fee0000100a00 */
        /* <DEDUP_REMOVED lines=27> */
[----:B------:R-:W-:Y:S01]  /*5c180*/  STL.64 [R1+0x520], R32 ;  /* 0x0005202001007387 */ /* 0x000fe20000100a00 */
[C---:B--2---:R-:W-:Y:S03]  /*5c190*/  HMMA.1688.F32.TF32 R24, R240.reuse, R182, R244 ;  /* 0x000000b6f018723c */ /* 0x044fe600000810f4 */
[----:B------:R-:W-:Y:S04]  /*5c1a0*/  STL.64 [R1+0x528], R34 ;  /* 0x0005282201007387 */ /* 0x000fe80000100a00 */
[----:B------:R-:W-:Y:S04]  /*5c1b0*/  STL.64 [R1+0x510], R28 ;  /* 0x0005101c01007387 */ /* 0x000fe80000100a00 */
[----:B------:R-:W-:Y:S04]  /*5c1c0*/  STL.64 [R1+0x518], R30 ;  /* 0x0005181e01007387 */ /* 0x000fe80000100a00 */
[----:B------:R-:W-:Y:S04]  /*5c1d0*/  STL.64 [R1+0x260], R20 ;  /* 0x0002601401007387 */ /* 0x000fe80000100a00 */
[----:B------:R1:W-:Y:S04]  /*5c1e0*/  STL.64 [R1+0x268], R22 ;  /* 0x0002681601007387 */ /* 0x0003e80000100a00 */
[----:B------:R-:W2:Y:S04]  /*5c1f0*/  LDL.LU R228, [R1+0x10] ;  /* 0x0000100001e47983 */ /* 0x000ea80000300800 */
[----:B------:R-:W-:Y:S01]  /*5c200*/  LDS R232, [R252+0xa200] ;  /* 0x00a20000fce87984 */ /* 0x000fe20000000800 */
[----:B-1----:R-:W-:Y:S03]  /*5c210*/  HMMA.1688.F32.TF32 R20, R240, R178, R248 ;  /* 0x000000b2f014723c */ /* 0x002fe600000810f8 */
[----:B------:R-:W-:Y:S04]  /*5c220*/  STL.64 [R1+0x430], R24 ;  /* 0x0004301801007387 */ /* 0x000fe80000100a00 */
[----:B------:R-:W-:Y:S04]  /*5c230*/  STL.64 [R1+0x438], R26 ;  /* 0x0004381a01007387 */ /* 0x000fe80000100a00 */
[----:B------:R-:W-:Y:S04]  /*5c240*/  LDS R234, [R252+0xb200] ;  /* 0x00b20000fcea7984 */ /* 0x000fe80000000800 */
[----:B------:R-:W-:Y:S04]  /*5c250*/  LDS R233, [R3+0xa200] ;  /* 0x00a2000003e97984 */ /* 0x000fe80000000800 */
[----:B------:R-:W1:Y:S04]  /*5c260*/  LDS R235, [R3+0xb200] ;  /* 0x00b2000003eb7984 */ /* 0x000e680000000800 */
[----:B------:R3:W-:Y:S04]  /*5c270*/  STL.64 [R1+0x420], R20 ;  /* 0x0004201401007387 */ /* 0x0007e80000100a00 */
[----:B------:R4:W-:Y:S04]  /*5c280*/  STL.64 [R1+0x428], R22 ;  /* 0x0004281601007387 */ /* 0x0009e80000100a00 */
        /* <DEDUP_REMOVED lines=15> */
[----:B---3--:R-:W3:Y:S04]  /*5c380*/  LDL.LU R20, [R1+0xd0] ;  /* 0x0000d00001147983 */ /* 0x008ee80000300800 */
[----:B------:R-:W3:Y:S04]  /*5c390*/  LDL.LU R21, [R1+0xd4] ;  /* 0x0000d40001157983 */ /* 0x000ee80000300800 */
[----:B----4-:R-:W3:Y:S04]  /*5c3a0*/  LDL.LU R22, [R1+0xd8] ;  /* 0x0000d80001167983 */ /* 0x010ee80000300800 */
        /* <DEDUP_REMOVED lines=85> */
[----:B------:R-:W4:Y:S04]  /*5c900*/  LDL.LU R216, [R1] ;  /* 0x0000000001d87983 */ /* 0x000f280000300800 */
[----:B------:R-:W4:Y:S04]  /*5c910*/  LDL.LU R217, [R1+0x4] ;  /* 0x0000040001d97983 */ /* 0x000f280000300800 */
[----:B------:R-:W4:Y:S04]  /*5c920*/  LDL.LU R218, [R1+0x8] ;  /* 0x0000080001da7983 */ /* 0x000f280000300800 */
[----:B------:R-:W4:Y:S01]  /*5c930*/  LDL.LU R219, [R1+0xc] ;  /* 0x00000c0001db7983 */ /* 0x000f220000300800 */
[----:B-1----:R-:W-:Y:S08]  /*5c940*/  HMMA.1688.F32.TF32 R48, R232, R10, R48 ;  /* 0x0000000ae830723c */ /* 0x002ff00000081030 */
        /* <DEDUP_REMOVED lines=10> */
[C---:B------:R-:W-:Y:S11]  /*5c9f0*/  HMMA.1688.F32.TF32 R104, R240.reuse, R174, R104 ;  /* 0x000000aef068723c */ /* 0x040ff60000081068 */
[----:B------:R-:W-:Y:S04]  /*5ca00*/  @!UPT UIADD3 URZ, URZ, URZ, URZ ;  /* 0x0000003f3f3ff290 */ /* 0x000fe8000fffe03f */
[----:B------:R-:W-:Y:S04]  /*5ca10*/  STL.64 [R1+0x410], R112 ;  /* 0x0004107001007387 */ /* 0x000fe80000100a00 */
[----:B------:R1:W-:Y:S01]  /*5ca20*/  STL.64 [R1+0x418], R114 ;  /* 0x0004187201007387 */ /* 0x0003e20000100a00 */
[C---:B------:R-:W-:Y:S03]  /*5ca30*/  HMMA.1688.F32.TF32 R88, R240.reuse, R158, R88 ;  /* 0x0000009ef058723c */ /* 0x040fe60000081058 */
[----:B-1----:R-:W2:Y:S04]  /*5ca40*/  LDL.LU.64 R114, [R1+0x31c8] ;  /* 0x0031c80001727983 */ /* 0x002ea80000300a00 */
[----:B------:R-:W2:Y:S04]  /*5ca50*/  LDL.LU.64 R112, [R1+0x31c0] ;  /* 0x0031c00001707983 */ /* 0x000ea80000300a00 */
[----:B------:R-:W-:Y:S04]  /*5ca60*/  STL.64 [R1+0x400], R108 ;  /* 0x0004006c01007387 */ /* 0x000fe80000100a00 */
[----:B------:R1:W-:Y:S01]  /*5ca70*/  STL.64 [R1+0x408], R110 ;  /* 0x0004086e01007387 */ /* 0x0003e20000100a00 */
[C---:B------:R-:W-:Y:S03]  /*5ca80*/  HMMA.1688.F32.TF32 R72, R240.reuse, R38, R72 ;  /* 0x00000026f048723c */ /* 0x040fe60000081048 */
[----:B-1----:R-:W3:Y:S04]  /*5ca90*/  LDL.LU.64 R110, [R1+0x31b8] ;  /* 0x0031b800016e7983 */ /* 0x002ee80000300a00 */
[----:B------:R-:W3:Y:S04]  /*5caa0*/  LDL.LU.64 R108, [R1+0x31b0] ;  /* 0x0031b000016c7983 */ /* 0x000ee80000300a00 */
[----:B------:R-:W-:Y:S04]  /*5cab0*/  STL.64 [R1+0x3f0], R104 ;  /* 0x0003f06801007387 */ /* 0x000fe80000100a00 */
[----:B------:R1:W-:Y:S04]  /*5cac0*/  STL.64 [R1+0x3f8], R106 ;  /* 0x0003f86a01007387 */ /* 0x0003e80000100a00 */
        /* <DEDUP_REMOVED lines=50> */
[----:B------:R-:W2:Y:S04]  /*5cdf0*/  LDL.LU.64 R62, [R1+0x30f8] ;  /* 0x0030f800013e7983 */ /* 0x000ea80000300a00 */
[----:B------:R-:W2:Y:S04]  /*5ce00*/  LDL.LU.64 R60, [R1+0x30f0] ;  /* 0x0030f000013c7983 */ /* 0x000ea80000300a00 */
[----:B------:R-:W-:Y:S04]  /*5ce10*/  STL.64 [R1+0x240], R240 ;  /* 0x000240f001007387 */ /* 0x000fe80000100a00 */
[----:B------:R-:W-:Y:S04]  /*5ce20*/  STL.64 [R1+0x248], R242 ;  /* 0x000248f201007387 */ /* 0x000fe80000100a00 */
[----:B------:R-:W-:Y:S04]  /*5ce30*/  STL.64 [R1+0x340], R56 ;  /* 0x0003403801007387 */ /* 0x000fe80000100a00 */
[----:B------:R1:W-:Y:S01]  /*5ce40*/  STL.64 [R1+0x348], R58 ;  /* 0x0003483a01007387 */ /* 0x0003e20000100a00 */
[C---:B------:R-:W-:Y:S03]  /*5ce50*/  HMMA.1688.F32.TF32 R248, R232.reuse, R158, R248 ;  /* 0x0000009ee8f8723c */ /* 0x040fe600000810f8 */
[----:B------:R-:W-:Y:S04]  /*5ce60*/  LDS R240, [R252+0xa280] ;  /* 0x00a28000fcf07984 */ /* 0x000fe80000000800 */
[----:B------:R-:W-:Y:S04]  /*5ce70*/  LDS R242, [R252+0xb280] ;  /* 0x00b28000fcf27984 */ /* 0x000fe80000000800 */
[----:B-1----:R-:W2:Y:S04]  /*5ce80*/  LDL.LU.64 R58, [R1+0x30e8] ;  /* 0x0030e800013a7983 */ /* 0x002ea80000300a00 */
[----:B------:R-:W2:Y:S04]  /*5ce90*/  LDL.LU.64 R56, [R1+0x30e0] ;  /* 0x0030e00001387983 */ /* 0x000ea80000300a00 */
[----:B------:R-:W-:Y:S04]  /*5cea0*/  STL.64 [R1+0x330], R52 ;  /* 0x0003303401007387 */ /* 0x000fe80000100a00 */
[----:B------:R1:W-:Y:S01]  /*5ceb0*/  STL.64 [R1+0x338], R54 ;  /* 0x0003383601007387 */ /* 0x0003e20000100a00 */
[C---:B------:R-:W-:Y:S03]  /*5cec0*/  HMMA.1688.F32.TF32 R28, R232.reuse, R154, R28 ;  /* 0x0000009ae81c723c */ /* 0x040fe6000008101c */
[----:B------:R-:W-:Y:S04]  /*5ced0*/  LDS R241, [R3+0xa280] ;  /* 0x00a2800003f17984 */ /* 0x000fe80000000800 */
[----:B------:R-:W2:Y:S04]  /*5cee0*/  LDS R243, [R3+0xb280] ;  /* 0x00b2800003f37984 */ /* 0x000ea80000000800 */
        /* <DEDUP_REMOVED lines=31> */
[----:B------:R1:W-:Y:S02]  /*5d0e0*/  STL.64 [R1+0x2b8], R30 ;  /* 0x0002b81e01007387 */ /* 0x0003e40000100a00 */
[C---:B-1----:R-:W-:Y:S08]  /*5d0f0*/  HMMA.1688.F32.TF32 R28, R232.reuse, R150, R196 ;  /* 0x00000096e81c723c */ /* 0x042ff000000810c4 */
[C---:B------:R-:W-:Y:S08]  /*5d100*/  HMMA.1688.F32.TF32 R228, R232.reuse, R42, R228 ;  /* 0x0000002ae8e4723c */ /* 0x040ff000000810e4 */
[C---:B------:R-:W-:Y:S07]  /*5d110*/  HMMA.1688.F32.TF32 R196, R232.reuse, R38, R216 ;  /* 0x00000026e8c4723c */ /* 0x040fee00000810d8 */
[----:B------:R-:W-:Y:S04]  /*5d120*/  STL.64 [R1+0x2a0], R28 ;  /* 0x0002a01c01007387 */ /* 0x000fe80000100a00 */
[----:B------:R2:W-:Y:S04]  /*5d130*/  STL.64 [R1+0x2a8], R30 ;  /* 0x0002a81e01007387 */ /* 0x0005e80000100a00 */
[----:B------:R-:W-:Y:S04]  /*5d140*/  STL.64 [R1+0x4f0], R228 ;  /* 0x0004f0e401007387 */ /* 0x000fe80000100a00 */
[----:B------:R-:W-:Y:S04]  /*5d150*/  STL.64 [R1+0x4f8], R230 ;  /* 0x0004f8e601007387 */ /* 0x000fe80000100a00 */
[----:B------:R-:W3:Y:S04]  /*5d160*/  LDL.LU R216, [R1+0x90] ;  /* 0x0000900001d87983 */ /* 0x000ee80000300800 */
[----:B------:R-:W-:Y:S04]  /*5d170*/  STL.64 [R1+0x280], R196 ;  /* 0x000280c401007387 */ /* 0x000fe80000100a00 */
[----:B------:R-:W-:Y:S01]  /*5d180*/  STL.64 [R1+0x288], R198 ;  /* 0x000288c601007387 */ /* 0x000fe20000100a00 */
[----:B--2---:R-:W-:Y:S01]  /*5d190*/  HMMA.1688.F32.TF32 R28, R232, R18, R248 ;  /* 0x00000012e81c723c */ /* 0x004fe200000810f8 */
[----:B------:R-:W-:Y:S11]  /*5d1a0*/  IMAD.MOV.U32 R219, RZ, RZ, R244 ;  /* 0x000000ffffdb7224 */ /* 0x000ff600078e00f4 */
[----:B------:R-:W-:Y:S11]  /*5d1b0*/  @!UPT UIADD3 URZ, URZ, URZ, URZ ;  /* 0x0000003f3f3ff290 */ /* 0x000ff6000fffe03f */
[----:B------:R1:W-:Y:S04]  /*5d1c0*/  STL.64 [R1+0x270], R28 ;  /* 0x0002701c01007387 */ /* 0x0003e80000100a00 */
[----:B------:R2:W-:Y:S04]  /*5d1d0*/  STL.64 [R1+0x278], R30 ;  /* 0x0002781e01007387 */ /* 0x0005e80000100a00 */
[----:B------:R-:W3:Y:S04]  /*5d1e0*/  LDL.LU R217, [R1+0x94] ;  /* 0x0000940001d97983 */ /* 0x000ee80000300800 */
[----:B------:R-:W3:Y:S04]  /*5d1f0*/  LDL.LU R218, [R1+0x98] ;  /* 0x0000980001da7983 */ /* 0x000ee80000300800 */
[----:B------:R-:W3:Y:S04]  /*5d200*/  LDL.LU R244, [R1+0x3058] ;  /* 0x0030580001f47983 */ /* 0x000ee80000300800 */
[----:B-1----:R-:W4:Y:S04]  /*5d210*/  LDL.LU R28, [R1+0xc0] ;  /* 0x0000c000011c7983 */ /* 0x002f280000300800 */
[----:B------:R-:W4:Y:S04]  /*5d220*/  LDL.LU R29, [R1+0xc4] ;  /* 0x0000c400011d7983 */ /* 0x000f280000300800 */
[----:B--2---:R-:W4:Y:S04]  /*5d230*/  LDL.LU R30, [R1+0xc8] ;  /* 0x0000c800011e7983 */ /* 0x004f280000300800 */
[----:B------:R-:W4:Y:S01]  /*5d240*/  LDL.LU R31, [R1+0xcc] ;  /* 0x0000cc00011f7983 */ /* 0x000f220000300800 */
[----:B------:R-:W-:-:S03]  /*5d250*/  IMAD.MOV.U32 R228, RZ, RZ, R245 ;  /* 0x000000ffffe47224 */ /* 0x000fc600078e00f5 */
[----:B------:R-:W2:Y:S01]  /*5d260*/  LDL.LU R196, [R1+0xb0] ;  /* 0x0000b00001c47983 */ /* 0x000ea20000300800 */
[----:B------:R-:W-:-:S03]  /*5d270*/  IMAD.MOV.U32 R229, RZ, RZ, R246 ;  /* 0x000000ffffe57224 */ /* 0x000fc600078e00f6 */
[----:B------:R-:W2:Y:S01]  /*5d280*/  LDL.LU R197, [R1+0xb4] ;  /* 0x0000b40001c57983 */ /* 0x000ea20000300800 */
[----:B------:R-:W-:-:S03]  /*5d290*/  MOV R230, R247 ;  /* 0x000000f700e67202 */ /* 0x000fc60000000f00 */
[----:B------:R-:W2:Y:S01]  /*5d2a0*/  LDL.LU R198, [R1+0xb8] ;  /* 0x0000b80001c67983 */ /* 0x000ea20000300800 */
[----:B------:R-:W-:Y:S01]  /*5d2b0*/  IMAD.MOV.U32 R231, RZ, RZ, R20 ;  /* 0x000000ffffe77224 */ /* 0x000fe200078e0014 */
[----:B------:R-:W-:Y:S01]  /*5d2c0*/  MOV R249, R22 ;  /* 0x0000001600f97202 */ /* 0x000fe20000000f00 */
[----:B------:R-:W-:Y:S02]  /*5d2d0*/  IMAD.MOV.U32 R248, RZ, RZ, R21 ;  /* 0x000000fffff87224 */ /* 0x000fe400078e0015 */
[----:B------:R-:W-:Y:S01]  /*5d2e0*/  IMAD.MOV.U32 R250, RZ, RZ, R23 ;  /* 0x000000fffffa7224 */ /* 0x000fe200078e0017 */
[----:B---3--:R-:W-:Y:S02]  /*5d2f0*/  MOV R199, R244 ;  /* 0x000000f400c77202 */ /* 0x008fe40000000f00 */
        /* <DEDUP_REMOVED lines=8> */
[----:B------:R-:W-:-:S03]  /*5d380*/  IMAD.MOV.U32 R251, RZ, RZ, R24 ;  /* 0x000000fffffb7224 */ /* 0x000fc600078e0018 */
[----:B------:R-:W4:Y:S01]  /*5d390*/  LDL.LU R24, [R1+0x3034] ;  /* 0x0030340001187983 */ /* 0x000f220000300800 */
[C---:B---3--:R-:W-:Y:S08]  /*5d3a0*/  HMMA.1688.F32.TF32 R244, R232.reuse, R14, R244 ;  /* 0x0000000ee8f4723c */ /* 0x048ff000000810f4 */
[----:B--2---:R-:W-:Y:S11]  /*5d3b0*/  HMMA.1688.F32.TF32 R20, R232, R238, R20 ;  /* 0x000000eee814723c */ /* 0x004ff60000081014 */
[----:B------:R-:W-:Y:S04]  /*5d3c0*/  @!UPT UIADD3 URZ, URZ, URZ, URZ ;  /* 0x0000003f3f3ff290 */ /* 0x000fe8000fffe03f */
[----:B------:R1:W-:Y:S01]  /*5d3d0*/  STL.64 [R1+0x4e0], R244 ;  /* 0x0004e0f401007387 */ /* 0x0003e20000100a00 */
[----:B------:R-:W-:-:S03]  /*5d3e0*/  MOV R232, R27 ;  /* 0x0000001b00e87202 */ /* 0x000fc60000000f00 */
[----:B------:R2:W-:Y:S01]  /*5d3f0*/  STL.64 [R1+0x4e8], R246 ;  /* 0x0004e8f601007387 */ /* 0x0005e20000100a00 */
[----:B-1----:R-:W-:Y:S01]  /*5d400*/  MOV R244, R25 ;  /* 0x0000001900f47202 */ /* 0x002fe20000000f00 */
[----:B------:R-:W-:Y:S02]  /*5d410*/  IMAD.MOV.U32 R245, RZ, RZ, R26 ;  /* 0x000000fffff57224 */ /* 0x000fe400078e001a */
[----:B------:R-:W3:Y:S04]  /*5d420*/  LDL.LU R25, [R1+0x3030] ;  /* 0x0030300001197983 */ /* 0x000ee80000300800 */
[----:B------:R-:W3:Y:S04]  /*5d430*/  LDL.LU R26, [R1+0x302c] ;  /* 0x00302c00011a7983 */ /* 0x000ee80000300800 */
[----:B------:R-:W-:Y:S04]  /*5d440*/  STL.64 [R1+0x4c0], R20 ;  /* 0x0004c01401007387 */ /* 0x000fe80000100a00 */
[----:B------:R-:W3:Y:S04]  /*5d450*/  LDL.LU R27, [R1+0x3028] ;  /* 0x00302800011b7983 */ /* 0x000ee80000300800 */
[----:B------:R-:W3:Y:S04]  /*5d460*/  LDL.LU R233, [R1+0x84] ;  /* 0x0000840001e97983 */ /* 0x000ee80000300800 */
[----:B------:R-:W3:Y:S04]  /*5d470*/  LDL.LU R234, [R1+0x88] ;  /* 0x0000880001ea7983 */ /* 0x000ee80000300800 */
[----:B------:R-:W3:Y:S01]  /*5d480*/  LDL.LU R235, [R1+0x8c] ;  /* 0x00008c0001eb7983 */ /* 0x000ee20000300800 */
[C---:B----4-:R-:W-:Y:S08]  /*5d490*/  HMMA.1688.F32.TF32 R28, R240.reuse, R178, R28 ;  /* 0x000000b2f01c723c */ /* 0x050ff0000008101c */
[C---:B------:R-:W-:Y:S08]  /*5d4a0*/  HMMA.1688.F32.TF32 R196, R240.reuse, R10, R196 ;  /* 0x0000000af0c4723c */ /* 0x040ff000000810c4 */
[C---:B------:R-:W-:Y:S08]  /*5d4b0*/  HMMA.1688.F32.TF32 R228, R240.reuse, R6, R228 ;  /* 0x00000006f0e4723c */ /* 0x040ff000000810e4 */
[----:B------:R-:W-:Y:S01]  /*5d4c0*/  HMMA.1688.F32.TF32 R216, R240, R174, R216 ;  /* 0x000000aef0d8723c */ /* 0x000fe200000810d8 */
[----:B--2---:R-:W-:Y:S01]  /*5d4d0*/  IMAD.MOV.U32 R246, RZ, RZ, R2 ;  /* 0x000000fffff67224 */ /* 0x004fe200078e0002 */
[----:B------:R-:W-:Y:S01]  /*5d4e0*/  MOV R247, R0 ;  /* 0x0000000000f77202 */ /* 0x000fe20000000f00 */
[----:B------:R-:W-:Y:S04]  /*5d4f0*/  LDS R20, [R252+0xa300] ;  /* 0x00a30000fc147984 */ /* 0x000fe80000000800 */
[----:B------:R-:W-:Y:S01]  /*5d500*/  LDS R21, [R3+0xa300] ;  /* 0x00a3000003157984 */ /* 0x000fe20000000800 */
[----:B------:R-:W-:-:S02]  /*5d510*/  IMAD.MOV.U32 R168, RZ, RZ, R199 ;  /* 0x000000ffffa87224 */ /* 0x000fc400078e00c7 */
[----:B------:R-:W-:Y:S01]  /*5d520*/  IMAD.MOV.U32 R169, RZ, RZ, R198 ;  /* 0x000000ffffa97224 */ /* 0x000fe200078e00c6 */
[C---:B---3--:R-:W-:Y:S11]  /*5d530*/  HMMA.1688.F32.TF32 R24, R240.reuse, R182, R24 ;  /* 0x000000b6f018723c */ /* 0x048ff60000081018 */
[----:B------:R-:W-:Y:S11]  /*5d540*/  @!UPT UIADD3 URZ, URZ, URZ, URZ ;  /* 0x0000003f3f3ff290 */ /* 0x000ff6000fffe03f */
[----:B------:R-:W-:Y:S01]  /*5d550*/  @!UPT UIADD3 URZ, URZ, URZ, URZ ;  /* 0x0000003f3f3ff290 */ /* 0x000fe2000fffe03f */
[----:B------:R-:W-:Y:S04]  /*5d560*/  STL.64 [R1+0x4d0], R24 ;  /* 0x0004d01801007387 */ /* 0x000fe80000100a00 */
[----:B------:R-:W-:Y:S04]  /*5d570*/  STL.64 [R1+0x4d8], R26 ;  /* 0x0004d81a01007387 */ /* 0x000fe80000100a00 */
[----:B------:R-:W-:Y:S04]  /*5d580*/  STL.64 [R1+0x9a0], R28 ;  /* 0x0009a01c01007387 */ /* 0x000fe80000100a00 */
[----:B------:R1:W-:Y:S01]  /*5d590*/  STL.64 [R1+0x9a8], R30 ;  /* 0x0009a81e01007387 */ /* 0x0003e20000100a00 */
[----:B------:R-:W-:Y:S01]  /*5d5a0*/  HMMA.1688.F32.TF32 R232, R240, R170, R232 ;  /* 0x000000aaf0e8723c */ /* 0x000fe200000810e8 */
[----:B------:R-:W-:-:S02]  /*5d5b0*/  IMAD.MOV.U32 R2, RZ, RZ, R22 ;  /* 0x000000ffff027224 */ /* 0x000fc400078e0016 */
[----:B------:R-:W-:Y:S01]  /*5d5c0*/  IMAD.MOV.U32 R0, RZ, RZ, R23 ;  /* 0x000000ffff007224 */ /* 0x000fe200078e0017 */
[----:B------:R-:W-:Y:S04]  /*5d5d0*/  LDS R22, [R252+0xb300] ;  /* 0x00b30000fc167984 */ /* 0x000fe80000000800 */
[----:B------:R-:W2:Y:S04]  /*5d5e0*/  LDS R23, [R3+0xb300] ;  /* 0x00b3000003177984 */ /* 0x000ea80000000800 */
[----:B-1----:R-:W3:Y:S04]  /*5d5f0*/  LDL.LU.64 R30, [R1+0x3020] ;  /* 0x00302000011e7983 */ /* 0x002ee80000300a00 */
[----:B------:R-:W3:Y:S04]  /*5d600*/  LDL.LU.64 R28, [R1+0x3018] ;  /* 0x00301800011c7983 */ /* 0x000ee80000300a00 */
[----:B------:R1:W-:Y:S04]  /*5d610*/  STL.64 [R1+0x990], R196 ;  /* 0x000990c401007387 */ /* 0x0003e80000100a00 */
[----:B------:R-:W4:Y:S04]  /*5d620*/  LDL.LU.64 R198, [R1+0x3010] ;  /* 0x0030100001c67983 */ /* 0x000f280000300a00 */
[----:B------:R-:W-:Y:S04]  /*5d630*/  LDS R24, [R252+0xa380] ;  /* 0x00a38000fc187984 */ /* 0x000fe80000000800 */
[----:B-1----:R-:W4:Y:S04]  /*5d640*/  LDL.LU.64 R196, [R1+0x3008] ;  /* 0x0030080001c47983 */ /* 0x002f280000300a00 */
[----:B------:R1:W-:Y:S04]  /*5d650*/  STL [R1+0x2f7c], R168 ;  /* 0x002f7ca801007387 */ /* 0x0003e80000100800 */
[----:B------:R2:W-:Y:S04]  /*5d660*/  STL [R1+0x2f78], R169 ;  /* 0x002f78a901007387 */ /* 0x0005e80000100800 */
[----:B------:R-:W-:Y:S04]  /*5d670*/  STL.64 [R1+0x980], R228 ;  /* 0x000980e401007387 */ /* 0x000fe80000100a00 */
[----:B------:R2:W-:Y:S01]  /*5d680*/  STL.64 [R1+0x988], R230 ;  /* 0x000988e601007387 */ /* 0x0005e20000100a00 */
[----:B-1----:R-:W-:Y:S01]  /*5d690*/  MOV R168, R218 ;  /* 0x000000da00a87202 */ /* 0x002fe20000000f00 */
[----:B--2---:R-:W-:-:S02]  /*5d6a0*/  IMAD.MOV.U32 R169, RZ, RZ, R219 ;  /* 0x000000ffffa97224 */ /* 0x004fc400078e00db */
[----:B------:R-:W-:Y:S04]  /*5d6b0*/  LDS R26, [R252+0xb380] ;  /* 0x00b38000fc1a7984 */ /* 0x000fe80000000800 */
[----:B------:R-:W-:Y:S04]  /*5d6c0*/  LDS R25, [R3+0xa380] ;  /* 0x00a3800003197984 */ /* 0x000fe80000000800 */
[----:B------:R-:W2:Y:S04]  /*5d6d0*/  LDL.LU.64 R230, [R1+0x3000] ;  /* 0x0030000001e67983 */ /* 0x000ea80000300a00 */
[----:B------:R-:W2:Y:S04]  /*5d6e0*/  LDL.LU.64 R228, [R1+0x2ff8] ;  /* 0x002ff80001e47983 */ /* 0x000ea80000300a00 */
[----:B------:R1:W-:Y:S04]  /*5d6f0*/  STL.64 [R1+0x970], R216 ;  /* 0x000970d801007387 */ /* 0x0003e80000100a00 */
[----:B------:R-:W4:Y:S04]  /*5d700*/  LDL.LU.64 R218, [R1+0x2ff0] ;  /* 0x002ff00001da7983 */ /* 0x000f280000300a00 */
[----:B------:R-:W2:Y:S04]  /*5d710*/  LDS R27, [R3+0xb380] ;  /* 0x00b38000031b7984 */ /* 0x000ea80000000800 */
[----:B-1----:R-:W4:Y:S04]  /*5d720*/  LDL.LU.64 R216, [R1+0x2fe8] ;  /* 0x002fe80001d87983 */ /* 0x002f280000300a00 */
[----:B------:R-:W-:Y:S04]  /*5d730*/  STL [R1+0x2f84], R169 ;  /* 0x002f84a901007387 */ /* 0x000fe80000100800 */
[----:B------:R-:W-:Y:S04]  /*5d740*/  STL [R1+0x2f80], R168 ;  /* 0x002f80a801007387 */ /* 0x000fe80000100800 */
[----:B------:R-:W-:Y:S04]  /*5d750*/  STL.64 [R1+0x960], R232 ;  /* 0x000960e801007387 */ /* 0x000fe80000100a00 */
[----:B------:R1:W-:Y:S02]  /*5d760*/  STL.64 [R1+0x968], R234 ;  /* 0x000968ea01007387 */ /* 0x0003e40000100a00 */
[C---:B-1----:R-:W-:Y:S08]  /*5d770*/  HMMA.1688.F32.TF32 R232, R240.reuse, R166, R244 ;  /* 0x000000a6f0e8723c */ /* 0x042ff000000810f4 */
[----:B------:R-:W-:Y:S11]  /*5d780*/  HMMA.1688.F32.TF32 R244, R240, R162, R248 ;  /* 0x000000a2f0f4723c */ /* 0x000ff600000810f8 */
[----:B------:R-:W-:Y:S04]  /*5d790*/  @!UPT UIADD3 URZ, URZ, URZ, URZ ;  /* 0x0000003f3f3ff290 */ /* 0x000fe8000fffe03f */
[----:B------:R4:W-:Y:S01]  /*5d7a0*/  STL.64 [R1+0x950], R232 ;  /* 0x000950e801007387 */ /* 0x0009e20000100a00 */
[----:B------:R-:W-:Y:S01]  /*5d7b0*/  IMAD.MOV.U32 R169, RZ, RZ, R234 ;  /* 0x000000ffffa97224 */ /* 0x000fe200078e00ea */
[----:B------:R-:W-:-:S06]  /*5d7c0*/  MOV R168, R235 ;  /* 0x000000eb00a87202 */ /* 0x000fcc0000000f00 */
[----:B------:R-:W-:Y:S04]  /*5d7d0*/  STL.64 [R1+0x940], R244 ;  /* 0x000940f401007387 */ /* 0x000fe80000100a00 */
[----:B------:R-:W-:Y:S01]  /*5d7e0*/  STL.64 [R1+0x948], R246 ;  /* 0x000948f601007387 */ /* 0x000fe20000100a00 */
[C---:B---3--:R-:W-:Y:S08]  /*5d7f0*/  HMMA.1688.F32.TF32 R28, R240.reuse, R42, R28 ;  /* 0x0000002af01c723c */ /* 0x048ff0000008101c */
[C---:B--2---:R-:W-:Y:S08]  /*5d800*/  HMMA.1688.F32.TF32 R228, R240.reuse, R154, R228 ;  /* 0x0000009af0e4723c */ /* 0x044ff000000810e4 */
[C---:B----4-:R-:W-:Y:S08]  /*5d810*/  HMMA.1688.F32.TF32 R232, R240.reuse, R158, R216 ;  /* 0x0000009ef0e8723c */ /* 0x050ff000000810d8 */
[C---:B------:R-:W-:Y:S08]  /*5d820*/  HMMA.1688.F32.TF32 R216, R240.reuse, R150, R196 ;  /* 0x00000096f0d8723c */ /* 0x040ff000000810c4 */
[C---:B------:R-:W-:Y:S07]  /*5d830*/  HMMA.1688.F32.TF32 R196, R240.reuse, R38, R32 ;  /* 0x00000026f0c4723c */ /* 0x040fee0000081020 */
[----:B------:R-:W-:Y:S04]  /*5d840*/  STL.64 [R1+0x930], R232 ;  /* 0x000930e801007387 */ /* 0x000fe80000100a00 */
[----:B------:R-:W-:Y:S04]  /*5d850*/  STL.64 [R1+0x938], R234 ;  /* 0x000938ea01007387 */ /* 0x000fe80000100a00 */
[----:B------:R-:W-:Y:S01]  /*5d860*/  STL.64 [R1+0x920], R228 ;  /* 0x000920e401007387 */ /* 0x000fe20000100a00 */
[C---:B------:R-:W-:Y:S03]  /*5d870*/  HMMA.1688.F32.TF32 R32, R240.reuse, R18, R44 ;  /* 0x00000012f020723c */ /* 0x040fe6000008102c */
[----:B------:R-:W-:Y:S04]  /*5d880*/  STL.64 [R1+0x928], R230 ;  /* 0x000928e601007387 */ /* 0x000fe80000100a00 */
[----:B------:R-:W-:Y:S04]  /*5d890*/  STL.64 [R1+0x910], R216 ;  /* 0x000910d801007387 */ /* 0x000fe80000100a00 */
[----:B------:R-:W-:Y:S04]  /*5d8a0*/  STL.64 [R1+0x918], R218 ;  /* 0x000918da01007387 */ /* 0x000fe80000100a00 */
[----:B------:R-:W-:Y:S04]  /*5d8b0*/  STL.64 [R1+0x900], R28 ;  /* 0x0009001c01007387 */ /* 0x000fe80000100a00 */
[----:B------:R1:W-:Y:S02]  /*5d8c0*/  STL.64 [R1+0x908], R30 ;  /* 0x0009081e01007387 */ /* 0x0003e40000100a00 */
[C---:B-1----:R-:W-:Y:S02]  /*5d8d0*/  HMMA.1688.F32.TF32 R28, R240.reuse, R14, R48 ;  /* 0x0000000ef01c723c */ /* 0x042fe40000081030 */
[----:B------:R-:W-:Y:S04]  /*5d8e0*/  STL.64 [R1+0x8f0], R196 ;  /* 0x0008f0c401007387 */ /* 0x000fe80000100a00 */
[----:B------:R-:W-:Y:S02]  /*5d8f0*/  STL.64 [R1+0x8f8], R198 ;  /* 0x0008f8c601007387 */ /* 0x000fe40000100a00 */
[----:B------:R-:W-:Y:S02]  /*5d900*/  HMMA.1688.F32.TF32 R44, R240, R238, R52 ;  /* 0x000000eef02c723c */ /* 0x000fe40000081034 */
[----:B------:R-:W-:Y:S04]  /*5d910*/  STL.64 [R1+0x8e0], R32 ;  /* 0x0008e02001007387 */ /* 0x000fe80000100a00 */
[----:B------:R1:W-:Y:S09]  /*5d920*/  STL.64 [R1+0x8e8], R34 ;  /* 0x0008e82201007387 */ /* 0x0003f20000100a00 */
[----:B------:R-:W-:Y:S01]  /*5d930*/  STL.64 [R1+0x8d0], R28 ;  /* 0x0008d01c01007387 */ /* 0x000fe20000100a00 */
[C---:B-1----:R-:W-:Y:S03]  /*5d940*/  HMMA.1688.F32.TF32 R32, R20.reuse, R182, R56 ;  /* 0x000000b61420723c */ /* 0x042fe60000081038 */
[----:B------:R1:W-:Y:S05]  /*5d950*/  STL.64 [R1+0x8d8], R30 ;  /* 0x0008d81e01007387 */ /* 0x0003ea0000100a00 */
[C---:B-1----:R-:W-:Y:S01]  /*5d960*/  HMMA.1688.F32.TF32 R28, R20.reuse, R178, R60 ;  /* 0x000000b2141c723c */ /* 0x042fe2000008103c */
[----:B------:R-:W-:Y:S04]  /*5d970*/  STL.64 [R1+0x6a0], R44 ;  /* 0x0006a02c01007387 */ /* 0x000fe80000100a00 */
[----:B------:R1:W-:Y:S10]  /*5d980*/  STL.64 [R1+0x6a8], R46 ;  /* 0x0006a82e01007387 */ /* 0x0003f40000100a00 */
[----:B------:R-:W-:Y:S04]  /*5d990*/  STL.64 [R1+0x690], R32 ;  /* 0x0006902001007387 */ /* 0x000fe80000100a00 */
[----:B------:R2:W-:Y:S01]  /*5d9a0*/  STL.64 [R1+0x698], R34 ;  /* 0x0006982201007387 */ /* 0x0005e20000100a00 */
[C---:B-1----:R-:W-:Y:S03]  /*5d9b0*/  HMMA.1688.F32.TF32 R44, R20.reuse, R10, R64 ;  /* 0x0000000a142c723c */ /* 0x042fe60000081040 */
[----:B------:R-:W-:Y:S05]  /*5d9c0*/  STL.64 [R1+0x680], R28 ;  /* 0x0006801c01007387 */ /* 0x000fea0000100a00 */
[----:B--2---:R-:W-:Y:S01]  /*5d9d0*/  HMMA.1688.F32.TF32 R32, R20, R6, R68 ;  /* 0x000000061420723c */ /* 0x004fe20000081044 */
[----:B------:R1:W-:Y:S04]  /*5d9e0*/  STL.64 [R1+0x688], R30 ;  /* 0x0006881e01007387 */ /* 0x0003e80000100a00 */
[----:B------:R-:W-:Y:S03]  /*5d9f0*/  LDS R68, [R252+0xc000] ;  /* 0x00c00000fc447984 */ /* 0x000fe60000000800 */
[----:B------:R-:W-:Y:S01]  /*5da00*/  HMMA.1688.F32.TF32 R232, R24, R182, R120 ;  /* 0x000000b618e8723c */ /* 0x000fe20000081078 */
[----:B------:R-:W-:Y:S04]  /*5da10*/  LDS R70, [R252+0xd000] ;  /* 0x00d00000fc467984 */ /* 0x000fe80000000800 */
[----:B------:R-:W-:Y:S03]  /*5da20*/  LDS R69, [R3+0xc000] ;  /* 0x00c0000003457984 */ /* 0x000fe60000000800 */
[C---:B-1----:R-:W-:Y:S01]  /*5da30*/  HMMA.1688.F32.TF32 R28, R20.reuse, R174, R72 ;  /* 0x000000ae141c723c */ /* 0x042fe20000081048 */
[----:B------:R-:W-:Y:S04]  /*5da40*/  STL.64 [R1+0x670], R44 ;  /* 0x0006702c01007387 */ /* 0x000fe80000100a00 */
[----:B------:R1:W-:Y:S04]  /*5da50*/  STL.64 [R1+0x678], R46 ;  /* 0x0006782e01007387 */ /* 0x0003e80000100a00 */
[----:B------:R-:W-:Y:S04]  /*5da60*/  STL.64 [R1+0x660], R32 ;  /* 0x0006602001007387 */ /* 0x000fe80000100a00 */
[----:B------:R2:W-:Y:S01]  /*5da70*/  STL.64 [R1+0x668], R34 ;  /* 0x0006682201007387 */ /* 0x0005e20000100a00 */
[C---:B-1----:R-:W-:Y:S03]  /*5da80*/  HMMA.1688.F32.TF32 R44, R20.reuse, R170, R76 ;  /* 0x000000aa142c723c */ /* 0x042fe6000008104c */
[----:B------:R-:W-:Y:S06]  /*5da90*/  LDS R71, [R3+0xd000] ;  /* 0x00d0000003477984 */ /* 0x000fec0000000800 */
[----:B------:R-:W-:Y:S01]  /*5daa0*/  STL.64 [R1+0x650], R28 ;  /* 0x0006501c01007387 */ /* 0x000fe20000100a00 */
[----:B--2---:R-:W-:Y:S03]  /*5dab0*/  HMMA.1688.F32.TF32 R32, R20, R166, R80 ;  /* 0x000000a61420723c */ /* 0x004fe60000081050 */
[----:B------:R1:W-:Y:S05]  /*5dac0*/  STL.64 [R1+0x658], R30 ;  /* 0x0006581e01007387 */ /* 0x0003ea0000100a00 */
[C---:B------:R-:W-:Y:S08]  /*5dad0*/  HMMA.1688.F32.TF32 R216, R24.reuse, R6, R204 ;  /* 0x0000000618d8723c */ /* 0x040ff000000810cc */
[C---:B------:R-:W-:Y:S08]  /*5dae0*/  HMMA.1688.F32.TF32 R196, R24.reuse, R154, R220 ;  /* 0x0000009a18c4723c */ /* 0x040ff000000810dc */
[----:B------:R-:W-:Y:S01]  /*5daf0*/  HMMA.1688.F32.TF32 R228, R24, R38, R188 ;  /* 0x0000002618e4723c */ /* 0x000fe200000810bc */
[----:B------:R-:W-:Y:S01]  /*5db00*/  MOV R242, R173 ;  /* 0x000000ad00f27202 */ /* 0x000fe20000000f00 */
[----:B------:R-:W-:Y:S01]  /*5db10*/  IMAD.MOV.U32 R243, RZ, RZ, R172 ;  /* 0x000000fffff37224 */ /* 0x000fe200078e00ac */
[----:B------:R-:W-:Y:S04]  /*5db20*/  LDS R76, [R252+0xc080] ;  /* 0x00c08000fc4c7984 */ /* 0x000fe80000000800 */
[----:B------:R-:W-:Y:S01]  /*5db30*/  LDS R78, [R252+0xd080] ;  /* 0x00d08000fc4e7984 */ /* 0x000fe20000000800 */
[C---:B-1----:R-:W-:Y:S03]  /*5db40*/  HMMA.1688.F32.TF32 R28, R20.reuse, R162, R84 ;  /* 0x000000a2141c723c */ /* 0x042fe60000081054 */
[----:B------:R-:W-:Y:S04]  /*5db50*/  STL.64 [R1+0x640], R44 ;  /* 0x0006402c01007387 */ /* 0x000fe80000100a00 */
[----:B------:R1:W-:Y:S04]  /*5db60*/  STL.64 [R1+0x648], R46 ;  /* 0x0006482e01007387 */ /* 0x0003e80000100a00 */
[----:B------:R-:W-:Y:S04]  /*5db70*/  STL.64 [R1+0x630], R32 ;  /* 0x0006302001007387 */ /* 0x000fe80000100a00 */
[----:B------:R2:W-:Y:S01]  /*5db80*/  STL.64 [R1+0x638], R34 ;  /* 0x0006382201007387 */ /* 0x0005e20000100a00 */
[C---:B-1----:R-:W-:Y:S03]  /*5db90*/  HMMA.1688.F32.TF32 R44, R20.reuse, R158, R88 ;  /* 0x0000009e142c723c */ /* 0x042fe60000081058 */
[----:B------:R-:W-:Y:S04]  /*5dba0*/  LDS R77, [R3+0xc080] ;  /* 0x00c08000034d7984 */ /* 0x000fe80000000800 */
[----:B------:R-:W-:Y:S01]  /*5dbb0*/  STL.64 [R1+0x620], R28 ;  /* 0x0006201c01007387 */ /* 0x000fe20000100a00 */
[C---:B--2---:R-:W-:Y:S03]  /*5dbc0*/  HMMA.1688.F32.TF32 R32, R20.reuse, R154, R92 ;  /* 0x0000009a1420723c */ /* 0x044fe6000008105c */
[----:B------:R1:W-:Y:S04]  /*5dbd0*/  STL.64 [R1+0x628], R30 ;  /* 0x0006281e01007387 */ /* 0x0003e80000100a00 */
[----:B------:R-:W-:Y:S01]  /*5dbe0*/  LDS R79, [R3+0xd080] ;  /* 0x00d08000034f7984 */ /* 0x000fe20000000800 */
[----:B-1----:R-:W-:Y:S07]  /*5dbf0*/  HMMA.1688.F32.TF32 R28, R20, R150, R96 ;  /* 0x00000096141c723c */ /* 0x002fee0000081060 */
[----:B------:R-:W-:Y:S04]  /*5dc00*/  STL.64 [R1+0x610], R44 ;  /* 0x0006102c01007387 */ /* 0x000fe80000100a00 */
[----:B------:R-:W-:Y:S04]  /*5dc10*/  STL.64 [R1+0x618], R46 ;  /* 0x0006182e01007387 */ /* 0x000fe80000100a00 */
[----:B------:R-:W-:Y:S04]  /*5dc20*/  STL.64 [R1+0x600], R32 ;  /* 0x0006002001007387 */ /* 0x000fe80000100a00 */
[----:B------:R-:W-:Y:S04]  /*5dc30*/  STL.64 [R1+0x608], R34 ;  /* 0x0006082201007387 */ /* 0x000fe80000100a00 */
[----:B------:R1:W-:Y:S01]  /*5dc40*/  STL.64 [R1+0x5f8], R30 ;  /* 0x0005f81e01007387 */ /* 0x0003e20000100a00 */
[----:B------:R-:W-:-:S02]  /*5dc50*/  IMAD.MOV.U32 R148, RZ, RZ, R28 ;  /* 0x000000ffff947224 */ /* 0x000fc400078e001c */
[----:B------:R-:W-:Y:S02]  /*5dc60*/  IMAD.MOV.U32 R149, RZ, RZ, R29 ;  /* 0x000000ffff957224 */ /* 0x000fe400078e001d */
[C---:B-1----:R-:W-:Y:S11]  /*5dc70*/  HMMA.1688.F32.TF32 R28, R20.reuse, R42, R100 ;  /* 0x0000002a141c723c */ /* 0x042ff60000081064 */
[----:B------:R-:W-:Y:S11]  /*5dc80*/  @!UPT UIADD3 URZ, URZ, URZ, URZ ;  /* 0x0000003f3f3ff290 */ /* 0x000ff6000fffe03f */
[----:B------:R-:W-:Y:S01]  /*5dc90*/  @!UPT UIADD3 URZ, URZ, URZ, URZ ;  /* 0x0000003f3f3ff290 */ /* 0x000fe2000fffe03f */
[----:B------:R1:W-:Y:S01]  /*5dca0*/  STL.64 [R1+0x5e8], R30 ;  /* 0x0005e81e01007387 */ /* 0x0003e20000100a00 */
[----:B------:R-:W-:Y:S01]  /*5dcb0*/  MOV R152, R28 ;  /* 0x0000001c00987202 */ /* 0x000fe20000000f00 */
[----:B------:R-:W-:Y:S02]  /*5dcc0*/  IMAD.MOV.U32 R153, RZ, RZ, R29 ;  /* 0x000000ffff997224 */ /* 0x000fe400078e001d */
[C---:B-1----:R-:W-:Y:S03]  /*5dcd0*/  HMMA.1688.F32.TF32 R28, R20.reuse, R38, R104 ;  /* 0x00000026141c723c */ /* 0x042fe60000081068 */
[----:B------:R-:W-:Y:S04]  /*5dce0*/  STL [R1+0x2f74], R153 ;  /* 0x002f749901007387 */ /* 0x000fe80000100800 */
[----:B------:R-:W-:Y:S11]  /*5dcf0*/  STL [R1+0x2f70], R152 ;  /* 0x002f709801007387 */ /* 0x000ff60000100800 */
[----:B------:R-:W-:Y:S05]  /*5dd00*/  @!UPT UIADD3 URZ, URZ, URZ, URZ ;  /* 0x0000003f3f3ff290 */ /* 0x000fea000fffe03f */
[----:B------:R1:W-:Y:S01]  /*5dd10*/  STL.64 [R1+0x5d8], R30 ;  /* 0x0005d81e01007387 */ /* 0x0003e20000100a00 */
[----:B------:R-:W-:Y:S01]  /*5dd20*/  IMAD.MOV.U32 R156, RZ, RZ, R28 ;  /* 0x000000ffff9c7224 */ /* 0x000fe200078e001c */
[----:B------:R-:W-:Y:S02]  /*5dd30*/  MOV R157, R29 ;  /* 0x0000001d009d7202 */ /* 0x000fe40000000f00 */
[----:B-1----:R-:W-:Y:S08]  /*5dd40*/  HMMA.1688.F32.TF32 R28, R20, R18, R108 ;  /* 0x00000012141c723c */ /* 0x002ff0000008106c */
[----:B------:R-:W-:Y:S11]  /*5dd50*/  HMMA.1688.F32.TF32 R176, R24, R178, R124 ;  /* 0x000000b218b0723c */ /* 0x000ff6000008107c */
[----:B------:R-:W-:Y:S04]  /*5dd60*/  @!UPT UIADD3 URZ, URZ, URZ, URZ ;  /* 0x0000003f3f3ff290 */ /* 0x000fe8000fffe03f */
[----:B------:R1:W-:Y:S01]  /*5dd70*/  STL.64 [R1+0x5c8], R30 ;  /* 0x0005c81e01007387 */ /* 0x0003e20000100a00 */
[----:B------:R-:W-:Y:S02]  /*5dd80*/  IMAD.MOV.U32 R160, RZ, RZ, R28 ;  /* 0x000000ffffa07224 */ /* 0x000fe400078e001c */
[----:B------:R-:W-:Y:S02]  /*5dd90*/  IMAD.MOV.U32 R161, RZ, RZ, R29 ;  /* 0x000000ffffa17224 */ /* 0x000fe400078e001d */
[C---:B-1----:R-:W-:Y:S08]  /*5dda0*/  HMMA.1688.F32.TF32 R28, R20.reuse, R14, R112 ;  /* 0x0000000e141c723c */ /* 0x042ff00000081070 */
[----:B------:R-:W-:Y:S08]  /*5ddb0*/  HMMA.1688.F32.TF32 R20, R20, R238, R116 ;  /* 0x000000ee1414723c */ /* 0x000ff00000081074 */
[C---:B------:R-:W-:Y:S01]  /*5ddc0*/  HMMA.1688.F32.TF32 R180, R24.reuse, R10, R128 ;  /* 0x0000000a18b4723c */ /* 0x040fe20000081080 */
[----:B------:R-:W-:Y:S07]  /*5ddd0*/  STL [R1+0x2f34], R232 ;  /* 0x002f34e801007387 */ /* 0x000fee0000100800 */
[C---:B------:R-:W-:Y:S07]  /*5dde0*/  HMMA.1688.F32.TF32 R4, R24.reuse, R174, R132 ;  /* 0x000000ae1804723c */ /* 0x040fee0000081084 */
[----:B------:R-:W-:Y:S04]  /*5ddf0*/  STL.64 [R1+0x5a0], R20 ;  /* 0x0005a01401007387 */ /* 0x000fe80000100a00 */
[----:B------:R-:W-:Y:S04]  /*5de00*/  STL.64 [R1+0x5a8], R22 ;  /* 0x0005a81601007387 */ /* 0x000fe80000100a00 */
        /* <DEDUP_REMOVED lines=11> */
[----:B------:R-:W-:Y:S01]  /*5dec0*/  STL [R1+0x2f5c], R216 ;  /* 0x002f5cd801007387 */ /* 0x000fe20000100800 */
[C---:B------:R-:W-:Y:S03]  /*5ded0*/  HMMA.1688.F32.TF32 R8, R24.reuse, R170, R208 ;  /* 0x000000aa1808723c */ /* 0x040fe600000810d0 */
[----:B------:R-:W-:Y:S04]  /*5dee0*/  STL [R1+0x2f58], R217 ;  /* 0x002f58d901007387 */ /* 0x000fe80000100800 */
[----:B------:R-:W-:Y:S04]  /*5def0*/  STL [R1+0x2f54], R218 ;  /* 0x002f54da01007387 */ /* 0x000fe80000100800 */
[----:B------:R-:W-:Y:S04]  /*5df00*/  STL [R1+0x2f50], R219 ;  /* 0x002f50db01007387 */ /* 0x000fe80000100800 */
[----:B------:R-:W-:Y:S04]  /*5df10*/  STL.64 [R1+0x2f88], R168 ;  /* 0x002f88a801007387 */ /* 0x000fe80000100a00 */
[----:B------:R-:W-:Y:S04]  /*5df20*/  STL.64 [R1+0x590], R4 ;  /* 0x0005900401007387 */ /* 0x000fe80000100a00 */
[----:B------:R1:W-:Y:S02]  /*5df30*/  STL.64 [R1+0x598], R6 ;  /* 0x0005980601007387 */ /* 0x0003e40000100a00 */
[C---:B-1----:R-:W-:Y:S01]  /*5df40*/  HMMA.1688.F32.TF32 R4, R24.reuse, R166, R136 ;  /* 0x000000a61804723c */ /* 0x042fe20000081088 */
[----:B------:R-:W-:Y:S01]  /*5df50*/  MOV R164, R28 ;  /* 0x0000001c00a47202 */ /* 0x000fe20000000f00 */
[----:B------:R-:W-:Y:S01]  /*5df60*/  IMAD.MOV.U32 R165, RZ, RZ, R29 ;  /* 0x000000ffffa57224 */ /* 0x000fe200078e001d */
[----:B------:R-:W-:Y:S04]  /*5df70*/  STL.64 [R1+0x580], R8 ;  /* 0x0005800801007387 */ /* 0x000fe80000100a00 */
[----:B------:R-:W-:Y:S04]  /*5df80*/  STL.64 [R1+0x588], R10 ;  /* 0x0005880a01007387 */ /* 0x000fe80000100a00 */
[----:B------:R-:W-:Y:S11]  /*5df90*/  STL.64 [R1+0x2f90], R164 ;  /* 0x002f90a401007387 */ /* 0x000ff60000100a00 */
[----:B------:R-:W-:Y:S01]  /*5dfa0*/  @!UPT UIADD3 URZ, URZ, URZ, URZ ;  /* 0x0000003f3f3ff290 */ /* 0x000fe2000fffe03f */
[----:B------:R1:W-:Y:S04]  /*5dfb0*/  STL.64 [R1+0x570], R4 ;  /* 0x0005700401007387 */ /* 0x0003e80000100a00 */
[----:B------:R-:W-:Y:S04]  /*5dfc0*/  STL.64 [R1+0x578], R6 ;  /* 0x0005780601007387 */ /* 0x000fe80000100a00 */
[----:B-1----:R-:W2:Y:S01]  /*5dfd0*/  LDL R5, [R1+0xa40] ;  /* 0x000a400001057983 */ /* 0x002ea20000100800 */
[C---:B------:R-:W-:Y:S03]  /*5dfe0*/  HMMA.1688.F32.TF32 R8, R24.reuse, R162, R212 ;  /* 0x000000a21808723c */ /* 0x040fe600000810d4 */
[----:B------:R-:W-:Y:S11]  /*5dff0*/  STL.64 [R1+0x2f98], R160 ;  /* 0x002f98a001007387 */ /* 0x000ff60000100a00 */
[----:B------:R-:W-:Y:S09]  /*5e000*/  @!UPT UIADD3 URZ, URZ, URZ, URZ ;  /* 0x0000003f3f3ff290 */ /* 0x000ff2000fffe03f */
[----:B------:R-:W-:Y:S04]  /*5e010*/  STL.64 [R1+0x560], R8 ;  /* 0x0005600801007387 */ /* 0x000fe80000100a00 */
[----:B------:R1:W-:Y:S02]  /*5e020*/  STL.64 [R1+0x568], R10 ;  /* 0x0005680a01007387 */ /* 0x0003e40000100a00 */
[C---:B-1----:R-:W-:Y:S11]  /*5e030*/  HMMA.1688.F32.TF32 R8, R24.reuse, R158, R140 ;  /* 0x0000009e1808723c */ /* 0x042ff6000008108c */
[----:B------:R-:W-:Y:S11]  /*5e040*/  @!UPT UIADD3 URZ, URZ, URZ, URZ ;  /* 0x0000003f3f3ff290 */ /* 0x000ff6000fffe03f */
[----:B------:R-:W-:Y:S02]  /*5e050*/  @!UPT UIADD3 URZ, URZ, URZ, URZ ;  /* 0x0000003f3f3ff290 */ /* 0x000fe4000fffe03f */
[----:B------:R-:W-:Y:S01]  /*5e060*/  IMAD.MOV.U32 R216, RZ, RZ, R8 ;  /* 0x000000ffffd87224 */ /* 0x000fe200078e0008 */
[----:B------:R-:W-:Y:S01]  /*5e070*/  MOV R218, R10 ;  /* 0x0000000a00da7202 */ /* 0x000fe20000000f00 */
[----:B------:R-:W-:Y:S02]  /*5e080*/  IMAD.MOV.U32 R217, RZ, RZ, R9 ;  /* 0x000000ffffd97224 */ /* 0x000fe400078e0009 */
[----:B------:R-:W-:Y:S02]  /*5e090*/  IMAD.MOV.U32 R219, RZ, RZ, R11 ;  /* 0x000000ffffdb7224 */ /* 0x000fe400078e000b */
[C---:B------:R-:W-:Y:S08]  /*5e0a0*/  HMMA.1688.F32.TF32 R8, R24.reuse, R150, R144 ;  /* 0x000000961808723c */ /* 0x040ff00000081090 */
[C---:B------:R-:W-:Y:S08]  /*5e0b0*/  HMMA.1688.F32.TF32 R204, R24.reuse, R42, R184 ;  /* 0x0000002a18cc723c */ /* 0x040ff000000810b8 */
[C---:B------:R-:W-:Y:S08]  /*5e0c0*/  HMMA.1688.F32.TF32 R208, R24.reuse, R18, R192 ;  /* 0x0000001218d0723c */ /* 0x040ff000000810c0 */
[C---:B------:R-:W-:Y:S08]  /*5e0d0*/  HMMA.1688.F32.TF32 R212, R24.reuse, R14, R224 ;  /* 0x0000000e18d4723c */ /* 0x040ff000000810e0 */
[----:B------:R-:W-:Y:S01]  /*5e0e0*/  HMMA.1688.F32.TF32 R236, R24, R238, R200 ;  /* 0x000000ee18ec723c */ /* 0x000fe200000810c8 */
[----:B------:R-:W-:Y:S01]  /*5e0f0*/  IMAD.MOV.U32 R223, RZ, RZ, R8 ;  /* 0x000000ffffdf7224 */ /* 0x000fe200078e0008 */
[----:B------:R-:W-:Y:S01]  /*5e100*/  MOV R222, R9 ;  /* 0x0000000900de7202 */ /* 0x000fe20000000f00 */
[----:B------:R-:W-:-:S02]  /*5e110*/  IMAD.MOV.U32 R221, RZ, RZ, R10 ;  /* 0x000000ffffdd7224 */ /* 0x000fc400078e000a */
[----:B------:R-:W-:Y:S01]  /*5e120*/  IMAD.MOV.U32 R220, RZ, RZ, R11 ;  /* 0x000000ffffdc7224 */ /* 0x000fe200078e000b */
[----:B------:R-:W-:Y:S01]  /*5e130*/  STL.64 [R1+0x2fa0], R156 ;  /* 0x002fa09c01007387 */ /* 0x000fe20000100a00 */
[----:B------:R-:W-:Y:S01]  /*5e140*/  IMAD.MOV.U32 R153, RZ, RZ, R30 ;  /* 0x000000ffff997224 */ /* 0x000fe200078e001e */
[----:B------:R-:W-:Y:S02]  /*5e150*/  MOV R152, R31 ;  /* 0x0000001f00987202 */ /* 0x000fe40000000f00 */
        /* <DEDUP_REMOVED lines=12> */
[----:B--2---:R-:W1:Y:S04]  /*5e220*/  LDSM.16.M88.4 R24, [R5+0xb4080] ;  /* 0x0b4080000518783b */ /* 0x004e680000000200 */
[----:B------:R-:W2:Y:S04]  /*5e230*/  LDSM.16.M88.4 R20, [R5+0xb6080] ;  /* 0x0b6080000514783b */ /* 0x000ea80000000200 */
[----:B------:R-:W3:Y:S04]  /*5e240*/  LDSM.16.M88.4 R16, [R5+0xb8080] ;  /* 0x0b8080000510783b */ /* 0x000ee80000000200 */
[----:B------:R-:W4:Y:S04]  /*5e250*/  LDSM.16.M88.4 R12, [R5+0xba080] ;  /* 0x0ba08000050c783b */ /* 0x000f280000000200 */
[----:B------:R-:W3:Y:S04]  /*5e260*/  LDSM.16.M88.4 R8, [R5+0xbc080] ;  /* 0x0bc080000508783b */ /* 0x000ee80000000200 */
[----:B------:R-:W-:Y:S04]  /*5e270*/  LDSM.16.M88.4 R52, [R5+0xa6080] ;  /* 0x0a6080000534783b */ /* 0x000fe80000000200 */
[----:B------:R-:W-:Y:S04]  /*5e280*/  LDSM.16.M88.4 R64, [R5+0xa0080] ;  /* 0x0a0080000540783b */ /* 0x000fe80000000200 */
[----:B------:R-:W-:Y:S04]  /*5e290*/  LDSM.16.M88.4 R60, [R5+0xa2080] ;  /* 0x0a208000053c783b */ /* 0x000fe80000000200 */
[----:B------:R-:W-:Y:S04]  /*5e2a0*/  LDSM.16.M88.4 R56, [R5+0xa4080] ;  /* 0x0a4080000538783b */ /* 0x000fe80000000200 */
[----:B------:R-:W-:Y:S04]  /*5e2b0*/  LDSM.16.M88.4 R48, [R5+0xa8080] ;  /* 0x0a8080000530783b */ /* 0x000fe80000000200 */
        /* <DEDUP_REMOVED lines=36> */
[----:B------:R-:W-:Y:S04]  /*5e500*/  LDSM.16.M88.4 R44, [R5+0xaa080] ;  /* 0x0aa08000052c783b */ /* 0x000fe80000000200 */
[----:B------:R-:W-:Y:S04]  /*5e510*/  LDSM.16.M88.4 R40, [R5+0xac080] ;  /* 0x0ac080000528783b */ /* 0x000fe80000000200 */
[----:B------:R-:W-:Y:S04]  /*5e520*/  LDSM.16.M88.4 R36, [R5+0xae080] ;  /* 0x0ae080000524783b */ /* 0x000fe80000000200 */
[----:B------:R-:W-:Y:S04]  /*5e530*/  LDSM.16.M88.4 R32, [R5+0xb0080] ;  /* 0x0b0080000520783b */ /* 0x000fe80000000200 */
[----:B------:R-:W-:Y:S04]  /*5e540*/  LDSM.16.M88.4 R28, [R5+0xb2080] ;  /* 0x0b208000051c783b */ /* 0x000fe80000000200 */
[----:B------:R-:W1:Y:S04]  /*5e550*/  LDSM.16.M88.4 R4, [R5+0xbe080] ;  /* 0x0be080000504783b */ /* 0x000e680000000200 */
[----:B-1----:R-:W-:Y:S04]  /*5e560*/  STL [R1+0x2e8c], R6 ;  /* 0x002e8c0601007387 */ /* 0x002fe80000100800 */
[----:B------:R-:W-:Y:S01]  /*5e570*/  STL [R1+0x2e68], R7 ;  /* 0x002e680701007387 */ /* 0x000fe20000100800 */
[C---:B--2---:R-:W-:Y:S11]  /*5e580*/  HMMA.1688.F32.TF32 R72, R68.reuse, R52, R72 ;  /* 0x000000344448723c */ /* 0x044ff60000081048 */
[----:B------:R-:W-:Y:S11]  /*5e590*/  @!UPT UIADD3 URZ, URZ, URZ, URZ ;  /* 0x0000003f3f3ff290 */ /* 0x000ff6000fffe03f */
[----:B------:R-:W-:Y:S02]  /*5e5a0*/  @!UPT UIADD3 URZ, URZ, URZ, URZ ;  /* 0x0000003f3f3ff290 */ /* 0x000fe4000fffe03f */
[----:B------:R-:W-:Y:S01]  /*5e5b0*/  IMAD.MOV.U32 R180, RZ, RZ, R72 ;  /* 0x000000ffffb47224 */ /* 0x000fe200078e0048 */
[----:B------:R-:W-:Y:S01]  /*5e5c0*/  MOV R181, R73 ;  /* 0x0000004900b57202 */ /* 0x000fe20000000f00 */
[----:B------:R-:W-:Y:S02]  /*5e5d0*/  IMAD.MOV.U32 R176, RZ, RZ, R74 ;  /* 0x000000ffffb07224 */ /* 0x000fe400078e004a */
[----:B------:R-:W-:Y:S02]  /*5e5e0*/  IMAD.MOV.U32 R177, RZ, RZ, R75 ;  /* 0x000000ffffb17224 */ /* 0x000fe400078e004b */
[C---:B---3--:R-:W-:Y:S01]  /*5e5f0*/  HMMA.1688.F32.TF32 R72, R68.reuse, R48, R244 ;  /* 0x000000304448723c */ /* 0x048fe200000810f4 */
[----:B------:R-:W2:Y:S04]  /*5e600*/  LDL.LU R244, [R1+0x850] ;  /* 0x0008500001f47983 */ /* 0x000ea80000300800 */
[----:B------:R-:W2:Y:S04]  /*5e610*/  LDL.LU R245, [R1+0x854] ;  /* 0x0008540001f57983 */ /* 0x000ea80000300800 */
[----:B------:R-:W2:Y:S04]  /*5e620*/  LDL.LU R246, [R1+0x858] ;  /* 0x0008580001f67983 */ /* 0x000ea80000300800 */
[----:B------:R-:W2:Y:S01]  /*5e630*/  LDL.LU R247, [R1+0x85c] ;  /* 0x00085c0001f77983 */ /* 0x000ea20000300800 */
[C---:B------:R-:W-:Y:S03]  /*5e640*/  HMMA.1688.F32.TF32 R84, R68.reuse, R60, R84 ;  /* 0x0000003c4454723c */ /* 0x040fe60000081054 */
[----:B------:R-:W3:Y:S04]  /*5e650*/  LDL.LU R92, [R1+0x840] ;  /* 0x00084000015c7983 */ /* 0x000ee80000300800 */
[----:B------:R-:W3:Y:S03]  /*5e660*/  LDL.LU R93, [R1+0x844] ;  /* 0x00084400015d7983 */ /* 0x000ee60000300800 */
[----:B------:R-:W-:Y:S01]  /*5e670*/  MOV R187, R72 ;  /* 0x0000004800bb7202 */ /* 0x000fe20000000f00 */
[----:B------:R-:W-:Y:S01]  /*5e680*/  IMAD.MOV.U32 R186, RZ, RZ, R73 ;  /* 0x000000ffffba7224 */ /* 0x000fe200078e0049 */
[----:B------:R-:W-:Y:S01]  /*5e690*/  MOV R184, R75 ;  /* 0x0000004b00b87202 */ /* 0x000fe20000000f00 */
[----:B------:R-:W-:Y:S01]  /*5e6a0*/  IMAD.MOV.U32 R185, RZ, RZ, R74 ;  /* 0x000000ffffb97224 */ /* 0x000fe200078e004a */
[----:B------:R-:W3:Y:S01]  /*5e6b0*/  LDL.LU R94, [R1+0x848] ;  /* 0x00084800015e7983 */ /* 0x000ee20000300800 */
[C---:B----4-:R-:W-:Y:S03]  /*5e6c0*/  HMMA.1688.F32.TF32 R72, R68.reuse, R44, R240 ;  /* 0x0000002c4448723c */ /* 0x050fe600000810f0 */
[----:B------:R-:W3:Y:S06]  /*5e6d0*/  LDL.LU R95, [R1+0x84c] ;  /* 0x00084c00015f7983 */ /* 0x000eec0000300800 */
[----:B------:R-:W-:Y:S01]  /*5e6e0*/  MOV R175, R84 ;  /* 0x0000005400af7202 */ /* 0x000fe20000000f00 */
[----:B------:R-:W-:Y:S01]  /*5e6f0*/  IMAD.MOV.U32 R174, RZ, RZ, R85 ;  /* 0x000000ffffae7224 */ /* 0x000fe200078e0055 */
[----:B------:R-:W-:Y:S01]  /*5e700*/  MOV R172, R87 ;  /* 0x0000005700ac7202 */ /* 0x000fe20000000f00 */
[----:B------:R-:W-:Y:S11]  /*5e710*/  IMAD.MOV.U32 R173, RZ, RZ, R86 ;  /* 0x000000ffffad7224 */ /* 0x000ff600078e0056 */
[----:B------:R-:W-:Y:S01]  /*5e720*/  @!UPT UIADD3 URZ, URZ, URZ, URZ ;  /* 0x0000003f3f3ff290 */ /* 0x000fe2000fffe03f */
[----:B------:R-:W-:Y:S01]  /*5e730*/  IMAD.MOV.U32 R191, RZ, RZ, R72 ;  /* 0x000000ffffbf7224 */ /* 0x000fe200078e0048 */
[----:B------:R-:W-:Y:S01]  /*5e740*/  MOV R189, R74 ;  /* 0x0000004a00bd7202 */ /* 0x000fe20000000f00 */
[----:B------:R-:W-:Y:S02]  /*5e750*/  IMAD.MOV.U32 R190, RZ, RZ, R73 ;  /* 0x000000ffffbe7224 */ /* 0x000fe400078e0049 */
[----:B------:R-:W-:Y:S02]  /*5e760*/  IMAD.MOV.U32 R188, RZ, RZ, R75 ;  /* 0x000000ffffbc7224 */ /* 0x000fe400078e004b */
[C---:B------:R-:W-:Y:S01]  /*5e770*/  HMMA.1688.F32.TF32 R72, R68.reuse, R40, R248 ;  /* 0x000000284448723c */ /* 0x040fe200000810f8 */
        /* <DEDUP_REMOVED lines=8> */
[----:B------:R-:W-:Y:S01]  /*5e800*/  HMMA.1688.F32.TF32 R80, R68, R56, R80 ;  /* 0x000000384450723c */ /* 0x000fe20000081050 */
[----:B------:R-:W-:Y:S01]  /*5e810*/  IMAD.MOV.U32 R195, RZ, RZ, R72 ;  /* 0x000000ffffc37224 */ /* 0x000fe200078e0048 */
[----:B------:R-:W-:Y:S01]  /*5e820*/  MOV R194, R73 ;  /* 0x0000004900c27202 */ /* 0x000fe20000000f00 */
[----:B------:R-:W4:Y:S01]  /*5e830*/  LDL.LU R72, [R1+0x800] ;  /* 0x0008000001487983 */ /* 0x000f220000300800 */
[----:B------:R-:W-:-:S02]  /*5e840*/  IMAD.MOV.U32 R193, RZ, RZ, R74 ;  /* 0x000000ffffc17224 */ /* 0x000fc400078e004a */
[----:B------:R-:W-:Y:S01]  /*5e850*/  IMAD.MOV.U32 R192, RZ, RZ, R75 ;  /* 0x000000ffffc07224 */ /* 0x000fe200078e004b */
[----:B------:R-:W4:Y:S01]  /*5e860*/  LDL.LU R73, [R1+0x804] ;  /* 0x0008040001497983 */ /* 0x000f220000300800 */
[----:B------:R-:W-:Y:S03]  /*5e870*/  HMMA.1688.F32.TF32 R88, R68, R64, R88 ;  /* 0x000000404458723c */ /* 0x000fe60000081058 */
[----:B------:R-:W4:Y:S04]  /*5e880*/  LDL.LU R74, [R1+0x808] ;  /* 0x00080800014a7983 */ /* 0x000f280000300800 */
[----:B------:R-:W4:Y:S09]  /*5e890*/  LDL.LU R75, [R1+0x80c] ;  /* 0x00080c00014b7983 */ /* 0x000f320000300800 */
[----:B------:R-:W-:Y:S01]  /*5e8a0*/  IMAD.MOV.U32 R178, RZ, RZ, R80 ;  /* 0x000000ffffb27224 */ /* 0x000fe200078e0050 */
[----:B------:R-:W-:Y:S01]  /*5e8b0*/  MOV R232, R82 ;  /* 0x0000005200e87202 */ /* 0x000fe20000000f00 */
[----:B------:R-:W-:Y:S01]  /*5e8c0*/  IMAD.MOV.U32 R179, RZ, RZ, R81 ;  /* 0x000000ffffb37224 */ /* 0x000fe200078e0051 */
[----:B------:R-:W4:Y:S01]  /*5e8d0*/  LDL.LU R80, [R1+0x820] ;  /* 0x0008200001507983 */ /* 0x000f220000300800 */
[----:B------:R-:W-:-:S03]  /*5e8e0*/  IMAD.MOV.U32 R233, RZ, RZ, R83 ;  /* 0x000000ffffe97224 */ /* 0x000fc600078e0053 */
[----:B------:R-:W4:Y:S04]  /*5e8f0*/  LDL.LU R81, [R1+0x824] ;  /* 0x0008240001517983 */ /* 0x000f280000300800 */
        /* <DEDUP_REMOVED lines=10> */
[C---:B--2---:R-:W-:Y:S03]  /*5e9a0*/  HMMA.1688.F32.TF32 R96, R68.reuse, R36, R244 ;  /* 0x000000244460723c */ /* 0x044fe600000810f4 */
        /* <DEDUP_REMOVED lines=8> */
[C---:B---3--:R-:W-:Y:S08]  /*5ea30*/  HMMA.1688.F32.TF32 R92, R68.reuse, R32, R92 ;  /* 0x00000020445c723c */ /* 0x048ff0000008105c */
[----:B----4-:R-:W-:Y:S11]  /*5ea40*/  HMMA.1688.F32.TF32 R84, R68, R28, R84 ;  /* 0x0000001c4454723c */ /* 0x010ff60000081054 */
[----:B------:R-:W-:Y:S11]  /*5ea50*/  @!UPT UIADD3 URZ, URZ, URZ, URZ ;  /* 0x0000003f3f3ff290 */ /* 0x000ff6000fffe03f */
[----:B------:R-:W-:Y:S02]  /*5ea60*/  @!UPT UIADD3 URZ, URZ, URZ, URZ ;  /* 0x0000003f3f3ff290 */ /* 0x000fe4000fffe03f */
[----:B------:R-:W-:Y:S01]  /*5ea70*/  IMAD.MOV.U32 R219, RZ, RZ, R84 ;  /* 0x000000ffffdb7224 */ /* 0x000fe200078e0054 */
[----:B------:R-:W-:Y:S01]  /*5ea80*/  MOV R218, R85 ;  /* 0x0000005500da7202 */ /* 0x000fe20000000f00 */
[----:B------:R-:W3:Y:S01]  /*5ea90*/  LDL.LU R84, [R1+0x7d0] ;  /* 0x0007d00001547983 */ /* 0x000ee20000300800 */
[----:B------:R-:W-:Y:S02]  /*5eaa0*/  IMAD.MOV.U32 R217, RZ, RZ, R86 ;  /* 0x000000ffffd97224 */ /* 0x000fe400078e0056 */
[----:B------:R-:W-:Y:S01]  /*5eab0*/  IMAD.MOV.U32 R216, RZ, RZ, R87 ;  /* 0x000000ffffd87224 */ /* 0x000fe200078e0057 */
[----:B------:R-:W3:Y:S04]  /*5eac0*/  LDL.LU R85, [R1+0x7d4] ;  /* 0x0007d40001557983 */ /* 0x000ee80000300800 */
[----:B------:R-:W3:Y:S04]  /*5ead0*/  LDL.LU R86, [R1+0x7d8] ;  /* 0x0007d80001567983 */ /* 0x000ee80000300800 */
[----:B------:R-:W3:Y:S01]  /*5eae0*/  LDL.LU R87, [R1+0x7dc] ;  /* 0x0007dc0001577983 */ /* 0x000ee20000300800 */
[----:B------:R-:W-:Y:S01]  /*5eaf0*/  IMAD.MOV.U32 R227, RZ, RZ, R92 ;  /* 0x000000ffffe37224 */ /* 0x000fe200078e005c */
[----:B------:R-:W-:Y:S01]  /*5eb00*/  MOV R225, R94 ;  /* 0x0000005e00e17202 */ /* 0x000fe20000000f00 */
[----:B------:R-:W-:-:S02]  /*5eb10*/  IMAD.MOV.U32 R226, RZ, RZ, R93 ;  /* 0x000000ffffe27224 */ /* 0x000fc400078e005d */
[----:B------:R-:W-:Y:S02]  /*5eb20*/  IMAD.MOV.U32 R224, RZ, RZ, R95 ;  /* 0x000000ffffe07224 */ /* 0x000fe400078e005f */
[C---:B------:R-:W-:Y:S01]  /*5eb30*/  HMMA.1688.F32.TF32 R92, R68.reuse, R24, R80 ;  /* 0x00000018445c723c */ /* 0x040fe20000081050 */
[----:B------:R-:W4:Y:S07]  /*5eb40*/  LDL.LU R80, [R1+0x7c0] ;  /* 0x0007c00001507983 */ /* 0x000f2e0000300800 */
[C---:B------:R-:W-:Y:S08]  /*5eb50*/  HMMA.1688.F32.TF32 R248, R68.reuse, R12, R248 ;  /* 0x0000000c44f8723c */ /* 0x040ff000000810f8 */
[C---:B------:R-:W-:Y:S07]  /*5eb60*/  HMMA.1688.F32.TF32 R88, R68.reuse, R20, R88 ;  /* 0x000000144458723c */ /* 0x040fee0000081058 */
[----:B------:R-:W-:Y:S01]  /*5eb70*/  STL.64 [R1+0x20], R92 ;  /* 0x0000205c01007387 */ /* 0x000fe20000100a00 */
[C---:B------:R-:W-:Y:S03]  /*5eb80*/  HMMA.1688.F32.TF32 R72, R68.reuse, R16, R72 ;  /* 0x000000104448723c */ /* 0x040fe60000081048 */
[----:B------:R-:W-:Y:S04]  /*5eb90*/  STL.64 [R1+0x28], R94 ;  /* 0x0000285e01007387 */ /* 0x000fe80000100a00 */
[----:B------:R-:W4:Y:S04]  /*5eba0*/  LDL.LU R81, [R1+0x7c4] ;  /* 0x0007c40001517983 */ /* 0x000f280000300800 */
[----:B------:R-:W4:Y:S04]  /*5ebb0*/  LDL.LU R82, [R1+0x7c8] ;  /* 0x0007c80001527983 */ /* 0x000f280000300800 */
[----:B------:R-:W4:Y:S04]  /*5ebc0*/  LDL.LU R83, [R1+0x7cc] ;  /* 0x0007cc0001537983 */ /* 0x000f280000300800 */
[----:B------:R1:W-:Y:S04]  /*5ebd0*/  STL.64 [R1+0x10], R88 ;  /* 0x0000105801007387 */ /* 0x0003e80000100a00 */
[----:B------:R-:W-:Y:S04]  /*5ebe0*/  STL.64 [R1+0x18], R90 ;  /* 0x0000185a01007387 */ /* 0x000fe80000100a00 */
[----:B------:R-:W-:Y:S04]  /*5ebf0*/  STL [R1+0x2e9c], R248 ;  /* 0x002e9cf801007387 */ /* 0x000fe80000100800 */
[----:B------:R-:W-:Y:S04]  /*5ec00*/  STL.64 [R1], R72 ;  /* 0x0000004801007387 */ /* 0x000fe80000100a00 */
[----:B------:R-:W-:Y:S04]  /*5ec10*/  STL.64 [R1+0x8], R74 ;  /* 0x0000084a01007387 */ /* 0x000fe80000100a00 */
[----:B------:R-:W-:Y:S04]  /*5ec20*/  STL [R1+0x2e98], R249 ;  /* 0x002e98f901007387 */ /* 0x000fe80000100800 */
[----:B------:R-:W-:Y:S04]  /*5ec30*/  STL [R1+0x2e94], R250 ;  /* 0x002e94fa01007387 */ /* 0x000fe80000100800 */
[----:B------:R-:W-:Y:S01]  /*5ec40*/  STL [R1+0x2e90], R251 ;  /* 0x002e90fb01007387 */ /* 0x000fe20000100800 */
[----:B------:R-:W-:Y:S01]  /*5ec50*/  MOV R203, R96 ;  /* 0x0000006000cb7202 */ /* 0x000fe20000000f00 */
[----:B------:R-:W-:Y:S01]  /*5ec60*/  IMAD.MOV.U32 R202, RZ, RZ, R97 ;  /* 0x000000ffffca7224 */ /* 0x000fe200078e0061 */
[----:B------:R-:W-:Y:S01]  /*5ec70*/  MOV R200, R99 ;  /* 0x0000006300c87202 */ /* 0x000fe20000000f00 */
[----:B------:R-:W-:Y:S01]  /*5ec80*/  IMAD.MOV.U32 R201, RZ, RZ, R98 ;  /* 0x000000ffffc97224 */ /* 0x000fe200078e0062 */
[----:B------:R-:W-:Y:S04]  /*5ec90*/  LDS R72, [R252+0xc100] ;  /* 0x00c10000fc487984 */ /* 0x000fe80000000800 */
[----:B------:R-:W-:Y:S04]  /*5eca0*/  LDS R74, [R252+0xd100] ;  /* 0x00d10000fc4a7984 */ /* 0x000fe80000000800 */
[----:B------:R-:W-:Y:S04]  /*5ecb0*/  LDS R73, [R3+0xc100] ;  /* 0x00c1000003497984 */ /* 0x000fe80000000800 */
[----:B------:R-:W1:Y:S01]  /*5ecc0*/  LDS R75, [R3+0xd100] ;  /* 0x00d10000034b7984 */ /* 0x000e620000000800 */
[C---:B--2---:R-:W-:Y:S08]  /*5ecd0*/  HMMA.1688.F32.TF32 R244, R68.reuse, R8, R244 ;  /* 0x0000000844f4723c */ /* 0x044ff000000810f4 */
[----:B------:R-:W-:Y:S11]  /*5ece0*/  HMMA.1688.F32.TF32 R68, R68, R4, R240 ;  /* 0x000000044444723c */ /* 0x000ff600000810f0 */
[----:B------:R-:W-:Y:S04]  /*5ecf0*/  @!UPT UIADD3 URZ, URZ, URZ, URZ ;  /* 0x0000003f3f3ff290 */ /* 0x000fe8000fffe03f */
        /* <DEDUP_REMOVED lines=8> */
[----:B------:R-:W-:Y:S04]  /*5ed80*/  STL [R1+0x2ebc], R68 ;  /* 0x002ebc4401007387 */ /* 0x000fe80000100800 */
[----:B------:R-:W-:Y:S04]  /*5ed90*/  STL [R1+0x2eb8], R69 ;  /* 0x002eb84501007387 */ /* 0x000fe80000100800 */
[----:B------:R-:W-:Y:S04]  /*5eda0*/  STL [R1+0x2eb4], R70 ;  /* 0x002eb44601007387 */ /* 0x000fe80000100800 */
[----:B------:R3:W-:Y:S04]  /*5edb0*/  STL [R1+0x2eb0], R71 ;  /* 0x002eb04701007387 */ /* 0x0007e80000100800 */
[----:B-1----:R-:W2:Y:S01]  /*5edc0*/  LDL.LU R88, [R1+0x7a0] ;  /* 0x0007a00001587983 */ /* 0x002ea20000300800 */
[C---:B---3--:R-:W-:Y:S11]  /*5edd0*/  HMMA.1688.F32.TF32 R68, R76.reuse, R64, R84 ;  /* 0x000000404c44723c */ /* 0x048ff60000081054 */
[----:B------:R-:W-:Y:S11]  /*5ede0*/  @!UPT UIADD3 URZ, URZ, URZ, URZ ;  /* 0x0000003f3f3ff290 */ /* 0x000ff6000fffe03f */
[----:B------:R-:W-:Y:S01]  /*5edf0*/  @!UPT UIADD3 URZ, URZ, URZ, URZ ;  /* 0x0000003f3f3ff290 */ /* 0x000fe2000fffe03f */
[----:B------:R-:W-:Y:S04]  /*5ee00*/  STL.64 [R1+0x1c0], R68 ;  /* 0x0001c04401007387 */ /* 0x000fe80000100a00 */
[----:B------:R4:W-:Y:S04]  /*5ee10*/  STL.64 [R1+0x1c8], R70 ;  /* 0x0001c84601007387 */ /* 0x0009e80000100a00 */
[----:B------:R-:W3:Y:S04]  /*5ee20*/  LDL.LU R89, [R1+0x7a4] ;  /* 0x0007a40001597983 */ /* 0x000ee80000300800 */
[----:B------:R-:W3:Y:S04]  /*5ee30*/  LDL.LU R90, [R1+0x7a8] ;  /* 0x0007a800015a7983 */ /* 0x000ee80000300800 */
[----:B------:R-:W3:Y:S04]  /*5ee40*/  LDL.LU R91, [R1+0x7ac] ;  /* 0x0007ac00015b7983 */ /* 0x000ee80000300800 */
[----:B------:R-:W3:Y:S04]  /*5ee50*/  LDL.LU R84, [R1+0x790] ;  /* 0x0007900001547983 */ /* 0x000ee80000300800 */
[----:B------:R-:W3:Y:S01]  /*5ee60*/  LDL.LU R85, [R1+0x794] ;  /* 0x0007940001557983 */ /* 0x000ee20000300800 */
[----:B----4-:R-:W-:Y:S03]  /*5ee70*/  HMMA.1688.F32.TF32 R68, R76, R60, R80 ;  /* 0x0000003c4c44723c */ /* 0x010fe60000081050 */
        /* <DEDUP_REMOVED lines=10> */
[----:B------:R-:W-:Y:S04]  /*5ef20*/  STL [R1+0x2ecc], R251 ;  /* 0x002eccfb01007387 */ /* 0x000fe80000100800 */
[----:B------:R-:W-:Y:S04]  /*5ef30*/  STL [R1+0x2ec8], R250 ;  /* 0x002ec8fa01007387 */ /* 0x000fe80000100800 */
[----:B------:R-:W-:Y:S04]  /*5ef40*/  STL [R1+0x2ec4], R249 ;  /* 0x002ec4f901007387 */ /* 0x000fe80000100800 */
[----:B------:R-:W-:Y:S01]  /*5ef50*/  STL [R1+0x2ec0], R248 ;  /* 0x002ec0f801007387 */ /* 0x000fe20000100800 */
        /* <DEDUP_REMOVED lines=9> */
[----:B------:R-:W-:Y:S04]  /*5eff0*/  STL [R1+0x2edc], R247 ;  /* 0x002edcf701007387 */ /* 0x000fe80000100800 */
[----:B------:R-:W-:Y:S04]  /*5f000*/  STL [R1+0x2ed8], R246 ;  /* 0x002ed8f601007387 */ /* 0x000fe80000100800 */
[----:B------:R-:W-:Y:S04]  /*5f010*/  STL [R1+0x2ed4], R245 ;  /* 0x002ed4f501007387 */ /* 0x000fe80000100800 */
[----:B------:R-:W-:Y:S01]  /*5f020*/  STL [R1+0x2ed0], R244 ;  /* 0x002ed0f401007387 */ /* 0x000fe20000100800 */
[C---:B---3--:R-:W-:Y:S08]  /*5f030*/  HMMA.1688.F32.TF32 R88, R76.reuse, R52, R88 ;  /* 0x000000344c58723c */ /* 0x048ff00000081058 */
[C---:B----4-:R-:W-:Y:S11]  /*5f040*/  HMMA.1688.F32.TF32 R84, R76.reuse, R48, R84 ;  /* 0x000000304c54723c */ /* 0x050ff60000081054 */
[----:B------:R-:W-:Y:S05]  /*5f050*/  @!UPT UIADD3 URZ, URZ, URZ, URZ ;  /* 0x0000003f3f3ff290 */ /* 0x000fea000fffe03f */
[----:B------:R-:W-:Y:S01]  /*5f060*/  IMAD.MOV.U32 R71, RZ, RZ, R91 ;  /* 0x000000ffff477224 */ /* 0x000fe200078e005b */
[----:B------:R-:W-:Y:S01]  /*5f070*/  MOV R69, R89 ;  /* 0x0000005900457202 */ /* 0x000fe20000000f00 */
[----:B------:R-:W-:Y:S02]  /*5f080*/  IMAD.MOV.U32 R70, RZ, RZ, R90 ;  /* 0x000000ffff467224 */ /* 0x000fe400078e005a */
[----:B------:R-:W-:Y:S01]  /*5f090*/  IMAD.MOV.U32 R68, RZ, RZ, R88 ;  /* 0x000000ffff447224 */ /* 0x000fe200078e0058 */
[----:B------:R-:W-:Y:S04]  /*5f0a0*/  STL [R1+0x2eec], R71 ;  /* 0x002eec4701007387 */ /* 0x000fe80000100800 */
[----:B------:R-:W-:Y:S04]  /*5f0b0*/  STL [R1+0x2ee8], R70 ;  /* 0x002ee84601007387 */ /* 0x000fe80000100800 */
[----:B------:R-:W-:Y:S04]  /*5f0c0*/  STL [R1+0x2ee4], R69 ;  /* 0x002ee44501007387 */ /* 0x000fe80000100800 */
[----:B------:R1:W-:Y:S02]  /*5f0d0*/  STL [R1+0x2ee0], R68 ;  /* 0x002ee04401007387 */ /* 0x0003e40000100800 */
[----:B-1----:R-:W-:Y:S01]  /*5f0e0*/  HMMA.1688.F32.TF32 R68, R76, R44, R80 ;  /* 0x0000002c4c44723c */ /* 0x002fe20000081050 */
[----:B------:R-:W-:Y:S01]  /*5f0f0*/  MOV R22, R87 ;  /* 0x0000005700167202 */ /* 0x000fe20000000f00 */
[----:B------:R-:W-:Y:S01]  /*5f100*/  IMAD.MOV.U32 R18, RZ, RZ, R86 ;  /* 0x000000ffff127224 */ /* 0x000fe200078e0056 */
[----:B------:R-:W-:Y:S01]  /*5f110*/  MOV R6, R84 ;  /* 0x0000005400067202 */ /* 0x000fe20000000f00 */
[----:B------:R-:W-:-:S02]  /*5f120*/  IMAD.MOV.U32 R14, RZ, RZ, R85 ;  /* 0x000000ffff0e7224 */ /* 0x000fc400078e0055 */
[----:B------:R-:W-:Y:S04]  /*5f130*/  STL [R1+0x2efc], R22 ;  /* 0x002efc1601007387 */ /* 0x000fe80000100800 */
[----:B------:R-:W-:Y:S04]  /*5f140*/  STL [R1+0x2ef8], R18 ;  /* 0x002ef81201007387 */ /* 0x000fe80000100800 */
[----:B------:R-:W-:Y:S04]  /*5f150*/  STL [R1+0x2ef4], R14 ;  /* 0x002ef40e01007387 */ /* 0x000fe80000100800 */
[----:B------:R-:W-:Y:S06]  /*5f160*/  STL [R1+0x2ef0], R6 ;  /* 0x002ef00601007387 */ /* 0x000fec0000100800 */
        /* <DEDUP_REMOVED lines=54> */
[C---:B----4-:R-:W-:Y:S08]  /*5f4d0*/  HMMA.1688.F32.TF32 R104, R76.reuse, R32, R104 ;  /* 0x000000204c68723c */ /* 0x050ff00000081068 */
[C---:B--2---:R-:W-:Y:S08]  /*5f4e0*/  HMMA.1688.F32.TF32 R80, R76.reuse, R8, R80 ;  /* 0x000000084c50723c */ /* 0x044ff00000081050 */
[C---:B------:R-:W-:Y:S08]  /*5f4f0*/  HMMA.1688.F32.TF32 R100, R76.reuse, R28, R100 ;  /* 0x0000001c4c64723c */ /* 0x040ff00000081064 */
[C---:B------:R-:W-:Y:S08]  /*5f500*/  HMMA.1688.F32.TF32 R96, R76.reuse, R24, R96 ;  /* 0x000000184c60723c */ /* 0x040ff00000081060 */
[C---:B------:R-:W-:Y:S08]  /*5f510*/  HMMA.1688.F32.TF32 R92, R76.reuse, R20, R92 ;  /* 0x000000144c5c723c */ /* 0x040ff0000008105c */
[C---:B------:R-:W-:Y:S08]  /*5f520*/  HMMA.1688.F32.TF32 R88, R76.reuse, R16, R88 ;  /* 0x000000104c58723c */ /* 0x040ff00000081058 */
[C---:B------:R-:W-:Y:S08]  /*5f530*/  HMMA.1688.F32.TF32 R84, R76.reuse, R12, R84 ;  /* 0x0000000c4c54723c */ /* 0x040ff00000081054 */
[----:B------:R-:W-:Y:S11]  /*5f540*/  HMMA.1688.F32.TF32 R76, R76, R4, R240 ;  /* 0x000000044c4c723c */ /* 0x000ff600000810f0 */
[----:B------:R-:W-:Y:S04]  /*5f550*/  @!UPT UIADD3 URZ, URZ, URZ, URZ ;  /* 0x0000003f3f3ff290 */ /* 0x000fe8000fffe03f */
[----:B------:R-:W-:Y:S04]  /*5f560*/  STL.64 [R1+0xf0], R84 ;  /* 0x0000f05401007387 */ /* 0x000fe80000100a00 */
[----:B------:R-:W-:Y:S04]  /*5f570*/  STL.64 [R1+0xf8], R86 ;  /* 0x0000f85601007387 */ /* 0x000fe80000100a00 */
[----:B------:R-:W2:Y:S04]  /*5f580*/  LDL.LU R240, [R1+0x390] ;  /* 0x0003900001f07983 */ /* 0x000ea80000300800 */
[----:B------:R1:W-:Y:S04]  /*5f590*/  STL.64 [R1+0xe0], R80 ;  /* 0x0000e05001007387 */ /* 0x0003e80000100a00 */
[----:B------:R3:W-:Y:S04]  /*5f5a0*/  STL.64 [R1+0xe8], R82 ;  /* 0x0000e85201007387 */ /* 0x0007e80000100a00 */
[----:B------:R-:W-:Y:S04]  /*5f5b0*/  STL.64 [R1+0xd0], R76 ;  /* 0x0000d04c01007387 */ /* 0x000fe80000100a00 */
[----:B------:R-:W-:Y:S04]  /*5f5c0*/  STL.64 [R1+0xd8], R78 ;  /* 0x0000d84e01007387 */ /* 0x000fe80000100a00 */
[----:B------:R-:W2:Y:S04]  /*5f5d0*/  LDL.LU R241, [R1+0x394] ;  /* 0x0003940001f17983 */ /* 0x000ea80000300800 */
[----:B------:R-:W2:Y:S04]  /*5f5e0*/  LDL.LU R242, [R1+0x398] ;  /* 0x0003980001f27983 */ /* 0x000ea80000300800 */
[----:B------:R-:W2:Y:S04]  /*5f5f0*/  LDL.LU R243, [R1+0x39c] ;  /* 0x00039c0001f37983 */ /* 0x000ea80000300800 */
[----:B-1----:R-:W4:Y:S04]  /*5f600*/  LDL.LU R80, [R1+0x3a0] ;  /* 0x0003a00001507983 */ /* 0x002f280000300800 */
[----:B------:R-:W4:Y:S04]  /*5f610*/  LDL.LU R81, [R1+0x3a4] ;  /* 0x0003a40001517983 */ /* 0x000f280000300800 */
[----:B---3--:R-:W4:Y:S04]  /*5f620*/  LDL.LU R82, [R1+0x3a8] ;  /* 0x0003a80001527983 */ /* 0x008f280000300800 */
[----:B------:R-:W4:Y:S01]  /*5f630*/  LDL.LU R83, [R1+0x3ac] ;  /* 0x0003ac0001537983 */ /* 0x000f220000300800 */
[----:B------:R-:W-:-:S03]  /*5f640*/  IMAD.MOV.U32 R15, RZ, RZ, R88 ;  /* 0x000000ffff0f7224 */ /* 0x000fc600078e0058 */
        /* <DEDUP_REMOVED lines=8> */
[----:B------:R-:W2:Y:S01]  /*5f6d0*/  LDL.LU R88, [R1+0x3c0] ;  /* 0x0003c00001587983 */ /* 0x000ea20000300800 */
[----:B------:R-:W-:-:S03]  /*5f6e0*/  IMAD.MOV.U32 R249, RZ, RZ, R97 ;  /* 0x000000fffff97224 */ /* 0x000fc600078e0061 */
[----:B------:R-:W2:Y:S01]  /*5f6f0*/  LDL.LU R89, [R1+0x3c4] ;  /* 0x0003c40001597983 */ /* 0x000ea20000300800 */
[----:B------:R-:W-:-:S03]  /*5f700*/  IMAD.MOV.U32 R250, RZ, RZ, R98 ;  /* 0x000000fffffa7224 */ /* 0x000fc600078e0062 */
[----:B------:R-:W2:Y:S01]  /*5f710*/  LDL.LU R90, [R1+0x3c8] ;  /* 0x0003c800015a7983 */ /* 0x000ea20000300800 */
[----:B------:R-:W-:-:S03]  /*5f720*/  MOV R251, R99 ;  /* 0x0000006300fb7202 */ /* 0x000fc60000000f00 */
[----:B------:R-:W2:Y:S01]  /*5f730*/  LDL.LU R91, [R1+0x3cc] ;  /* 0x0003cc00015b7983 */ /* 0x000ea20000300800 */
[----:B------:R-:W-:-:S03]  /*5f740*/  IMAD.MOV.U32 R22, RZ, RZ, R100 ;  /* 0x000000ffff167224 */ /* 0x000fc600078e0064 */
[----:B------:R-:W2:Y:S01]  /*5f750*/  LDL.LU R96, [R1+0x3e0] ;  /* 0x0003e00001607983 */ /* 0x000ea20000300800 */
[----:B------:R-:W-:-:S03]  /*5f760*/  MOV R18, R101 ;  /* 0x0000006500127202 */ /* 0x000fc60000000f00 */
[----:B------:R-:W2:Y:S01]  /*5f770*/  LDL.LU R97, [R1+0x3e4] ;  /* 0x0003e40001617983 */ /* 0x000ea20000300800 */
[----:B------:R-:W-:-:S03]  /*5f780*/  IMAD.MOV.U32 R14, RZ, RZ, R102 ;  /* 0x000000ffff0e7224 */ /* 0x000fc600078e0066 */
[----:B------:R-:W2:Y:S01]  /*5f790*/  LDL.LU R98, [R1+0x3e8] ;  /* 0x0003e80001627983 */ /* 0x000ea20000300800 */
[----:B------:R-:W-:-:S03]  /*5f7a0*/  IMAD.MOV.U32 R6, RZ, RZ, R103 ;  /* 0x000000ffff067224 */ /* 0x000fc600078e0067 */
        /* <DEDUP_REMOVED lines=81> */
[----:B------:R-:W-:-:S03]  /*5fcc0*/  MOV R71, R108 ;  /* 0x0000006c00477202 */ /* 0x000fc60000000f00 */
        /* <DEDUP_REMOVED lines=37> */
[----:B--2---:R-:W2:Y:S04]  /*5ff20*/  LDL.LU.64 R206, [R1+0x2fe0] ;  /* 0x002fe00001ce7983 */ /* 0x004ea80000300a00 */
[----:B------:R-:W2:Y:S04]  /*5ff30*/  LDL.LU.64 R204, [R1+0x2fd8] ;  /* 0x002fd80001cc7983 */ /* 0x000ea80000300a00 */
[----:B------:R-:W-:Y:S04]  /*5ff40*/  STL.64 [R1+0x4a0], R220 ;  /* 0x0004a0dc01007387 */ /* 0x000fe80000100a00 */
[----:B------:R3:W-:Y:S04]  /*5ff50*/  STL.64 [R1+0x4a8], R222 ;  /* 0x0004a8de01007387 */ /* 0x0007e80000100a00 */
[----:B---3--:R-:W3:Y:S04]  /*5ff60*/  LDL.LU.64 R222, [R1+0x2fd0] ;  /* 0x002fd00001de7983 */ /* 0x008ee80000300a00 */
[----:B------:R-:W4:Y:S04]  /*5ff70*/  LDL.LU.64 R220, [R1+0x2fc8] ;  /* 0x002fc80001dc7983 */ /* 0x000f280000300a00 */
[----:B------:R1:W-:Y:S04]  /*5ff80*/  STL.64 [R1+0x490], R148 ;  /* 0x0004909401007387 */ /* 0x0003e80000100a00 */
[----:B------:R-:W-:Y:S04]  /*5ff90*/  STL.64 [R1+0x498], R150 ;  /* 0x0004989601007387 */ /* 0x000fe80000100a00 */
[----:B-1----:R-:W2:Y:S04]  /*5ffa0*/  LDL.LU.64 R148, [R1+0x2fc0] ;  /* 0x002fc00001947983 */ /* 0x002ea80000300a00 */
[----:B------:R-:W-:Y:S04]  /*5ffb0*/  STL.64 [R1+0x480], R196 ;  /* 0x000480c401007387 */ /* 0x000fe80000100a00 */
[----:B------:R1:W-:Y:S01]  /*5ffc0*/  STL.64 [R1+0x488], R198 ;  /* 0x000488c601007387 */ /* 0x0003e20000100a00 */
[C---:B------:R-:W-:Y:S03]  /*5ffd0*/  HMMA.1688.F32.TF32 R160, R72.reuse, R32, R160 ;  /* 0x0000002048a0723c */ /* 0x040fe600000810a0 */
[----:B-1----:R-:W2:Y:S04]  /*5ffe0*/  LDL.LU.64 R198, [R1+0x2fb8] ;  /* 0x002fb80001c67983 */ /* 0x002ea80000300a00 */
[----:B------:R-:W2:Y:S04]  /*5fff0*/  LDL.LU.64 R196, [R1+0x2fb0] ;  /* 0x002fb00001c47983 */ /* 0x000ea80000300a00 */
[----:B------:R1:W-:Y:S04]  /*60000*/  STL.64 [R1+0x470], R152 ;  /* 0x0004709801007387 */ /* 0x0003e80000100a00 */
[----:B------:R-:W-:Y:S04]  /*60010*/  STL.64 [R1+0x478], R154 ;  /* 0x0004789a01007387 */ /* 0x000fe80000100a00 */
[----:B-1----:R-:W2:Y:S04]  /*60020*/  LDL.LU.64 R152, [R1+0x2fa8] ;  /* 0x002fa80001987983 */ /* 0x002ea80000300a00 */
[----:B------:R1:W-:Y:S04]  /*60030*/  STL.64 [R1+0x460], R156 ;  /* 0x0004609c01007387 */ /* 0x0003e80000100a00 */
[----:B------:R-:W-:Y:S04]  /*60040*/  STL.64 [R1+0x468], R158 ;  /* 0x0004689e01007387 */ /* 0x000fe80000100a00 */
[----:B-1----:R-:W2:Y:S04]  /*60050*/  LDL.LU.64 R156, [R1+0x2fa0] ;  /* 0x002fa000019c7983 */ /* 0x002ea80000300a00 */
[----:B------:R-:W-:Y:S04]  /*60060*/  STL.64 [R1+0x450], R144 ;  /* 0x0004509001007387 */ /* 0x000fe80000100a00 */
[----:B------:R1:W-:Y:S04]  /*60070*/  STL.64 [R1+0x458], R146 ;  /* 0x0004589201007387 */ /* 0x0003e80000100a00 */
[----:B------:R-:W-:Y:S04]  /*60080*/  STL.64 [R1+0x440], R140 ;  /* 0x0004408c01007387 */ /* 0x000fe80000100a00 */
[----:B------:R1:W-:Y:S02]  /*60090*/  STL.64 [R1+0x448], R142 ;  /* 0x0004488e01007387 */ /* 0x0003e40000100a00 */
[C---:B-1----:R-:W-:Y:S08]  /*600a0*/  HMMA.1688.F32.TF32 R144, R72.reuse, R28, R164 ;  /* 0x0000001c4890723c */ /* 0x042ff000000810a4 */
[C---:B------:R-:W-:Y:S08]  /*600b0*/  HMMA.1688.F32.TF32 R140, R72.reuse, R24, R136 ;  /* 0x00000018488c723c */ /* 0x040ff00000081088 */
        /* <DEDUP_REMOVED lines=19> */
[----:B------:R-:W-:Y:S01]  /*601f0*/  LDS R74, [R252+0xd200] ;  /* 0x00d20000fc4a7984 */ /* 0x000fe20000000800 */
[C---:B-1----:R-:W-:Y:S03]  /*60200*/  HMMA.1688.F32.TF32 R120, R76.reuse, R64, R116 ;  /* 0x000000404c78723c */ /* 0x042fe60000081074 */
[----:B------:R-:W-:Y:S04]  /*60210*/  LDS R73, [R3+0xc200] ;  /* 0x00c2000003497984 */ /* 0x000fe80000000800 */
[----:B------:R-:W1:Y:S01]  /*60220*/  LDS R75, [R3+0xd200] ;  /* 0x00d20000034b7984 */ /* 0x000e620000000800 */
        /* <DEDUP_REMOVED lines=28> */
[----:B-1----:R-:W2:Y:S04]  /*603f0*/  LDL.LU R88, [R1+0x280] ;  /* 0x0002800001587983 */ /* 0x002ea80000300800 */
[----:B------:R-:W-:Y:S04]  /*60400*/  STL.64 [R1+0x3a0], R84 ;  /* 0x0003a05401007387 */ /* 0x000fe80000100a00 */
[----:B------:R-:W-:Y:S04]  /*60410*/  STL.64 [R1+0x3a8], R86 ;  /* 0x0003a85601007387 */ /* 0x000fe80000100a00 */
[----:B------:R1:W-:Y:S04]  /*60420*/  STL.64 [R1+0x390], R80 ;  /* 0x0003905001007387 */ /* 0x0003e80000100a00 */
        /* <DEDUP_REMOVED lines=84> */
[C---:B----4-:R-:W-:Y:S11]  /*60970*/  HMMA.1688.F32.TF32 R168, R76.reuse, R12, R168 ;  /* 0x0000000c4ca8723c */ /* 0x050ff600000810a8 */
[----:B------:R-:W-:Y:S04]  /*60980*/  @!UPT UIADD3 URZ, URZ, URZ, URZ ;  /* 0x0000003f3f3ff290 */ /* 0x000fe8000fffe03f */
[----:B------:R1:W-:Y:S04]  /*60990*/  STL.64 [R1+0x380], R160 ;  /* 0x000380a001007387 */ /* 0x0003e80000100a00 */
[----:B------:R-:W-:Y:S04]  /*609a0*/  STL.64 [R1+0x388], R162 ;  /* 0x000388a201007387 */ /* 0x000fe80000100a00 */
[----:B-1----:R-:W2:Y:S04]  /*609b0*/  LDL.LU.64 R160, [R1+0x2f98] ;  /* 0x002f980001a07983 */ /* 0x002ea80000300a00 */
[----:B------:R1:W-:Y:S04]  /*609c0*/  STL.64 [R1+0x370], R164 ;  /* 0x000370a401007387 */ /* 0x0003e80000100a00 */
[----:B------:R-:W-:Y:S04]  /*609d0*/  STL.64 [R1+0x378], R166 ;  /* 0x000378a601007387 */ /* 0x000fe80000100a00 */
[----:B-1----:R-:W3:Y:S04]  /*609e0*/  LDL.LU.64 R164, [R1+0x2f90] ;  /* 0x002f900001a47983 */ /* 0x002ee80000300a00 */
[----:B------:R1:W-:Y:S04]  /*609f0*/  STL.64 [R1+0x360], R168 ;  /* 0x000360a801007387 */ /* 0x0003e80000100a00 */
[----:B------:R-:W-:Y:S01]  /*60a00*/  STL.64 [R1+0x368], R170 ;  /* 0x000368aa01007387 */ /* 0x000fe20000100a00 */
[C---:B------:R-:W-:Y:S01]  /*60a10*/  HMMA.1688.F32.TF32 R144, R76.reuse, R8, R144 ;  /* 0x000000084c90723c */ /* 0x040fe20000081090 */
[----:B------:R-:W-:Y:S01]  /*60a20*/  MOV R242, R2 ;  /* 0x0000000200f27202 */ /* 0x000fe20000000f00 */
[----:B------:R-:W-:Y:S01]  /*60a30*/  IMAD.MOV.U32 R243, RZ, RZ, R0 ;  /* 0x000000fffff37224 */ /* 0x000fe200078e0000 */
[----:B------:R-:W-:Y:S04]  /*60a40*/  LDS R170, [R252+0xd300] ;  /* 0x00d30000fcaa7984 */ /* 0x000fe80000000800 */
[----:B-1----:R-:W4:Y:S01]  /*60a50*/  LDL.LU.64 R168, [R1+0x2f88] ;  /* 0x002f880001a87983 */ /* 0x002f220000300a00 */
[----:B------:R-:W-:Y:S03]  /*60a60*/  HMMA.1688.F32.TF32 R76, R76, R4, R104 ;  /* 0x000000044c4c723c */ /* 0x000fe60000081068 */
[----:B------:R-:W-:Y:S04]  /*60a70*/  LDS R104, [R252+0xc280] ;  /* 0x00c28000fc687984 */ /* 0x000fe80000000800 */
[----:B------:R-:W-:Y:S01]  /*60a80*/  LDS R106, [R252+0xd280] ;  /* 0x00d28000fc6a7984 */ /* 0x000fe20000000800 */
[C---:B------:R-:W-:Y:S03]  /*60a90*/  HMMA.1688.F32.TF32 R136, R72.reuse, R60, R136 ;  /* 0x0000003c4888723c */ /* 0x040fe60000081088 */
[----:B------:R-:W-:Y:S04]  /*60aa0*/  LDS R105, [R3+0xc280] ;  /* 0x00c2800003697984 */ /* 0x000fe80000000800 */
[----:B------:R-:W-:Y:S04]  /*60ab0*/  STL.64 [R1+0x350], R144 ;  /* 0x0003509001007387 */ /* 0x000fe80000100a00 */
[----:B------:R-:W-:Y:S04]  /*60ac0*/  STL.64 [R1+0x358], R146 ;  /* 0x0003589201007387 */ /* 0x000fe80000100a00 */
[----:B------:R-:W-:Y:S04]  /*60ad0*/  STL.64 [R1+0x240], R76 ;  /* 0x0002404c01007387 */ /* 0x000fe80000100a00 */
[----:B------:R1:W-:Y:S01]  /*60ae0*/  STL.64 [R1+0x248], R78 ;  /* 0x0002484e01007387 */ /* 0x0003e20000100a00 */
[C---:B------:R-:W-:Y:S03]  /*60af0*/  HMMA.1688.F32.TF32 R132, R72.reuse, R56, R132 ;  /* 0x000000384884723c */ /* 0x040fe60000081084 */
[----:B------:R-:W2:Y:S04]  /*60b00*/  LDS R107, [R3+0xd280] ;  /* 0x00d28000036b7984 */ /* 0x000ea80000000800 */
[----:B------:R-:W-:Y:S01]  /*60b10*/  LDS R171, [R3+0xd300] ;  /* 0x00d3000003ab7984 */ /* 0x000fe20000000800 */
[C---:B-1----:R-:W-:Y:S11]  /*60b20*/  HMMA.1688.F32.TF32 R76, R72.reuse, R64, R140 ;  /* 0x00000040484c723c */ /* 0x042ff6000008108c */
[----:B------:R-:W-:Y:S11]  /*60b30*/  @!UPT UIADD3 URZ, URZ, URZ, URZ ;  /* 0x0000003f3f3ff290 */ /* 0x000ff6000fffe03f */
[----:B------:R-:W-:Y:S01]  /*60b40*/  @!UPT UIADD3 URZ, URZ, URZ, URZ ;  /* 0x0000003f3f3ff290 */ /* 0x000fe2000fffe03f */
        /* <DEDUP_REMOVED lines=32> */
[----:B------:R-:W-:Y:S02]  /*60d50*/  HMMA.1688.F32.TF32 R84, R72, R12, R84 ;  /* 0x0000000c4854723c */ /* 0x000fe40000081054 */
[----:B------:R-:W-:Y:S04]  /*60d60*/  STL.64 [R1+0x290], R92 ;  /* 0x0002905c01007387 */ /* 0x000fe80000100a00 */
[----:B------:R-:W-:Y:S09]  /*60d70*/  STL.64 [R1+0x298], R94 ;  /* 0x0002985e01007387 */ /* 0x000ff20000100a00 */
[----:B------:R1:W-:Y:S01]  /*60d80*/  STL.64 [R1+0x280], R76 ;  /* 0x0002804c01007387 */ /* 0x0003e20000100a00 */
[----:B------:R-:W-:Y:S01]  /*60d90*/  IMAD.MOV.U32 R2, RZ, RZ, R78 ;  /* 0x000000ffff027224 */ /* 0x000fe200078e004e */
[----:B------:R-:W-:-:S02]  /*60da0*/  MOV R0, R79 ;  /* 0x0000004f00007202 */ /* 0x000fc40000000f00 */
[C---:B-1----:R-:W-:Y:S03]  /*60db0*/  HMMA.1688.F32.TF32 R76, R72.reuse, R8, R80 ;  /* 0x00000008484c723c */ /* 0x042fe60000081050 */
[----:B------:R-:W-:Y:S04]  /*60dc0*/  STL [R1+0x2e5c], R0 ;  /* 0x002e5c0001007387 */ /* 0x000fe80000100800 */
[----:B------:R-:W-:Y:S04]  /*60dd0*/  STL [R1+0x2e58], R2 ;  /* 0x002e580201007387 */ /* 0x000fe80000100800 */
[----:B------:R1:W-:Y:S01]  /*60de0*/  STL.64 [R1+0x270], R84 ;  /* 0x0002705401007387 */ /* 0x0003e20000100a00 */
[----:B------:R-:W-:Y:S03]  /*60df0*/  HMMA.1688.F32.TF32 R72, R72, R4, R240 ;  /* 0x000000044848723c */ /* 0x000fe600000810f0 */
[----:B------:R1:W-:Y:S08]  /*60e00*/  STL.64 [R1+0x278], R86 ;  /* 0x0002785601007387 */ /* 0x0003f00000100a00 */
[----:B------:R2:W-:Y:S04]  /*60e10*/  STL.64 [R1+0x260], R76 ;  /* 0x0002604c01007387 */ /* 0x0005e80000100a00 */
[----:B------:R-:W2:Y:S04]  /*60e20*/  LDL.LU R240, [R1+0x4d0] ;  /* 0x0004d00001f07983 */ /* 0x000ea80000300800 */
[----:B------:R-:W2:Y:S04]  /*60e30*/  LDL.LU R241, [R1+0x4d4] ;  /* 0x0004d40001f17983 */ /* 0x000ea80000300800 */
[----:B------:R-:W2:Y:S04]  /*60e40*/  LDL.LU R242, [R1+0x4d8] ;  /* 0x0004d80001f27983 */ /* 0x000ea80000300800 */
[----:B------:R-:W2:Y:S04]  /*60e50*/  LDL.LU R243, [R1+0x4dc] ;  /* 0x0004dc0001f37983 */ /* 0x000ea80000300800 */
[----:B------:R-:W2:Y:S04]  /*60e60*/  LDL.LU R92, [R1+0x950] ;  /* 0x00095000015c7983 */ /* 0x000ea80000300800 */
[----:B------:R-:W2:Y:S01]  /*60e70*/  LDL.LU R93, [R1+0x954] ;  /* 0x00095400015d7983 */ /* 0x000ea20000300800 */
[----:B----4-:R-:W-:Y:S01]  /*60e80*/  MOV R94, R169 ;  /* 0x000000a9005e7202 */ /* 0x010fe20000000f00 */
[----:B------:R-:W-:-:S02]  /*60e90*/  IMAD.MOV.U32 R95, RZ, RZ, R168 ;  /* 0x000000ffff5f7224 */ /* 0x000fc400078e00a8 */
[----:B------:R-:W4:Y:S04]  /*60ea0*/  LDL.LU R169, [R1+0x2f84] ;  /* 0x002f840001a97983 */ /* 0x000f280000300800 */
[----:B------:R-:W2:Y:S04]  /*60eb0*/  LDL.LU R168, [R1+0x2f80] ;  /* 0x002f800001a87983 */ /* 0x000ea80000300800 */
[----:B------:R-:W3:Y:S04]  /*60ec0*/  LDL.LU R96, [R1+0x960] ;  /* 0x0009600001607983 */ /* 0x000ee80000300800 */
[----:B------:R-:W3:Y:S04]  /*60ed0*/  LDL.LU R97, [R1+0x964] ;  /* 0x0009640001617983 */ /* 0x000ee80000300800 */
[----:B------:R-:W3:Y:S04]  /*60ee0*/  LDL.LU R98, [R1+0x968] ;  /* 0x0009680001627983 */ /* 0x000ee80000300800 */
[----:B------:R-:W3:Y:S04]  /*60ef0*/  LDL.LU R99, [R1+0x96c] ;  /* 0x00096c0001637983 */ /* 0x000ee80000300800 */
[----:B------:R-:W3:Y:S04]  /*60f00*/  LDL.LU R100, [R1+0x970] ;  /* 0x0009700001647983 */ /* 0x000ee80000300800 */
[----:B------:R-:W3:Y:S01]  /*60f10*/  LDL.LU R101, [R1+0x974] ;  /* 0x0009740001657983 */ /* 0x000ee20000300800 */
[----:B----4-:R-:W-:Y:S01]  /*60f20*/  MOV R103, R169 ;  /* 0x000000a900677202 */ /* 0x010fe20000000f00 */
[----:B--2---:R-:W-:-:S02]  /*60f30*/  IMAD.MOV.U32 R102, RZ, RZ, R168 ;  /* 0x000000ffff667224 */ /* 0x004fc400078e00a8 */
        /* <DEDUP_REMOVED lines=20> */
[----:B-1----:R-:W4:Y:S04]  /*61080*/  LDL.LU R84, [R1+0x930] ;  /* 0x0009300001547983 */ /* 0x002f280000300800 */
[----:B------:R-:W4:Y:S04]  /*61090*/  LDL.LU R85, [R1+0x934] ;  /* 0x0009340001557983 */ /* 0x000f280000300800 */
[----:B------:R-:W4:Y:S04]  /*610a0*/  LDL.LU R86, [R1+0x938] ;  /* 0x0009380001567983 */ /* 0x000f280000300800 */
[----:B------:R-:W4:Y:S01]  /*610b0*/  LDL.LU R87, [R1+0x93c] ;  /* 0x00093c0001577983 */ /* 0x000f220000300800 */
[----:B------:R-:W-:-:S02]  /*610c0*/  IMAD.MOV.U32 R0, RZ, RZ, R78 ;  /* 0x000000ffff007224 */ /* 0x000fc400078e004e */
[----:B------:R-:W-:Y:S01]  /*610d0*/  IMAD.MOV.U32 R2, RZ, RZ, R79 ;  /* 0x000000ffff027224 */ /* 0x000fe200078e004f */
[----:B------:R-:W4:Y:S01]  /*610e0*/  LDL.LU R80, [R1+0x920] ;  /* 0x0009200001507983 */ /* 0x000f220000300800 */
[C---:B------:R-:W-:Y:S03]  /*610f0*/  HMMA.1688.F32.TF32 R76, R104.reuse, R64, R240 ;  /* 0x00000040684c723c */ /* 0x040fe600000810f0 */
[----:B------:R-:W4:Y:S04]  /*61100*/  LDL.LU R81, [R1+0x924] ;  /* 0x0009240001517983 */ /* 0x000f280000300800 */
[----:B------:R-:W4:Y:S04]  /*61110*/  LDL.LU R82, [R1+0x928] ;  /* 0x0009280001527983 */ /* 0x000f280000300800 */
[----:B------:R-:W4:Y:S01]  /*61120*/  LDL.LU R83, [R1+0x92c] ;  /* 0x00092c0001537983 */ /* 0x000f220000300800 */
[----:B---3--:R-:W-:Y:S01]  /*61130*/  HMMA.1688.F32.TF32 R100, R104, R48, R100 ;  /* 0x000000306864723c */ /* 0x008fe20000081064 */
[----:B------:R-:W-:-:S02]  /*61140*/  IMAD.MOV.U32 R166, RZ, RZ, R153 ;  /* 0x000000ffffa67224 */ /* 0x000fc400078e0099 */
[----:B------:R-:W-:Y:S01]  /*61150*/  IMAD.MOV.U32 R167, RZ, RZ, R152 ;  /* 0x000000ffffa77224 */ /* 0x000fe200078e0098 */
[----:B------:R-:W-:Y:S04]  /*61160*/  LDS R240, [R252+0xc380] ;  /* 0x00c38000fcf07984 */ /* 0x000fe80000000800 */
[----:B------:R-:W-:Y:S01]  /*61170*/  HMMA.1688.F32.TF32 R92, R104, R40, R92 ;  /* 0x00000028685c723c */ /* 0x000fe2000008105c */
[----:B------:R-:W-:Y:S04]  /*61180*/  LDS R242, [R252+0xd380] ;  /* 0x00d38000fcf27984 */ /* 0x000fe80000000800 */
[----:B------:R-:W-:Y:S04]  /*61190*/  STL [R1+0x2cfc], R76 ;  /* 0x002cfc4c01007387 */ /* 0x000fe80000100800 */
[----:B------:R-:W-:Y:S04]  /*611a0*/  STL [R1+0x2ce8], R77 ;  /* 0x002ce84d01007387 */ /* 0x000fe80000100800 */
[----:B------:R-:W-:Y:S04]  /*611b0*/  STL [R1+0x2ce4], R78 ;  /* 0x002ce44e01007387 */ /* 0x000fe80000100800 */
[----:B------:R1:W-:Y:S04]  /*611c0*/  STL [R1+0x2ce0], R79 ;  /* 0x002ce04f01007387 */ /* 0x0003e80000100800 */
[----:B------:R-:W-:Y:S04]  /*611d0*/  LDS R241, [R3+0xc380] ;  /* 0x00c3800003f17984 */ /* 0x000fe80000000800 */
[----:B------:R-:W-:Y:S01]  /*611e0*/  LDS R243, [R3+0xd380] ;  /* 0x00d3800003f37984 */ /* 0x000fe20000000800 */
[----:B--2---:R-:W-:-:S03]  /*611f0*/  IMAD.MOV.U32 R115, RZ, RZ, R168 ;  /* 0x000000ffff737224 */ /* 0x004fc600078e00a8 */
[----:B------:R-:W-:Y:S01]  /*61200*/  LDS R168, [R252+0xc300] ;  /* 0x00c30000fca87984 */ /* 0x000fe20000000800 */
[----:B----4-:R-:W-:-:S03]  /*61210*/  IMAD.MOV.U32 R114, RZ, RZ, R169 ;  /* 0x000000ffff727224 */ /* 0x010fc600078e00a9 */
[----:B------:R-:W2:Y:S01]  /*61220*/  LDS R169, [R3+0xc300] ;  /* 0x00c3000003a97984 */ /* 0x000ea20000000800 */
[C---:B------:R-:W-:Y:S08]  /*61230*/  HMMA.1688.F32.TF32 R116, R104.reuse, R60, R116 ;  /* 0x0000003c6874723c */ /* 0x040ff00000081074 */
[C---:B------:R-:W-:Y:S08]  /*61240*/  HMMA.1688.F32.TF32 R72, R104.reuse, R56, R112 ;  /* 0x000000386848723c */ /* 0x040ff00000081070 */
[C---:B-1----:R-:W-:Y:S07]  /*61250*/  HMMA.1688.F32.TF32 R76, R104.reuse, R52, R108 ;  /* 0x00000034684c723c */ /* 0x042fee000008106c */
[----:B------:R-:W-:Y:S04]  /*61260*/  STL.64 [R1+0x530], R116 ;  /* 0x0005307401007387 */ /* 0x000fe80000100a00 */
[----:B------:R-:W-:Y:S04]  /*61270*/  STL.64 [R1+0x538], R118 ;  /* 0x0005387601007387 */ /* 0x000fe80000100a00 */
[----:B------:R-:W-:Y:S04]  /*61280*/  STL.64 [R1+0x520], R72 ;  /* 0x0005204801007387 */ /* 0x000fe80000100a00 */
[----:B------:R1:W-:Y:S01]  /*61290*/  STL.64 [R1+0x528], R74 ;  /* 0x0005284a01007387 */ /* 0x0003e20000100a00 */
[C---:B------:R-:W-:Y:S08]  /*612a0*/  HMMA.1688.F32.TF32 R88, R104.reuse, R36, R88 ;  /* 0x000000246858723c */ /* 0x040ff00000081058 */
[C---:B-1----:R-:W-:Y:S08]  /*612b0*/  HMMA.1688.F32.TF32 R72, R104.reuse, R44, R96 ;  /* 0x0000002c6848723c */ /* 0x042ff00000081060 */
[----:B------:R-:W-:Y:S01]  /*612c0*/  HMMA.1688.F32.TF32 R84, R104, R32, R84 ;  /* 0x000000206854723c */ /* 0x000fe20000081054 */
[----:B------:R1:W-:Y:S04]  /*612d0*/  STL.64 [R1+0x510], R76 ;  /* 0x0005104c01007387 */ /* 0x0003e80000100a00 */
[----:B------:R-:W-:Y:S04]  /*612e0*/  STL.64 [R1+0x518], R78 ;  /* 0x0005184e01007387 */ /* 0x000fe80000100a00 */
[----:B------:R-:W-:Y:S04]  /*612f0*/  STL.64 [R1+0x500], R100 ;  /* 0x0005006401007387 */ /* 0x000fe80000100a00 */
[----:B------:R-:W-:Y:S04]  /*61300*/  STL.64 [R1+0x508], R102 ;  /* 0x0005086601007387 */ /* 0x000fe80000100a00 */
[----:B------:R3:W-:Y:S01]  /*61310*/  STL.64 [R1+0x4f0], R72 ;  /* 0x0004f04801007387 */ /* 0x0007e20000100a00 */
[----:B-1----:R-:W-:-:S02]  /*61320*/  MOV R76, R74 ;  /* 0x0000004a004c7202 */ /* 0x002fc40000000f00 */
[----:B------:R-:W-:Y:S01]  /*61330*/  MOV R74, R93 ;  /* 0x0000005d004a7202 */ /* 0x000fe20000000f00 */
[----:B---3--:R-:W-:Y:S02]  /*61340*/  IMAD.MOV.U32 R72, RZ, RZ, R75 ;  /* 0x000000ffff487224 */ /* 0x008fe400078e004b */
[----:B------:R-:W-:Y:S02]  /*61350*/  IMAD.MOV.U32 R75, RZ, RZ, R94 ;  /* 0x000000ffff4b7224 */ /* 0x000fe400078e005e */
[----:B------:R-:W-:Y:S01]  /*61360*/  IMAD.MOV.U32 R73, RZ, RZ, R92 ;  /* 0x000000ffff497224 */ /* 0x000fe200078e005c */
[----:B------:R1:W-:Y:S01]  /*61370*/  STL [R1+0x2d04], R72 ;  /* 0x002d044801007387 */ /* 0x0003e20000100800 */
[----:B------:R-:W-:Y:S01]  /*61380*/  IMAD.MOV.U32 R78, RZ, RZ, R84 ;  /* 0x000000ffff4e7224 */ /* 0x000fe200078e0054 */
[----:B------:R-:W-:Y:S01]  /*61390*/  MOV R79, R85 ;  /* 0x00000055004f7202 */ /* 0x000fe20000000f00 */
[----:B------:R-:W-:Y:S01]  /*613a0*/  IMAD.MOV.U32 R77, RZ, RZ, R95 ;  /* 0x000000ffff4d7224 */ /* 0x000fe200078e005f */
[----:B------:R3:W-:Y:S01]  /*613b0*/  STL [R1+0x2d00], R76 ;  /* 0x002d004c01007387 */ /* 0x0007e20000100800 */
[----:B-1----:R-:W-:-:S03]  /*613c0*/  MOV R72, R90 ;  /* 0x0000005a00487202 */ /* 0x002fc60000000f00 */
[----:B------:R1:W-:Y:S01]  /*613d0*/  STL.64 [R1+0x4d0], R88 ;  /* 0x0004d05801007387 */ /* 0x0003e20000100a00 */
[----:B---3--:R-:W-:-:S03]  /*613e0*/  IMAD.MOV.U32 R76, RZ, RZ, R91 ;  /* 0x000000ffff4c7224 */ /* 0x008fc600078e005b */
[----:B------:R-:W-:Y:S04]  /*613f0*/  STL.64 [R1+0x2d10], R74 ;  /* 0x002d104a01007387 */ /* 0x000fe80000100a00 */
[----:B------:R-:W-:Y:S04]  /*61400*/  STL.64 [R1+0x2d08], R72 ;  /* 0x002d084801007387 */ /* 0x000fe80000100a00 */
[----:B------:R3:W-:Y:S04]  /*61410*/  STL.64 [R1+0x4c8], R86 ;  /* 0x0004c85601007387 */ /* 0x0007e80000100a00 */
[----:B------:R4:W-:Y:S04]  /*61420*/  STL.64 [R1+0x2d20], R78 ;  /* 0x002d204e01007387 */ /* 0x0009e80000100a00 */
[----:B------:R1:W-:Y:S04]  /*61430*/  STL.64 [R1+0x2d18], R76 ;  /* 0x002d184c01007387 */ /* 0x0003e80000100a00 */
        /* <DEDUP_REMOVED lines=44> */
[----:B------:R-:W3:Y:S08]  /*61700*/  LDL.LU R127, [R1+0x65c] ;  /* 0x00065c00017f7983 */ /* 0x000ef00000300800 */
[----:B------:R-:W-:Y:S04]  /*61710*/  STL.64 [R1+0x2ca8], R82 ;  /* 0x002ca85201007387 */ /* 0x000fe80000100a00 */
[----:B------:R-:W-:Y:S01]  /*61720*/  STL.64 [R1+0x2ca0], R80 ;  /* 0x002ca05001007387 */ /* 0x000fe20000100a00 */
[----:B--2---:R-:W-:Y:S08]  /*61730*/  HMMA.1688.F32.TF32 R120, R168, R52, R120 ;  /* 0x00000034a878723c */ /* 0x004ff00000081078 */
[C---:B----4-:R-:W-:Y:S08]  /*61740*/  HMMA.1688.F32.TF32 R88, R104.reuse, R20, R88 ;  /* 0x000000146858723c */ /* 0x050ff00000081058 */
[C---:B---3--:R-:W-:Y:S08]  /*61750*/  HMMA.1688.F32.TF32 R84, R104.reuse, R24, R84 ;  /* 0x000000186854723c */ /* 0x048ff00000081054 */
[C---:B------:R-:W-:Y:S08]  /*61760*/  HMMA.1688.F32.TF32 R92, R104.reuse, R16, R92 ;  /* 0x00000010685c723c */ /* 0x040ff0000008105c */
[C---:B------:R-:W-:Y:S07]  /*61770*/  HMMA.1688.F32.TF32 R96, R104.reuse, R12, R96 ;  /* 0x0000000c6860723c */ /* 0x040fee0000081060 */
[----:B------:R-:W-:Y:S01]  /*61780*/  STL.64 [R1+0x2cb8], R86 ;  /* 0x002cb85601007387 */ /* 0x000fe20000100a00 */
[C---:B------:R-:W-:Y:S08]  /*61790*/  HMMA.1688.F32.TF32 R100, R104.reuse, R8, R100 ;  /* 0x000000086864723c */ /* 0x040ff00000081064 */
[----:B------:R-:W-:Y:S08]  /*617a0*/  HMMA.1688.F32.TF32 R104, R104, R4, R128 ;  /* 0x000000046868723c */ /* 0x000ff00000081080 */
[C---:B------:R-:W-:Y:S01]  /*617b0*/  HMMA.1688.F32.TF32 R108, R168.reuse, R64, R108 ;  /* 0x00000040a86c723c */ /* 0x040fe2000008106c */
[----:B------:R-:W-:Y:S04]  /*617c0*/  STL.64 [R1+0x2cb0], R84 ;  /* 0x002cb05401007387 */ /* 0x000fe80000100a00 */
[----:B------:R1:W-:Y:S03]  /*617d0*/  STL.64 [R1+0x2cc8], R90 ;  /* 0x002cc85a01007387 */ /* 0x0003e60000100a00 */
[C---:B------:R-:W-:Y:S01]  /*617e0*/  HMMA.1688.F32.TF32 R112, R168.reuse, R60, R112 ;  /* 0x0000003ca870723c */ /* 0x040fe20000081070 */
[----:B------:R2:W-:Y:S04]  /*617f0*/  STL.64 [R1+0x2cc0], R88 ;  /* 0x002cc05801007387 */ /* 0x0005e80000100a00 */
[----:B------:R3:W-:Y:S03]  /*61800*/  STL.64 [R1+0x2cd8], R94 ;  /* 0x002cd85e01007387 */ /* 0x0007e60000100a00 */
[C---:B------:R-:W-:Y:S01]  /*61810*/  HMMA.1688.F32.TF32 R116, R168.reuse, R56, R116 ;  /* 0x00000038a874723c */ /* 0x040fe20000081074 */
[----:B------:R4:W-:Y:S04]  /*61820*/  STL.64 [R1+0x2cd0], R92 ;  /* 0x002cd05c01007387 */ /* 0x0009e80000100a00 */
[----:B------:R-:W-:Y:S04]  /*61830*/  STL.64 [R1+0x2d30], R98 ;  /* 0x002d306201007387 */ /* 0x000fe80000100a00 */
[----:B------:R1:W-:Y:S04]  /*61840*/  STL.64 [R1+0x2d28], R96 ;  /* 0x002d286001007387 */ /* 0x0003e80000100a00 */
        /* <DEDUP_REMOVED lines=47> */
[C---:B------:R-:W-:Y:S11]  /*61b40*/  HMMA.1688.F32.TF32 R164, R168.reuse, R8, R164 ;  /* 0x00000008a8a4723c */ /* 0x040ff600000810a4 */
[----:B------:R-:W-:Y:S04]  /*61b50*/  @!UPT UIADD3 URZ, URZ, URZ, URZ ;  /* 0x0000003f3f3ff290 */ /* 0x000fe8000fffe03f */
[----:B------:R-:W-:Y:S04]  /*61b60*/  STL.64 [R1+0x2da0], R126 ;  /* 0x002da07e01007387 */ /* 0x000fe80000100a00 */
[----:B------:R-:W-:Y:S01]  /*61b70*/  STL.64 [R1+0x2d98], R124 ;  /* 0x002d987c01007387 */ /* 0x000fe20000100a00 */
[C---:B--2---:R-:W-:Y:S08]  /*61b80*/  HMMA.1688.F32.TF32 R148, R168.reuse, R24, R148 ;  /* 0x00000018a894723c */ /* 0x044ff00000081094 */
[C---:B---3--:R-:W-:Y:S08]  /*61b90*/  HMMA.1688.F32.TF32 R132, R168.reuse, R40, R132 ;  /* 0x00000028a884723c */ /* 0x048ff00000081084 */
[C---:B----4-:R-:W-:Y:S08]  /*61ba0*/  HMMA.1688.F32.TF32 R128, R168.reuse, R44, R128 ;  /* 0x0000002ca880723c */ /* 0x050ff00000081080 */
[C---:B------:R-:W-:Y:S08]  /*61bb0*/  HMMA.1688.F32.TF32 R136, R168.reuse, R36, R136 ;  /* 0x00000024a888723c */ /* 0x040ff00000081088 */
[C---:B------:R-:W-:Y:S07]  /*61bc0*/  HMMA.1688.F32.TF32 R140, R168.reuse, R32, R140 ;  /* 0x00000020a88c723c */ /* 0x040fee000008108c */
[----:B------:R-:W-:Y:S01]  /*61bd0*/  STL.64 [R1+0x2db0], R130 ;  /* 0x002db08201007387 */ /* 0x000fe20000100a00 */
[C---:B------:R-:W-:Y:S08]  /*61be0*/  HMMA.1688.F32.TF32 R144, R168.reuse, R28, R144 ;  /* 0x0000001ca890723c */ /* 0x040ff00000081090 */
        /* <DEDUP_REMOVED lines=17> */
[----:B------:R-:W-:Y:S03]  /*61d00*/  HMMA.1688.F32.TF32 R168, R168, R4, R72 ;  /* 0x00000004a8a8723c */ /* 0x000fe60000081048 */
        /* <DEDUP_REMOVED lines=8> */
[----:B------:R-:W-:-:S03]  /*61d90*/  MOV R75, R216 ;  /* 0x000000d8004b7202 */ /* 0x000fc60000000f00 */
[----:B------:R-:W2:Y:S04]  /*61da0*/  LDL.LU R219, [R1+0x2f6c] ;  /* 0x002f6c0001db7983 */ /* 0x000ea80000300800 */
        /* <DEDUP_REMOVED lines=9> */
[----:B-1----:R-:W-:Y:S01]  /*61e40*/  IMAD.MOV.U32 R91, RZ, RZ, R188 ;  /* 0x000000ffff5b7224 */ /* 0x002fe200078e00bc */
[----:B------:R-:W-:Y:S02]  /*61e50*/  MOV R90, R189 ;  /* 0x000000bd005a7202 */ /* 0x000fe40000000f00 */
[----:B------:R-:W4:Y:S01]  /*61e60*/  LDL.LU R226, [R1+0x568] ;  /* 0x0005680001e27983 */ /* 0x000f220000300800 */
[----:B------:R-:W-:-:S03]  /*61e70*/  IMAD.MOV.U32 R89, RZ, RZ, R190 ;  /* 0x000000ffff597224 */ /* 0x000fc600078e00be */
[----:B------:R-:W4:Y:S01]  /*61e80*/  LDL.LU R227, [R1+0x56c] ;  /* 0x00056c0001e37983 */ /* 0x000f220000300800 */
[----:B------:R-:W-:-:S03]  /*61e90*/  IMAD.MOV.U32 R80, RZ, RZ, R203 ;  /* 0x000000ffff507224 */ /* 0x000fc600078e00cb */
[----:B------:R-:W4:Y:S01]  /*61ea0*/  LDL.LU R188, [R1+0x570] ;  /* 0x0005700001bc7983 */ /* 0x000f220000300800 */
[----:B------:R-:W-:Y:S01]  /*61eb0*/  IMAD.MOV.U32 R88, RZ, RZ, R191 ;  /* 0x000000ffff587224 */ /* 0x000fe200078e00bf */
[----:B------:R-:W-:Y:S02]  /*61ec0*/  MOV R81, R202 ;  /* 0x000000ca00517202 */ /* 0x000fe40000000f00 */
[----:B------:R-:W4:Y:S01]  /*61ed0*/  LDL.LU R189, [R1+0x574] ;  /* 0x0005740001bd7983 */ /* 0x000f220000300800 */
[----:B------:R-:W-:Y:S01]  /*61ee0*/  MOV R203, R220 ;  /* 0x000000dc00cb7202 */ /* 0x000fe20000000f00 */
[----:B------:R-:W-:Y:S02]  /*61ef0*/  IMAD.MOV.U32 R82, RZ, RZ, R201 ;  /* 0x000000ffff527224 */ /* 0x000fe400078e00c9 */
[----:B------:R-:W4:Y:S01]  /*61f00*/  LDL.LU R190, [R1+0x578] ;  /* 0x0005780001be7983 */ /* 0x000f220000300800 */
[----:B------:R-:W-:-:S03]  /*61f10*/  IMAD.MOV.U32 R202, RZ, RZ, R221 ;  /* 0x000000ffffca7224 */ /* 0x000fc600078e00dd */
[----:B------:R-:W4:Y:S01]  /*61f20*/  LDL.LU R191, [R1+0x57c] ;  /* 0x00057c0001bf7983 */ /* 0x000f220000300800 */
[----:B------:R-:W-:Y:S01]  /*61f30*/  IMAD.MOV.U32 R83, RZ, RZ, R200 ;  /* 0x000000ffff537224 */ /* 0x000fe200078e00c8 */
[----:B------:R-:W-:Y:S01]  /*61f40*/  MOV R200, R223 ;  /* 0x000000df00c87202 */ /* 0x000fe20000000f00 */
[----:B------:R-:W-:Y:S01]  /*61f50*/  IMAD.MOV.U32 R201, RZ, RZ, R222 ;  /* 0x000000ffffc97224 */ /* 0x000fe200078e00de */
[----:B------:R-:W4:Y:S01]  /*61f60*/  LDL.LU R220, [R1+0x580] ;  /* 0x0005800001dc7983 */ /* 0x000f220000300800 */
[----:B------:R-:W-:-:S03]  /*61f70*/  IMAD.MOV.U32 R95, RZ, RZ, R184 ;  /* 0x000000ffff5f7224 */ /* 0x000fc600078e00b8 */
[----:B------:R-:W4:Y:S01]  /*61f80*/  LDL.LU R221, [R1+0x584] ;  /* 0x0005840001dd7983 */ /* 0x000f220000300800 */
[----:B------:R-:W-:-:S03]  /*61f90*/  IMAD.MOV.U32 R94, RZ, RZ, R185 ;  /* 0x000000ffff5e7224 */ /* 0x000fc600078e00b9 */
[----:B------:R-:W4:Y:S01]  /*61fa0*/  LDL.LU R222, [R1+0x588] ;  /* 0x0005880001de7983 */ /* 0x000f220000300800 */
[----:B------:R-:W-:-:S03]  /*61fb0*/  MOV R93, R186 ;  /* 0x000000ba005d7202 */ /* 0x000fc60000000f00 */
[----:B------:R-:W4:Y:S01]  /*61fc0*/  LDL.LU R223, [R1+0x58c] ;  /* 0x00058c0001df7983 */ /* 0x000f220000300800 */
[----:B------:R-:W-:Y:S01]  /*61fd0*/  MOV R87, R192 ;  /* 0x000000c000577202 */ /* 0x000fe20000000f00 */
[----:B------:R-:W-:Y:S02]  /*61fe0*/  IMAD.MOV.U32 R92, RZ, RZ, R187 ;  /* 0x000000ffff5c7224 */ /* 0x000fe400078e00bb */
[----:B------:R-:W4:Y:S01]  /*61ff0*/  LDL.LU R184, [R1+0x590] ;  /* 0x0005900001b87983 */ /* 0x000f220000300800 */
[----:B------:R-:W-:-:S03]  /*62000*/  IMAD.MOV.U32 R86, RZ, RZ, R193 ;  /* 0x000000ffff567224 */ /* 0x000fc600078e00c1 */
[----:B------:R-:W4:Y:S01]  /*62010*/  LDL.LU R185, [R1+0x594] ;  /* 0x0005940001b97983 */ /* 0x000f220000300800 */
[----:B------:R-:W-:-:S03]  /*62020*/  IMAD.MOV.U32 R85, RZ, RZ, R194 ;  /* 0x000000ffff557224 */ /* 0x000fc600078e00c2 */
[----:B------:R-:W4:Y:S01]  /*62030*/  LDL.LU R186, [R1+0x598] ;  /* 0x0005980001ba7983 */ /* 0x000f220000300800 */
[----:B------:R-:W-:-:S03]  /*62040*/  MOV R84, R195 ;  /* 0x000000c300547202 */ /* 0x000fc60000000f00 */
[----:B------:R-:W4:Y:S01]  /*62050*/  LDL.LU R187, [R1+0x59c] ;  /* 0x00059c0001bb7983 */ /* 0x000f220000300800 */
[----:B------:R-:W-:Y:S01]  /*62060*/  IMAD.MOV.U32 R96, RZ, RZ, R180 ;  /* 0x000000ffff607224 */ /* 0x000fe200078e00b4 */
[----:B------:R-:W-:Y:S01]  /*62070*/  MOV R97, R181 ;  /* 0x000000b500617202 */ /* 0x000fe20000000f00 */
[----:B------:R-:W-:Y:S01]  /*62080*/  IMAD.MOV.U32 R98, RZ, RZ, R176 ;  /* 0x000000ffff627224 */ /* 0x000fe200078e00b0 */
[----:B------:R-:W-:Y:S01]  /*62090*/  MOV R100, R178 ;  /* 0x000000b200647202 */ /* 0x000fe20000000f00 */
[----:B------:R-:W-:Y:S02]  /*620a0*/  IMAD.MOV.U32 R99, RZ, RZ, R177 ;  /* 0x000000ffff637224 */ /* 0x000fe400078e00b1 */
[----:B------:R-:W-:Y:S01]  /*620b0*/  IMAD.MOV.U32 R101, RZ, RZ, R179 ;  /* 0x000000ffff657224 */ /* 0x000fe200078e00b3 */
[----:B------:R-:W-:Y:S01]  /*620c0*/  MOV R103, R233 ;  /* 0x000000e900677202 */ /* 0x000fe20000000f00 */
[----:B------:R-:W-:Y:S02]  /*620d0*/  IMAD.MOV.U32 R102, RZ, RZ, R232 ;  /* 0x000000ffff667224 */ /* 0x000fe400078e00e8 */
[----:B------:R-:W-:-:S02]  /*620e0*/  IMAD.MOV.U32 R108, RZ, RZ, R234 ;  /* 0x000000ffff6c7224 */ /* 0x000fc400078e00ea */
[----:B------:R-:W-:Y:S02]  /*620f0*/  IMAD.MOV.U32 R109, RZ, RZ, R235 ;  /* 0x000000ffff6d7224 */ /* 0x000fe400078e00eb */
[----:B--2---:R-:W-:Y:S01]  /*62100*/  IMAD.MOV.U32 R195, RZ, RZ, R219 ;  /* 0x000000ffffc37224 */ /* 0x004fe200078e00db */
[----:B---3--:R-:W-:Y:S01]  /*62110*/  MOV R194, R218 ;  /* 0x000000da00c27202 */ /* 0x008fe20000000f00 */
[----:B----4-:R-:W-:Y:S02]  /*62120*/  IMAD.MOV.U32 R193, RZ, RZ, R217 ;  /* 0x000000ffffc17224 */ /* 0x010fe400078e00d9 */
[----:B------:R-:W-:Y:S02]  /*62130*/  IMAD.MOV.U32 R192, RZ, RZ, R216 ;  /* 0x000000ffffc07224 */ /* 0x000fe400078e00d8 */
[----:B------:R-:W2:Y:S04]  /*62140*/  LDL.LU R216, [R1+0x2f5c] ;  /* 0x002f5c0001d87983 */ /* 0x000ea80000300800 */
[----:B------:R-:W2:Y:S04]  /*62150*/  LDL.LU R217, [R1+0x2f58] ;  /* 0x002f580001d97983 */ /* 0x000ea80000300800 */
        /* <DEDUP_REMOVED lines=16> */
[----:B------:R-:W-:Y:S01]  /*62260*/  MOV R110, R182 ;  /* 0x000000b6006e7202 */ /* 0x000fe20000000f00 */
[----:B------:R-:W-:Y:S01]  /*62270*/  IMAD.MOV.U32 R111, RZ, RZ, R183 ;  /* 0x000000ffff6f7224 */ /* 0x000fe200078e00b7 */
[C---:B------:R-:W-:Y:S01]  /*62280*/  HMMA.1688.F32.TF32 R212, R240.reuse, R8, R212 ;  /* 0x00000008f0d4723c */ /* 0x040fe200000810d4 */
[----:B------:R-:W3:Y:S04]  /*62290*/  LDL.LU R182, [R1+0x2f24] ;  /* 0x002f240001b67983 */ /* 0x000ee80000300800 */
[----:B------:R-:W3:Y:S03]  /*622a0*/  LDL.LU R183, [R1+0x2f20] ;  /* 0x002f200001b77983 */ /* 0x000ee60000300800 */
[C---:B------:R-:W-:Y:S01]  /*622b0*/  HMMA.1688.F32.TF32 R236, R240.reuse, R4, R236 ;  /* 0x00000004f0ec723c */ /* 0x040fe200000810ec */
[----:B------:R-:W-:Y:S04]  /*622c0*/  STL.64 [R1+0x2e50], R170 ;  /* 0x002e50aa01007387 */ /* 0x000fe80000100a00 */
[----:B------:R-:W-:Y:S03]  /*622d0*/  STL.64 [R1+0x2e48], R168 ;  /* 0x002e48a801007387 */ /* 0x000fe60000100a00 */
[C---:B--2---:R-:W-:Y:S01]  /*622e0*/  HMMA.1688.F32.TF32 R172, R240.reuse, R64, R232 ;  /* 0x00000040f0ac723c */ /* 0x044fe200000810e8 */
[----:B------:R-:W-:Y:S04]  /*622f0*/  LDS R232, [R252+0xe000] ;  /* 0x00e00000fce87984 */ /* 0x000fe80000000800 */
[----:B------:R-:W-:Y:S04]  /*62300*/  LDS R234, [R252+0xf000] ;  /* 0x00f00000fcea7984 */ /* 0x000fe80000000800 */
[----:B------:R-:W-:Y:S04]  /*62310*/  LDS R233, [R3+0xe000] ;  /* 0x00e0000003e97984 */ /* 0x000fe80000000800 */
[----:B------:R-:W1:Y:S01]  /*62320*/  LDS R235, [R3+0xf000] ;  /* 0x00f0000003eb7984 */ /* 0x000e620000000800 */
[----:B----4-:R-:W-:Y:S03]  /*62330*/  HMMA.1688.F32.TF32 R176, R240, R60, R176 ;  /* 0x0000003cf0b0723c */ /* 0x010fe600000810b0 */
[----:B------:R-:W-:Y:S04]  /*62340*/  LDS R64, [R252+0x10000] ;  /* 0x01000000fc407984 */ /* 0x000fe80000000800 */
[----:B------:R-:W-:Y:S01]  /*62350*/  LDS R65, [R3+0x10000] ;  /* 0x0100000003417984 */ /* 0x000fe20000000800 */
[C---:B-1----:R-:W-:Y:S11]  /*62360*/  HMMA.1688.F32.TF32 R108, R232.reuse, R66, R108 ;  /* 0x00000042e86c723c */ /* 0x042ff6000008106c */
[----:B------:R-:W-:Y:S11]  /*62370*/  @!UPT UIADD3 URZ, URZ, URZ, URZ ;  /* 0x0000003f3f3ff290 */ /* 0x000ff6000fffe03f */
[----:B------:R-:W-:Y:S02]  /*62380*/  @!UPT UIADD3 URZ, URZ, URZ, URZ ;  /* 0x0000003f3f3ff290 */ /* 0x000fe4000fffe03f */
[----:B------:R-:W-:Y:S01]  /*62390*/  MOV R9, R108 ;  /* 0x0000006c00097202 */ /* 0x000fe20000000f00 */
[----:B------:R-:W-:Y:S01]  /*623a0*/  IMAD.MOV.U32 R8, RZ, RZ, R109 ;  /* 0x000000ffff087224 */ /* 0x000fe200078e006d */
[----:B------:R-:W-:Y:S01]  /*623b0*/  MOV R4, R111 ;  /* 0x0000006f00047202 */ /* 0x000fe20000000f00 */
[----:B------:R-:W-:Y:S02]  /*623c0*/  IMAD.MOV.U32 R5, RZ, RZ, R110 ;  /* 0x000000ffff057224 */ /* 0x000fe400078e006e */
[C---:B------:R-:W-:Y:S08]  /*623d0*/  HMMA.1688.F32.TF32 R108, R232.reuse, R62, R104 ;  /* 0x0000003ee86c723c */ /* 0x040ff00000081068 */
        /* <DEDUP_REMOVED lines=20> */
[----:B------:R-:W-:-:S03]  /*62520*/  IMAD.MOV.U32 R76, RZ, RZ, R244 ;  /* 0x000000ffff4c7224 */ /* 0x000fc600078e00f4 */
[----:B------:R-:W-:Y:S04]  /*62530*/  STL.64 [R1+0x50], R84 ;  /* 0x0000505401007387 */ /* 0x000fe80000100a00 */
[----:B------:R-:W-:Y:S04]  /*62540*/  STL.64 [R1+0x58], R86 ;  /* 0x0000585601007387 */ /* 0x000fe80000100a00 */
[----:B------:R1:W-:Y:S01]  /*62550*/  STL.64 [R1+0x40], R80 ;  /* 0x0000405001007387 */ /* 0x0003e20000100a00 */
[----:B------:R-:W-:-:S03]  /*62560*/  IMAD.MOV.U32 R77, RZ, RZ, R245 ;  /* 0x000000ffff4d7224 */ /* 0x000fc600078e00f5 */
[----:B------:R2:W-:Y:S01]  /*62570*/  STL.64 [R1+0x48], R82 ;  /* 0x0000485201007387 */ /* 0x0005e20000100a00 */
[----:B------:R-:W-:-:S03]  /*62580*/  MOV R78, R246 ;  /* 0x000000f6004e7202 */ /* 0x000fc60000000f00 */
[----:B------:R-:W4:Y:S01]  /*62590*/  LDL.LU R244, [R1+0x2f1c] ;  /* 0x002f1c0001f47983 */ /* 0x000f220000300800 */
[----:B------:R-:W-:-:S03]  /*625a0*/  IMAD.MOV.U32 R79, RZ, RZ, R247 ;  /* 0x000000ffff4f7224 */ /* 0x000fc600078e00f7 */
[----:B------:R1:W-:Y:S04]  /*625b0*/  STL.64 [R1+0x30], R72 ;  /* 0x0000304801007387 */ /* 0x0003e80000100a00 */
[----:B------:R1:W-:Y:S04]  /*625c0*/  STL.64 [R1+0x38], R74 ;  /* 0x0000384a01007387 */ /* 0x0003e80000100a00 */
[----:B------:R-:W3:Y:S04]  /*625d0*/  LDL.LU R245, [R1+0x2f18] ;  /* 0x002f180001f57983 */ /* 0x000ee80000300800 */
[----:B------:R-:W3:Y:S04]  /*625e0*/  LDL.LU R246, [R1+0x2f14] ;  /* 0x002f140001f67983 */ /* 0x000ee80000300800 */
[----:B------:R-:W3:Y:S01]  /*625f0*/  LDL.LU R247, [R1+0x2f10] ;  /* 0x002f100001f77983 */ /* 0x000ee20000300800 */
        /* <DEDUP_REMOVED lines=8> */
[----:B------:R-:W-:Y:S01]  /*62680*/  MOV R84, R22 ;  /* 0x0000001600547202 */ /* 0x000fe20000000f00 */
[----:B------:R-:W-:-:S02]  /*62690*/  IMAD.MOV.U32 R85, RZ, RZ, R18 ;  /* 0x000000ffff557224 */ /* 0x000fc400078e0012 */
[----:B------:R-:W2:Y:S01]  /*626a0*/  LDL.LU R22, [R1+0x2efc] ;  /* 0x002efc0001167983 */ /* 0x000ea20000300800 */
[----:B------:R-:W-:Y:S01]  /*626b0*/  IMAD.MOV.U32 R86, RZ, RZ, R14 ;  /* 0x000000ffff567224 */ /* 0x000fe200078e000e */
[----:B------:R-:W-:Y:S02]  /*626c0*/  MOV R87, R6 ;  /* 0x0000000600577202 */ /* 0x000fe40000000f00 */
[----:B------:R-:W2:Y:S01]  /*626d0*/  LDL.LU R18, [R1+0x2ef8] ;  /* 0x002ef80001127983 */ /* 0x000ea20000300800 */
[----:B------:R-:W-:-:S03]  /*626e0*/  IMAD.MOV.U32 R92, RZ, RZ, R71 ;  /* 0x000000ffff5c7224 */ /* 0x000fc600078e0047 */
[----:B------:R-:W2:Y:S01]  /*626f0*/  LDL.LU R14, [R1+0x2ef4] ;  /* 0x002ef400010e7983 */ /* 0x000ea20000300800 */
[----:B------:R-:W-:Y:S01]  /*62700*/  IMAD.MOV.U32 R93, RZ, RZ, R70 ;  /* 0x000000ffff5d7224 */ /* 0x000fe200078e0046 */
[----:B------:R-:W-:Y:S02]  /*62710*/  MOV R94, R69 ;  /* 0x00000045005e7202 */ /* 0x000fe40000000f00 */
[----:B------:R-:W2:Y:S01]  /*62720*/  LDL.LU R6, [R1+0x2ef0] ;  /* 0x002ef00001067983 */ /* 0x000ea20000300800 */
[----:B------:R-:W-:-:S03]  /*62730*/  IMAD.MOV.U32 R95, RZ, RZ, R68 ;  /* 0x000000ffff5f7224 */ /* 0x000fc600078e0044 */
[----:B------:R-:W2:Y:S04]  /*62740*/  LDL.LU R71, [R1+0x2eec] ;  /* 0x002eec0001477983 */ /* 0x000ea80000300800 */
[----:B------:R-:W2:Y:S04]  /*62750*/  LDL.LU R70, [R1+0x2ee8] ;  /* 0x002ee80001467983 */ /* 0x000ea80000300800 */
[----:B------:R-:W2:Y:S04]  /*62760*/  LDL.LU R69, [R1+0x2ee4] ;  /* 0x002ee40001457983 */ /* 0x000ea80000300800 */
[----:B------:R-:W2:Y:S01]  /*62770*/  LDL.LU R68, [R1+0x2ee0] ;  /* 0x002ee00001447983 */ /* 0x000ea20000300800 */
[----:B----4-:R-:W-:-:S02]  /*62780*/  IMAD.MOV.U32 R99, RZ, RZ, R244 ;  /* 0x000000ffff637224 */ /* 0x010fc400078e00f4 */
[----:B---3--:R-:W-:Y:S01]  /*62790*/  IMAD.MOV.U32 R98, RZ, RZ, R245 ;  /* 0x000000ffff627224 */ /* 0x008fe200078e00f5 */
[----:B------:R-:W-:Y:S01]  /*627a0*/  MOV R97, R246 ;  /* 0x000000f600617202 */ /* 0x000fe20000000f00 */
[----:B------:R-:W-:Y:S02]  /*627b0*/  IMAD.MOV.U32 R96, RZ, RZ, R247 ;  /* 0x000000ffff607224 */ /* 0x000fe400078e00f7 */
[----:B------:R-:W3:Y:S04]  /*627c0*/  LDL.LU R247, [R1+0x2edc] ;  /* 0x002edc0001f77983 */ /* 0x000ee80000300800 */
[----:B------:R-:W4:Y:S04]  /*627d0*/  LDL.LU R246, [R1+0x2ed8] ;  /* 0x002ed80001f67983 */ /* 0x000f280000300800 */
[----:B------:R-:W4:Y:S04]  /*627e0*/  LDL.LU R245, [R1+0x2ed4] ;  /* 0x002ed40001f57983 */ /* 0x000f280000300800 */
[----:B------:R-:W4:Y:S01]  /*627f0*/  LDL.LU R244, [R1+0x2ed0] ;  /* 0x002ed00001f47983 */ /* 0x000f220000300800 */
[----:B--2---:R-:W-:Y:S01]  /*62800*/  IMAD.MOV.U32 R101, RZ, RZ, R250 ;  /* 0x000000ffff657224 */ /* 0x004fe200078e00fa */
[----:B------:R-:W-:Y:S01]  /*62810*/  MOV R100, R251 ;  /* 0x000000fb00647202 */ /* 0x000fe20000000f00 */
[----:B------:R-:W-:Y:S01]  /*62820*/  IMAD.MOV.U32 R102, RZ, RZ, R249 ;  /* 0x000000ffff667224 */ /* 0x000fe200078e00f9 */
[----:B------:R-:W2:Y:S01]  /*62830*/  LDL.LU R251, [R1+0x2ecc] ;  /* 0x002ecc0001fb7983 */ /* 0x000ea20000300800 */
[----:B------:R-:W-:-:S03]  /*62840*/  MOV R103, R248 ;  /* 0x000000f800677202 */ /* 0x000fc60000000f00 */
        /* <DEDUP_REMOVED lines=11> */
[----:B------:R-:W-:-:S03]  /*62900*/  IMAD.MOV.U32 R108, RZ, RZ, R68 ;  /* 0x000000ffff6c7224 */ /* 0x000fc600078e0044 */
[----:B------:R-:W2:Y:S01]  /*62910*/  LDL.LU R124, [R1] ;  /* 0x00000000017c7983 */ /* 0x000ea20000300800 */
        /* <DEDUP_REMOVED lines=22> */
[----:B---3--:R-:W-:Y:S02]  /*62a80*/  IMAD.MOV.U32 R115, RZ, RZ, R247 ;  /* 0x000000ffff737224 */ /* 0x008fe400078e00f7 */
[----:B----4-:R-:W-:Y:S01]  /*62a90*/  IMAD.MOV.U32 R114, RZ, RZ, R246 ;  /* 0x000000ffff727224 */ /* 0x010fe200078e00f6 */
[----:B------:R-:W-:Y:S01]  /*62aa0*/  MOV R113, R245 ;  /* 0x000000f500717202 */ /* 0x000fe20000000f00 */
[----:B------:R-:W-:Y:S02]  /*62ab0*/  IMAD.MOV.U32 R112, RZ, RZ, R244 ;  /* 0x000000ffff707224 */ /* 0x000fe400078e00f4 */
[----:B------:R-:W3:Y:S04]  /*62ac0*/  LDL.LU R244, [R1+0x2eac] ;  /* 0x002eac0001f47983 */ /* 0x000ee80000300800 */
[----:B------:R-:W3:Y:S04]  /*62ad0*/  LDL.LU R245, [R1+0x2ea8] ;  /* 0x002ea80001f57983 */ /* 0x000ee80000300800 */
[----:B------:R-:W3:Y:S04]  /*62ae0*/  LDL.LU R246, [R1+0x2ea4] ;  /* 0x002ea40001f67983 */ /* 0x000ee80000300800 */
[----:B------:R-:W3:Y:S04]  /*62af0*/  LDL.LU R247, [R1+0x2ea0] ;  /* 0x002ea00001f77983 */ /* 0x000ee80000300800 */
[----:B------:R-:W4:Y:S01]  /*62b00*/  LDL.LU R120, [R1+0x1c0] ;  /* 0x0001c00001787983 */ /* 0x000f220000300800 */
[----:B--2---:R-:W-:-:S03]  /*62b10*/  MOV R116, R248 ;  /* 0x000000f800747202 */ /* 0x004fc60000000f00 */
[----:B------:R-:W4:Y:S01]  /*62b20*/  LDL.LU R121, [R1+0x1c4] ;  /* 0x0001c40001797983 */ /* 0x000f220000300800 */
[----:B------:R-:W-:-:S03]  /*62b30*/  IMAD.MOV.U32 R117, RZ, RZ, R249 ;  /* 0x000000ffff757224 */ /* 0x000fc600078e00f9 */
[----:B------:R-:W4:Y:S01]  /*62b40*/  LDL.LU R122, [R1+0x1c8] ;  /* 0x0001c800017a7983 */ /* 0x000f220000300800 */
[----:B------:R-:W-:-:S03]  /*62b50*/  IMAD.MOV.U32 R118, RZ, RZ, R250 ;  /* 0x000000ffff767224 */ /* 0x000fc600078e00fa */
[----:B------:R-:W4:Y:S01]  /*62b60*/  LDL.LU R123, [R1+0x1cc] ;  /* 0x0001cc00017b7983 */ /* 0x000f220000300800 */
        /* <DEDUP_REMOVED lines=16> */
[----:B------:R-:W3:Y:S01]  /*62c70*/  LDL.LU R11, [R1+0x2e60] ;  /* 0x002e6000010b7983 */ /* 0x000ee20000300800 */
        /* <DEDUP_REMOVED lines=15> */
[----:B------:R-:W4:Y:S02]  /*62d70*/  LDS R243, [R3+0xf080] ;  /* 0x00f0800003f37984 */ /* 0x000f240000000800 */
[----:B----4-:R-:W-:Y:S08]  /*62d80*/  HMMA.1688.F32.TF32 R120, R240, R66, R120 ;  /* 0x00000042f078723c */ /* 0x010ff00000081078 */
[C---:B--2---:R-:W-:Y:S08]  /*62d90*/  HMMA.1688.F32.TF32 R128, R232.reuse, R22, R128 ;  /* 0x00000016e880723c */ /* 0x044ff00000081080 */
[C---:B---3--:R-:W-:Y:S08]  /*62da0*/  HMMA.1688.F32.TF32 R132, R232.reuse, R26, R132 ;  /* 0x0000001ae884723c */ /* 0x048ff00000081084 */
[C---:B------:R-:W-:Y:S08]  /*62db0*/  HMMA.1688.F32.TF32 R248, R232.reuse, R14, R248 ;  /* 0x0000000ee8f8723c */ /* 0x040ff000000810f8 */
[C---:B------:R-:W-:Y:S07]  /*62dc0*/  HMMA.1688.F32.TF32 R124, R232.reuse, R18, R124 ;  /* 0x00000012e87c723c */ /* 0x040fee000008107c */
[----:B------:R-:W-:Y:S04]  /*62dd0*/  STL.64 [R1+0x20], R132 ;  /* 0x0000208401007387 */ /* 0x000fe80000100a00 */
[----:B------:R-:W-:Y:S04]  /*62de0*/  STL.64 [R1+0x28], R134 ;  /* 0x0000288601007387 */ /* 0x000fe80000100a00 */
[----:B------:R-:W-:Y:S04]  /*62df0*/  STL.64 [R1+0x10], R128 ;  /* 0x0000108001007387 */ /* 0x000fe80000100a00 */
[----:B------:R1:W-:Y:S04]  /*62e00*/  STL.64 [R1+0x18], R130 ;  /* 0x0000188201007387 */ /* 0x0003e80000100a00 */
[----:B------:R2:W-:Y:S04]  /*62e10*/  STL [R1+0x2c9c], R248 ;  /* 0x002c9cf801007387 */ /* 0x0005e80000100800 */
[----:B------:R-:W-:Y:S04]  /*62e20*/  STL.64 [R1], R124 ;  /* 0x0000007c01007387 */ /* 0x000fe80000100a00 */
[----:B------:R3:W-:Y:S01]  /*62e30*/  STL.64 [R1+0x8], R126 ;  /* 0x0000087e01007387 */ /* 0x0007e20000100a00 */
[----:B-1----:R-:W-:Y:S03]  /*62e40*/  HMMA.1688.F32.TF32 R128, R232, R10, R244 ;  /* 0x0000000ae880723c */ /* 0x002fe600000810f4 */
[----:B------:R1:W-:Y:S01]  /*62e50*/  STL [R1+0x2c98], R249 ;  /* 0x002c98f901007387 */ /* 0x0003e20000100800 */
[----:B--2---:R-:W-:-:S03]  /*62e60*/  IMAD.MOV.U32 R248, RZ, RZ, R120 ;  /* 0x000000fffff87224 */ /* 0x004fc600078e0078 */
[----:B------:R2:W-:Y:S04]  /*62e70*/  STL [R1+0x2c94], R250 ;  /* 0x002c94fa01007387 */ /* 0x0005e80000100800 */
[----:B------:R4:W-:Y:S01]  /*62e80*/  STL [R1+0x2c90], R251 ;  /* 0x002c90fb01007387 */ /* 0x0009e20000100800 */
[----:B---3--:R-:W-:Y:S01]  /*62e90*/  HMMA.1688.F32.TF32 R124, R232, R6, R68 ;  /* 0x00000006e87c723c */ /* 0x008fe20000081044 */
[----:B-1----:R-:W-:Y:S02]  /*62ea0*/  IMAD.MOV.U32 R249, RZ, RZ, R121 ;  /* 0x000000fffff97224 */ /* 0x002fe400078e0079 */
[----:B------:R-:W-:Y:S01]  /*62eb0*/  LDS R68, [R252+0xe100] ;  /* 0x00e10000fc447984 */ /* 0x000fe20000000800 */
[----:B--2---:R-:W-:-:S03]  /*62ec0*/  MOV R250, R122 ;  /* 0x0000007a00fa7202 */ /* 0x004fc60000000f00 */
[----:B------:R-:W-:Y:S01]  /*62ed0*/  LDS R70, [R252+0xf100] ;  /* 0x00f10000fc467984 */ /* 0x000fe20000000800 */
[----:B----4-:R-:W-:Y:S02]  /*62ee0*/  IMAD.MOV.U32 R251, RZ, RZ, R123 ;  /* 0x000000fffffb7224 */ /* 0x010fe400078e007b */
[C---:B------:R-:W-:Y:S01]  /*62ef0*/  HMMA.1688.F32.TF32 R120, R240.reuse, R62, R116 ;  /* 0x0000003ef078723c */ /* 0x040fe20000081074 */
[----:B------:R-:W-:Y:S04]  /*62f00*/  STL.64 [R1+0x7a0], R128 ;  /* 0x0007a08001007387 */ /* 0x000fe80000100a00 */
[----:B------:R-:W-:Y:S03]  /*62f10*/  LDS R69, [R3+0xe100] ;  /* 0x00e1000003457984 */ /* 0x000fe60000000800 */
[C---:B------:R-:W-:Y:S01]  /*62f20*/  HMMA.1688.F32.TF32 R116, R240.reuse, R58, R112 ;  /* 0x0000003af074723c */ /* 0x040fe20000081070 */
[----:B------:R-:W1:Y:S04]  /*62f30*/  LDS R71, [R3+0xf100] ;  /* 0x00f1000003477984 */ /* 0x000e680000000800 */
[----:B------:R-:W-:Y:S03]  /*62f40*/  LDS R232, [R252+0xe180] ;  /* 0x00e18000fce87984 */ /* 0x000fe60000000800 */
[C---:B------:R-:W-:Y:S01]  /*62f50*/  HMMA.1688.F32.TF32 R112, R240.reuse, R54, R108 ;  /* 0x00000036f070723c */ /* 0x040fe2000008106c */
[----:B------:R-:W-:Y:S04]  /*62f60*/  LDS R234, [R252+0xf180] ;  /* 0x00f18000fcea7984 */ /* 0x000fe80000000800 */
[----:B------:R-:W-:Y:S03]  /*62f70*/  LDS R233, [R3+0xe180] ;  /* 0x00e1800003e97984 */ /* 0x000fe60000000800 */
[C---:B------:R-:W-:Y:S01]  /*62f80*/  HMMA.1688.F32.TF32 R108, R240.reuse, R50, R104 ;  /* 0x00000032f06c723c */ /* 0x040fe20000081068 */
[----:B------:R-:W2:Y:S07]  /*62f90*/  LDS R235, [R3+0xf180] ;  /* 0x00f1800003eb7984 */ /* 0x000eae0000000800 */
        /* <DEDUP_REMOVED lines=10> */
[----:B------:R-:W-:Y:S03]  /*63040*/  STL.64 [R1+0x1b8], R122 ;  /* 0x0001b87a01007387 */ /* 0x000fe60000100a00 */
        /* <DEDUP_REMOVED lines=20> */
[----:B------:R-:W3:Y:S04]  /*63190*/  LDL.LU R76, [R1+0x410] ;  /* 0x00041000014c7983 */ /* 0x000ee80000300800 */
[----:B------:R4:W-:Y:S04]  /*631a0*/  STL.64 [R1+0x110], R80 ;  /* 0x0001105001007387 */ /* 0x0009e80000100a00 */
[----:B------:R1:W-:Y:S04]  /*631b0*/  STL.64 [R1+0x118], R82 ;  /* 0x0001185201007387 */ /* 0x0003e80000100a00 */
[----:B------:R1:W-:Y:S04]  /*631c0*/  STL.64 [R1+0x100], R72 ;  /* 0x0001004801007387 */ /* 0x0003e80000100a00 */
[----:B------:R1:W-:Y:S04]  /*631d0*/  STL.64 [R1+0x108], R74 ;  /* 0x0001084a01007387 */ /* 0x0003e80000100a00 */
[----:B------:R-:W3:Y:S04]  /*631e0*/  LDL.LU R77, [R1+0x414] ;  /* 0x00041400014d7983 */ /* 0x000ee80000300800 */
[----:B------:R-:W3:Y:S04]  /*631f0*/  LDL.LU R78, [R1+0x418] ;  /* 0x00041800014e7983 */ /* 0x000ee80000300800 */
[----:B------:R-:W3:Y:S04]  /*63200*/  LDL.LU R79, [R1+0x41c] ;  /* 0x00041c00014f7983 */ /* 0x000ee80000300800 */
[----:B----4-:R-:W2:Y:S04]  /*63210*/  LDL.LU R80, [R1+0x420] ;  /* 0x0004200001507983 */ /* 0x010ea80000300800 */
[----:B------:R-:W2:Y:S04]  /*63220*/  LDL.LU R81, [R1+0x424] ;  /* 0x0004240001517983 */ /* 0x000ea80000300800 */
[----:B-1----:R-:W2:Y:S04]  /*63230*/  LDL.LU R82, [R1+0x428] ;  /* 0x0004280001527983 */ /* 0x002ea80000300800 */
[----:B------:R-:W2:Y:S04]  /*63240*/  LDL.LU R83, [R1+0x42c] ;  /* 0x00042c0001537983 */ /* 0x000ea80000300800 */
        /* <DEDUP_REMOVED lines=97> */
[----:B------:R-:W-:Y:S08]  /*63860*/  HMMA.1688.F32.TF32 R152, R240, R6, R152 ;  /* 0x00000006f098723c */ /* 0x000ff00000081098 */
[C---:B------:R-:W-:Y:S07]  /*63870*/  HMMA.1688.F32.TF32 R148, R68.reuse, R66, R148 ;  /* 0x000000424494723c */ /* 0x040fee0000081094 */
[----:B------:R-:W-:Y:S01]  /*63880*/  STL.64 [R1+0xf0], R160 ;  /* 0x0000f0a001007387 */ /* 0x000fe20000100a00 */
[C---:B------:R-:W-:Y:S03]  /*63890*/  HMMA.1688.F32.TF32 R136, R68.reuse, R54, R136 ;  /* 0x000000364488723c */ /* 0x040fe60000081088 */
[----:B------:R-:W-:Y:S04]  /*638a0*/  STL.64 [R1+0xf8], R162 ;  /* 0x0000f8a201007387 */ /* 0x000fe80000100a00 */
[----:B------:R-:W-:Y:S04]  /*638b0*/  STL.64 [R1+0xe0], R156 ;  /* 0x0000e09c01007387 */ /* 0x000fe80000100a00 */
[----:B------:R-:W-:Y:S01]  /*638c0*/  STL.64 [R1+0xe8], R158 ;  /* 0x0000e89e01007387 */ /* 0x000fe20000100a00 */
[C---:B------:R-:W-:Y:S03]  /*638d0*/  HMMA.1688.F32.TF32 R120, R68.reuse, R38, R120 ;  /* 0x000000264478723c */ /* 0x040fe60000081078 */
[----:B------:R-:W-:Y:S04]  /*638e0*/  STL.64 [R1+0xd0], R152 ;  /* 0x0000d09801007387 */ /* 0x000fe80000100a00 */
        /* <DEDUP_REMOVED lines=8> */
[----:B------:R-:W-:Y:S03]  /*63970*/  HMMA.1688.F32.TF32 R88, R68, R6, R88 ;  /* 0x000000064458723c */ /* 0x000fe60000081058 */
        /* <DEDUP_REMOVED lines=12> */
[----:B------:R-:W-:Y:S03]  /*63a40*/  HMMA.1688.F32.TF32 R72, R232, R54, R72 ;  /* 0x00000036e848723c */ /* 0x000fe60000081048 */
        /* <DEDUP_REMOVED lines=21> */
[----:B------:R-:W-:Y:S04]  /*63ba0*/  LDS R68, [R252+0xe200] ;  /* 0x00e20000fc447984 */ /* 0x000fe80000000800 */
[----:B-1----:R-:W3:Y:S04]  /*63bb0*/  LDL.LU R80, [R1+0x260] ;  /* 0x0002600001507983 */ /* 0x002ee80000300800 */
[----:B------:R1:W-:Y:S01]  /*63bc0*/  STL.64 [R1+0x750], R76 ;  /* 0x0007504c01007387 */ /* 0x0003e20000100a00 */
[----:B--2---:R-:W-:-:S03]  /*63bd0*/  IMAD.MOV.U32 R82, RZ, RZ, R0 ;  /* 0x000000ffff527224 */ /* 0x004fc600078e0000 */
[----:B------:R2:W-:Y:S01]  /*63be0*/  STL.64 [R1+0x758], R78 ;  /* 0x0007584e01007387 */ /* 0x0005e20000100a00 */
[----:B------:R-:W-:-:S03]  /*63bf0*/  MOV R83, R2 ;  /* 0x0000000200537202 */ /* 0x000fc60000000f00 */
[----:B------:R4:W-:Y:S04]  /*63c00*/  STL.64 [R1+0x740], R72 ;  /* 0x0007404801007387 */ /* 0x0009e80000100a00 */
[----:B------:R1:W-:Y:S04]  /*63c10*/  STL.64 [R1+0x748], R74 ;  /* 0x0007484a01007387 */ /* 0x0003e80000100a00 */
        /* <DEDUP_REMOVED lines=21> */
[----:B--2---:R-:W2:Y:S04]  /*63d70*/  LDL.LU R78, [R1+0x2d8] ;  /* 0x0002d800014e7983 */ /* 0x004ea80000300800 */
        /* <DEDUP_REMOVED lines=77> */
[----:B----4-:R-:W4:Y:S04]  /*64250*/  LDL.LU R72, [R1+0x2c0] ;  /* 0x0002c00001487983 */ /* 0x010f280000300800 */
[----:B------:R-:W4:Y:S04]  /*64260*/  LDL.LU R73, [R1+0x2c4] ;  /* 0x0002c40001497983 */ /* 0x000f280000300800 */
[----:B------:R-:W4:Y:S04]  /*64270*/  LDL.LU R74, [R1+0x2c8] ;  /* 0x0002c800014a7983 */ /* 0x000f280000300800 */
[----:B------:R-:W4:Y:S04]  /*64280*/  LDL.LU R75, [R1+0x2cc] ;  /* 0x0002cc00014b7983 */ /* 0x000f280000300800 */
[----:B------:R-:W-:Y:S04]  /*64290*/  LDS R70, [R252+0xf200] ;  /* 0x00f20000fc467984 */ /* 0x000fe80000000800 */
[----:B------:R-:W-:Y:S04]  /*642a0*/  LDS R69, [R3+0xe200] ;  /* 0x00e2000003457984 */ /* 0x000fe80000000800 */
[----:B------:R-:W2:Y:S01]  /*642b0*/  LDS R71, [R3+0xf200] ;  /* 0x00f2000003477984 */ /* 0x000ea20000000800 */
[----:B---3--:R-:W-:-:S02]  /*642c0*/  IMAD.MOV.U32 R90, RZ, RZ, R2 ;  /* 0x000000ffff5a7224 */ /* 0x008fc400078e0002 */
[----:B------:R-:W-:Y:S01]  /*642d0*/  IMAD.MOV.U32 R91, RZ, RZ, R0 ;  /* 0x000000ffff5b7224 */ /* 0x000fe200078e0000 */
[----:B------:R-:W3:Y:S04]  /*642e0*/  LDL.LU R88, [R1+0x280] ;  /* 0x0002800001587983 */ /* 0x000ee80000300800 */
[----:B------:R-:W3:Y:S01]  /*642f0*/  LDL.LU R89, [R1+0x284] ;  /* 0x0002840001597983 */ /* 0x000ee20000300800 */
[----:B--2---:R-:W-:Y:S08]  /*64300*/  HMMA.1688.F32.TF32 R112, R68, R58, R112 ;  /* 0x0000003a4470723c */ /* 0x004ff00000081070 */
        /* <DEDUP_REMOVED lines=10> */
[----:B------:R1:W-:Y:S01]  /*643b0*/  STL.64 [R1+0x730], R168 ;  /* 0x000730a801007387 */ /* 0x0003e20000100a00 */
[----:B------:R-:W-:Y:S01]  /*643c0*/  MOV R2, R170 ;  /* 0x000000aa00027202 */ /* 0x000fe20000000f00 */
[C---:B------:R-:W-:Y:S01]  /*643d0*/  HMMA.1688.F32.TF32 R152, R232.reuse, R34, R152 ;  /* 0x00000022e898723c */ /* 0x040fe20000081098 */
[----:B------:R-:W-:Y:S02]  /*643e0*/  IMAD.MOV.U32 R0, RZ, RZ, R171 ;  /* 0x000000ffff007224 */ /* 0x000fe400078e00ab */
[----:B------:R-:W2:Y:S04]  /*643f0*/  LDL.LU.64 R170, [R1+0x2e50] ;  /* 0x002e500001aa7983 */ /* 0x000ea80000300a00 */
[----:B-1----:R-:W2:Y:S04]  /*64400*/  LDL.LU.64 R168, [R1+0x2e48] ;  /* 0x002e480001a87983 */ /* 0x002ea80000300a00 */
[----:B------:R-:W-:Y:S04]  /*64410*/  STL.64 [R1+0x720], R164 ;  /* 0x000720a401007387 */ /* 0x000fe80000100a00 */
[----:B------:R1:W-:Y:S01]  /*64420*/  STL.64 [R1+0x728], R166 ;  /* 0x000728a601007387 */ /* 0x0003e20000100a00 */
[C---:B------:R-:W-:Y:S03]  /*64430*/  HMMA.1688.F32.TF32 R136, R232.reuse, R18, R136 ;  /* 0x00000012e888723c */ /* 0x040fe60000081088 */
        /* <DEDUP_REMOVED lines=52> */
[C---:B----4-:R-:W-:Y:S03]  /*64780*/  HMMA.1688.F32.TF32 R72, R68.reuse, R34, R72 ;  /* 0x000000224448723c */ /* 0x050fe60000081048 */
[----:B------:R-:W-:Y:S04]  /*64790*/  LDS R232, [R252+0xe280] ;  /* 0x00e28000fce87984 */ /* 0x000fe80000000800 */
[----:B------:R-:W-:Y:S04]  /*647a0*/  LDS R234, [R252+0xf280] ;  /* 0x00f28000fcea7984 */ /* 0x000fe80000000800 */
[----:B-1----:R-:W4:Y:S04]  /*647b0*/  LDL.LU.64 R122, [R1+0x2d90] ;  /* 0x002d9000017a7983 */ /* 0x002f280000300a00 */
[----:B------:R-:W4:Y:S04]  /*647c0*/  LDL.LU.64 R120, [R1+0x2d88] ;  /* 0x002d880001787983 */ /* 0x000f280000300a00 */
        /* <DEDUP_REMOVED lines=33> */
[----:B-1----:R-:W4:Y:S04]  /*649e0*/  LDL.LU.64 R74, [R1+0x2d10] ;  /* 0x002d1000014a7983 */ /* 0x002f280000300a00 */
[----:B------:R-:W4:Y:S04]  /*649f0*/  LDL.LU.64 R72, [R1+0x2d08] ;  /* 0x002d080001487983 */ /* 0x000f280000300a00 */
[----:B------:R-:W-:Y:S01]  /*64a00*/  STL.64 [R1+0x5f0], R240 ;  /* 0x0005f0f001007387 */ /* 0x000fe20000100a00 */
[C---:B------:R-:W-:Y:S03]  /*64a10*/  HMMA.1688.F32.TF32 R92, R68.reuse, R22, R92 ;  /* 0x00000016445c723c */ /* 0x040fe6000008105c */
[----:B------:R1:W-:Y:S05]  /*64a20*/  STL.64 [R1+0x5f8], R242 ;  /* 0x0005f8f201007387 */ /* 0x0003ea0000100a00 */
[C---:B---3--:R-:W-:Y:S08]  /*64a30*/  HMMA.1688.F32.TF32 R88, R68.reuse, R18, R88 ;  /* 0x000000124458723c */ /* 0x048ff00000081058 */
[C---:B-1----:R-:W-:Y:S08]  /*64a40*/  HMMA.1688.F32.TF32 R240, R68.reuse, R26, R244 ;  /* 0x0000001a44f0723c */ /* 0x042ff000000810f4 */
[C---:B------:R-:W-:Y:S08]  /*64a50*/  HMMA.1688.F32.TF32 R84, R68.reuse, R14, R84 ;  /* 0x0000000e4454723c */ /* 0x040ff00000081054 */
[----:B------:R-:W-:Y:S07]  /*64a60*/  HMMA.1688.F32.TF32 R80, R68, R10, R80 ;  /* 0x0000000a4450723c */ /* 0x000fee0000081050 */
[----:B------:R-:W-:Y:S04]  /*64a70*/  STL.64 [R1+0x5e0], R240 ;  /* 0x0005e0f001007387 */ /* 0x000fe80000100a00 */
[----:B------:R-:W-:Y:S04]  /*64a80*/  STL.64 [R1+0x5e8], R242 ;  /* 0x0005e8f201007387 */ /* 0x000fe80000100a00 */
[----:B------:R-:W-:Y:S04]  /*64a90*/  STL.64 [R1+0x5d0], R92 ;  /* 0x0005d05c01007387 */ /* 0x000fe80000100a00 */
[----:B------:R-:W-:Y:S04]  /*64aa0*/  STL.64 [R1+0x5d8], R94 ;  /* 0x0005d85e01007387 */ /* 0x000fe80000100a00 */
[----:B------:R1:W-:Y:S04]  /*64ab0*/  STL.64 [R1+0x5c0], R88 ;  /* 0x0005c05801007387 */ /* 0x0003e80000100a00 */
[----:B------:R3:W-:Y:S04]  /*64ac0*/  STL.64 [R1+0x5c8], R90 ;  /* 0x0005c85a01007387 */ /* 0x0007e80000100a00 */
[----:B-1----:R-:W4:Y:S04]  /*64ad0*/  LDL.LU R88, [R1+0x510] ;  /* 0x0005100001587983 */ /* 0x002f280000300800 */
[----:B------:R-:W-:Y:S04]  /*64ae0*/  STL.64 [R1+0x5b0], R84 ;  /* 0x0005b05401007387 */ /* 0x000fe80000100a00 */
[----:B------:R-:W-:Y:S04]  /*64af0*/  STL.64 [R1+0x5b8], R86 ;  /* 0x0005b85601007387 */ /* 0x000fe80000100a00 */
[----:B------:R1:W-:Y:S04]  /*64b00*/  STL.64 [R1+0x250], R80 ;  /* 0x0002505001007387 */ /* 0x0003e80000100a00 */
[----:B------:R1:W-:Y:S04]  /*64b10*/  STL.64 [R1+0x258], R82 ;  /* 0x0002585201007387 */ /* 0x0003e80000100a00 */
[----:B------:R-:W4:Y:S04]  /*64b20*/  LDL.LU R89, [R1+0x514] ;  /* 0x0005140001597983 */ /* 0x000f280000300800 */
[----:B---3--:R-:W3:Y:S04]  /*64b30*/  LDL.LU R90, [R1+0x518] ;  /* 0x00051800015a7983 */ /* 0x008ee80000300800 */
[----:B------:R-:W3:Y:S04]  /*64b40*/  LDL.LU R91, [R1+0x51c] ;  /* 0x00051c00015b7983 */ /* 0x000ee80000300800 */
[----:B------:R-:W3:Y:S04]  /*64b50*/  LDL.LU R240, [R1+0x4d0] ;  /* 0x0004d00001f07983 */ /* 0x000ee80000300800 */
[----:B------:R-:W3:Y:S01]  /*64b60*/  LDL.LU R241, [R1+0x4d4] ;  /* 0x0004d40001f17983 */ /* 0x000ee20000300800 */
[----:B--2---:R-:W-:Y:S01]  /*64b70*/  MOV R243, R76 ;  /* 0x0000004c00f37202 */ /* 0x004fe20000000f00 */
[----:B----4-:R-:W-:-:S02]  /*64b80*/  IMAD.MOV.U32 R242, RZ, RZ, R72 ;  /* 0x000000fffff27224 */ /* 0x010fc400078e0048 */
[----:B------:R-:W2:Y:S04]  /*64b90*/  LDL.LU R72, [R1+0x2d04] ;  /* 0x002d040001487983 */ /* 0x000ea80000300800 */
[----:B------:R-:W4:Y:S04]  /*64ba0*/  LDL.LU R76, [R1+0x2d00] ;  /* 0x002d0000014c7983 */ /* 0x000f280000300800 */
[----:B------:R-:W3:Y:S04]  /*64bb0*/  LDL.LU R92, [R1+0x530] ;  /* 0x00053000015c7983 */ /* 0x000ee80000300800 */
[----:B------:R-:W3:Y:S04]  /*64bc0*/  LDL.LU R93, [R1+0x534] ;  /* 0x00053400015d7983 */ /* 0x000ee80000300800 */
[----:B------:R-:W3:Y:S04]  /*64bd0*/  LDL.LU R94, [R1+0x538] ;  /* 0x00053800015e7983 */ /* 0x000ee80000300800 */
[----:B------:R-:W3:Y:S01]  /*64be0*/  LDL.LU R95, [R1+0x53c] ;  /* 0x00053c00015f7983 */ /* 0x000ee20000300800 */
[----:B-1----:R-:W-:-:S03]  /*64bf0*/  MOV R80, R73 ;  /* 0x0000004900507202 */ /* 0x002fc60000000f00 */
[----:B------:R-:W3:Y:S01]  /*64c00*/  LDL.LU R84, [R1+0x4f0] ;  /* 0x0004f00001547983 */ /* 0x000ee20000300800 */
[----:B------:R-:W-:-:S03]  /*64c10*/  IMAD.MOV.U32 R81, RZ, RZ, R74 ;  /* 0x000000ffff517224 */ /* 0x000fc600078e004a */
[----:B------:R-:W3:Y:S01]  /*64c20*/  LDL.LU R85, [R1+0x4f4] ;  /* 0x0004f40001557983 */ /* 0x000ee20000300800 */
[----:B------:R-:W-:Y:S01]  /*64c30*/  IMAD.MOV.U32 R82, RZ, RZ, R75 ;  /* 0x000000ffff527224 */ /* 0x000fe200078e004b */
[----:B------:R-:W-:Y:S01]  /*64c40*/  MOV R83, R77 ;  /* 0x0000004d00537202 */ /* 0x000fe20000000f00 */
[----:B------:R-:W-:Y:S02]  /*64c50*/  IMAD.MOV.U32 R244, RZ, RZ, R78 ;  /* 0x000000fffff47224 */ /* 0x000fe400078e004e */
[----:B------:R-:W-:Y:S02]  /*64c60*/  IMAD.MOV.U32 R245, RZ, RZ, R79 ;  /* 0x000000fffff57224 */ /* 0x000fe400078e004f */
[----:B--2---:R-:W-:Y:S02]  /*64c70*/  IMAD.MOV.U32 R87, RZ, RZ, R72 ;  /* 0x000000ffff577224 */ /* 0x004fe400078e0048 */
[----:B----4-:R-:W-:Y:S02]  /*64c80*/  IMAD.MOV.U32 R86, RZ, RZ, R76 ;  /* 0x000000ffff567224 */ /* 0x010fe400078e004c */
        /* <DEDUP_REMOVED lines=9> */
[----:B------:R-:W2:Y:S01]  /*64d20*/  LDL.LU R247, [R1+0x4cc] ;  /* 0x0004cc0001f77983 */ /* 0x000ea20000300800 */
[----:B----4-:R-:W-:Y:S03]  /*64d30*/  HMMA.1688.F32.TF32 R68, R68, R6, R72 ;  /* 0x000000064444723c */ /* 0x010fe60000081048 */
[----:B------:R-:W-:Y:S04]  /*64d40*/  LDS R72, [R252+0xe300] ;  /* 0x00e30000fc487984 */ /* 0x000fe80000000800 */
[----:B------:R-:W-:Y:S01]  /*64d50*/  LDS R74, [R252+0xf300] ;  /* 0x00f30000fc4a7984 */ /* 0x000fe20000000800 */
[C---:B---3--:R-:W-:Y:S03]  /*64d60*/  HMMA.1688.F32.TF32 R92, R232.reuse, R62, R92 ;  /* 0x0000003ee85c723c */ /* 0x048fe6000008105c */
[----:B------:R-:W-:Y:S04]  /*64d70*/  LDS R73, [R3+0xe300] ;  /* 0x00e3000003497984 */ /* 0x000fe80000000800 */
[----:B------:R-:W1:Y:S01]  /*64d80*/  LDS R75, [R3+0xf300] ;  /* 0x00f30000034b7984 */ /* 0x000e620000000800 */
[C---:B--2---:R-:W-:Y:S07]  /*64d90*/  HMMA.1688.F32.TF32 R76, R232.reuse, R66, R76 ;  /* 0x00000042e84c723c */ /* 0x044fee000008104c */
[----:B------:R-:W-:Y:S04]  /*64da0*/  STL.64 [R1+0x580], R68 ;  /* 0x0005804401007387 */ /* 0x000fe80000100a00 */
[----:B------:R-:W-:Y:S01]  /*64db0*/  STL.64 [R1+0x588], R70 ;  /* 0x0005884601007387 */ /* 0x000fe20000100a00 */
[C---:B------:R-:W-:Y:S03]  /*64dc0*/  HMMA.1688.F32.TF32 R88, R232.reuse, R54, R88 ;  /* 0x00000036e858723c */ /* 0x040fe60000081058 */
[----:B------:R-:W-:Y:S04]  /*64dd0*/  LDS R68, [R252+0xe380] ;  /* 0x00e38000fc447984 */ /* 0x000fe80000000800 */
[----:B------:R-:W-:Y:S04]  /*64de0*/  LDS R70, [R252+0xf380] ;  /* 0x00f38000fc467984 */ /* 0x000fe80000000800 */
[----:B------:R2:W-:Y:S04]  /*64df0*/  STL [R1+0x2b6c], R76 ;  /* 0x002b6c4c01007387 */ /* 0x0005e80000100800 */
[----:B------:R3:W-:Y:S04]  /*64e00*/  STL [R1+0x2b68], R77 ;  /* 0x002b684d01007387 */ /* 0x0007e80000100800 */
[----:B------:R4:W-:Y:S04]  /*64e10*/  STL [R1+0x2b64], R78 ;  /* 0x002b644e01007387 */ /* 0x0009e80000100800 */
[----:B------:R1:W-:Y:S04]  /*64e20*/  STL [R1+0x2b60], R79 ;  /* 0x002b604f01007387 */ /* 0x0003e80000100800 */
[----:B--2---:R-:W2:Y:S04]  /*64e30*/  LDL.LU R76, [R1+0x520] ;  /* 0x00052000014c7983 */ /* 0x004ea80000300800 */
[----:B---3--:R-:W2:Y:S04]  /*64e40*/  LDL.LU R77, [R1+0x524] ;  /* 0x00052400014d7983 */ /* 0x008ea80000300800 */
[----:B----4-:R-:W2:Y:S04]  /*64e50*/  LDL.LU R78, [R1+0x528] ;  /* 0x00052800014e7983 */ /* 0x010ea80000300800 */
[----:B-1----:R-:W2:Y:S04]  /*64e60*/  LDL.LU R79, [R1+0x52c] ;  /* 0x00052c00014f7983 */ /* 0x002ea80000300800 */
[----:B------:R-:W-:Y:S04]  /*64e70*/  STL.64 [R1+0x530], R92 ;  /* 0x0005305c01007387 */ /* 0x000fe80000100a00 */
[----:B------:R1:W-:Y:S01]  /*64e80*/  STL.64 [R1+0x538], R94 ;  /* 0x0005385e01007387 */ /* 0x0003e20000100a00 */
[C---:B------:R-:W-:Y:S03]  /*64e90*/  HMMA.1688.F32.TF32 R84, R232.reuse, R46, R84 ;  /* 0x0000002ee854723c */ /* 0x040fe60000081054 */
[----:B------:R-:W-:Y:S04]  /*64ea0*/  LDS R69, [R3+0xe380] ;  /* 0x00e3800003457984 */ /* 0x000fe80000000800 */
[----:B------:R-:W3:Y:S04]  /*64eb0*/  LDS R71, [R3+0xf380] ;  /* 0x00f3800003477984 */ /* 0x000ee80000000800 */
[----:B-1----:R-:W4:Y:S04]  /*64ec0*/  LDL.LU.64 R94, [R1+0x2cd8] ;  /* 0x002cd800015e7983 */ /* 0x002f280000300a00 */
[----:B------:R-:W4:Y:S01]  /*64ed0*/  LDL.LU.64 R92, [R1+0x2cd0] ;  /* 0x002cd000015c7983 */ /* 0x000f220000300a00 */
[----:B--2---:R-:W-:Y:S11]  /*64ee0*/  HMMA.1688.F32.TF32 R76, R232, R58, R76 ;  /* 0x0000003ae84c723c */ /* 0x004ff6000008104c */
[----:B------:R-:W-:Y:S11]  /*64ef0*/  @!UPT UIADD3 URZ, URZ, URZ, URZ ;  /* 0x0000003f3f3ff290 */ /* 0x000ff6000fffe03f */
[----:B------:R-:W-:Y:S01]  /*64f00*/  @!UPT UIADD3 URZ, URZ, URZ, URZ ;  /* 0x0000003f3f3ff290 */ /* 0x000fe2000fffe03f */
[----:B------:R1:W-:Y:S04]  /*64f10*/  STL.64 [R1+0x520], R76 ;  /* 0x0005204c01007387 */ /* 0x0003e80000100a00 */
[----:B------:R2:W-:Y:S04]  /*64f20*/  STL.64 [R1+0x528], R78 ;  /* 0x0005284e01007387 */ /* 0x0005e80000100a00 */
[----:B------:R3:W-:Y:S01]  /*64f30*/  STL [R1+0x510], R88 ;  /* 0x0005105801007387 */ /* 0x0007e20000100800 */
[----:B-1----:R-:W-:Y:S01]  /*64f40*/  IMAD.MOV.U32 R77, RZ, RZ, R90 ;  /* 0x000000ffff4d7224 */ /* 0x002fe200078e005a */
[----:B------:R-:W-:Y:S01]  /*64f50*/  MOV R76, R89 ;  /* 0x00000059004c7202 */ /* 0x000fe20000000f00 */
[----:B--2---:R-:W-:-:S02]  /*64f60*/  IMAD.MOV.U32 R78, RZ, RZ, R91 ;  /* 0x000000ffff4e7224 */ /* 0x004fc400078e005b */
[----:B------:R-:W2:Y:S04]  /*64f70*/  LDL.LU.64 R90, [R1+0x2cc8] ;  /* 0x002cc800015a7983 */ /* 0x000ea80000300a00 */
[----:B---3--:R-:W2:Y:S04]  /*64f80*/  LDL.LU.64 R88, [R1+0x2cc0] ;  /* 0x002cc00001587983 */ /* 0x008ea80000300a00 */
[----:B------:R-:W-:Y:S04]  /*64f90*/  STL [R1+0x2b78], R78 ;  /* 0x002b784e01007387 */ /* 0x000fe80000100800 */
[----:B------:R-:W-:Y:S04]  /*64fa0*/  STL [R1+0x2b74], R77 ;  /* 0x002b744d01007387 */ /* 0x000fe80000100800 */
[----:B------:R1:W-:Y:S04]  /*64fb0*/  STL [R1+0x2b70], R76 ;  /* 0x002b704c01007387 */ /* 0x0003e80000100800 */
[----:B-1----:R-:W3:Y:S04]  /*64fc0*/  LDL.LU R76, [R1+0x500] ;  /* 0x00050000014c7983 */ /* 0x002ee80000300800 */
[----:B------:R-:W3:Y:S04]  /*64fd0*/  LDL.LU R77, [R1+0x504] ;  /* 0x00050400014d7983 */ /* 0x000ee80000300800 */
[----:B------:R-:W3:Y:S04]  /*64fe0*/  LDL.LU R78, [R1+0x508] ;  /* 0x00050800014e7983 */ /* 0x000ee80000300800 */
[----:B------:R-:W3:Y:S01]  /*64ff0*/  LDL.LU R79, [R1+0x50c] ;  /* 0x00050c00014f7983 */ /* 0x000ee20000300800 */
[C---:B------:R-:W-:Y:S08]  /*65000*/  HMMA.1688.F32.TF32 R80, R232.reuse, R42, R80 ;  /* 0x0000002ae850723c */ /* 0x040ff00000081050 */
[C---:B---3--:R-:W-:Y:S11]  /*65010*/  HMMA.1688.F32.TF32 R76, R232.reuse, R50, R76 ;  /* 0x00000032e84c723c */ /* 0x048ff6000008104c */
[----:B------:R-:W-:Y:S11]  /*65020*/  @!UPT UIADD3 URZ, URZ, URZ, URZ ;  /* 0x0000003f3f3ff290 */ /* 0x000ff6000fffe03f */
[----:B------:R-:W-:Y:S01]  /*65030*/  @!UPT UIADD3 URZ, URZ, URZ, URZ ;  /* 0x0000003f3f3ff290 */ /* 0x000fe2000fffe03f */
[----:B------:R1:W-:Y:S04]  /*65040*/  STL.64 [R1+0x500], R76 ;  /* 0x0005004c01007387 */ /* 0x0003e80000100a00 */
[----:B------:R3:W-:Y:S04]  /*65050*/  STL.64 [R1+0x508], R78 ;  /* 0x0005084e01007387 */ /* 0x0007e80000100a00 */
[----:B------:R2:W-:Y:S01]  /*65060*/  STL [R1+0x4f0], R84 ;  /* 0x0004f05401007387 */ /* 0x0005e20000100800 */
[----:B-1----:R-:W-:Y:S02]  /*65070*/  IMAD.MOV.U32 R77, RZ, RZ, R86 ;  /* 0x000000ffff4d7224 */ /* 0x002fe400078e0056 */
[----:B------:R-:W-:Y:S01]  /*65080*/  IMAD.MOV.U32 R76, RZ, RZ, R87 ;  /* 0x000000ffff4c7224 */ /* 0x000fe200078e0057 */
[----:B---3--:R-:W-:Y:S01]  /*65090*/  MOV R78, R85 ;  /* 0x00000055004e7202 */ /* 0x008fe20000000f00 */
[----:B------:R-:W3:Y:S04]  /*650a0*/  LDL.LU.64 R86, [R1+0x2cb8] ;  /* 0x002cb80001567983 */ /* 0x000ee80000300a00 */
[----:B--2---:R-:W3:Y:S04]  /*650b0*/  LDL.LU.64 R84, [R1+0x2cb0] ;  /* 0x002cb00001547983 */ /* 0x004ee80000300a00 */
[----:B------:R-:W-:Y:S04]  /*650c0*/  STL.64 [R1+0x4e0], R80 ;  /* 0x0004e05001007387 */ /* 0x000fe80000100a00 */
[----:B------:R1:W-:Y:S04]  /*650d0*/  STL.64 [R1+0x4e8], R82 ;  /* 0x0004e85201007387 */ /* 0x0003e80000100a00 */
[----:B-1----:R-:W2:Y:S04]  /*650e0*/  LDL.LU.64 R82, [R1+0x2ca8] ;  /* 0x002ca80001527983 */ /* 0x002ea80000300a00 */
[----:B------:R-:W2:Y:S01]  /*650f0*/  LDL.LU.64 R80, [R1+0x2ca0] ;  /* 0x002ca00001507983 */ /* 0x000ea20000300a00 */
[C---:B------:R-:W-:Y:S11]  /*65100*/  HMMA.1688.F32.TF32 R240, R232.reuse, R38, R240 ;  /* 0x00000026e8f0723c */ /* 0x040ff600000810f0 */
[----:B------:R-:W-:Y:S11]  /*65110*/  @!UPT UIADD3 URZ, URZ, URZ, URZ ;  /* 0x0000003f3f3ff290 */ /* 0x000ff6000fffe03f */
[----:B------:R-:W-:Y:S01]  /*65120*/  @!UPT UIADD3 URZ, URZ, URZ, URZ ;  /* 0x0000003f3f3ff290 */ /* 0x000fe2000fffe03f */
[----:B------:R-:W-:Y:S04]  /*65130*/  STL.64 [R1+0x4d0], R240 ;  /* 0x0004d0f001007387 */ /* 0x000fe80000100a00 */
[----:B------:R1:W-:Y:S02]  /*65140*/  STL.64 [R1+0x4d8], R242 ;  /* 0x0004d8f201007387 */ /* 0x0003e40000100a00 */
[C---:B-1----:R-:W-:Y:S08]  /*65150*/  HMMA.1688.F32.TF32 R240, R232.reuse, R34, R244 ;  /* 0x00000022e8f0723c */ /* 0x042ff000000810f4 */
[----:B--2---:R-:W-:Y:S11]  /*65160*/  HMMA.1688.F32.TF32 R80, R232, R30, R80 ;  /* 0x0000001ee850723c */ /* 0x004ff60000081050 */
[----:B------:R-:W-:Y:S11]  /*65170*/  @!UPT UIADD3 URZ, URZ, URZ, URZ ;  /* 0x0000003f3f3ff290 */ /* 0x000ff6000fffe03f */
[----:B------:R-:W-:Y:S01]  /*65180*/  @!UPT UIADD3 URZ, URZ, URZ, URZ ;  /* 0x0000003f3f3ff290 */ /* 0x000fe2000fffe03f */
[----:B------:R-:W-:Y:S01]  /*65190*/  STL [R1+0x7b4], R81 ;  /* 0x0007b45101007387 */ /* 0x000fe20000100800 */
[----:B------:R-:W-:-:S03]  /*651a0*/  MOV R79, R80 ;  /* 0x00000050004f7202 */ /* 0x000fc60000000f00 */
[----:B------:R-:W-:Y:S04]  /*651b0*/  STL.64 [R1+0x4c0], R240 ;  /* 0x0004c0f001007387 */ /* 0x000fe80000100a00 */
[----:B------:R-:W-:Y:S04]  /*651c0*/  STL.64 [R1+0x4c8], R242 ;  /* 0x0004c8f201007387 */ /* 0x000fe80000100a00 */
[----:B------:R3:W-:Y:S04]  /*651d0*/  STL.64 [R1+0x7b8], R82 ;  /* 0x0007b85201007387 */ /* 0x0007e80000100a00 */
[----:B------:R-:W-:Y:S01]  /*651e0*/  STL.64 [R1+0x2b88], R78 ;  /* 0x002b884e01007387 */ /* 0x000fe20000100a00 */
[C---:B---3--:R-:W-:Y:S03]  /*651f0*/  HMMA.1688.F32.TF32 R80, R232.reuse, R26, R84 ;  /* 0x0000001ae850723c */ /* 0x048fe60000081054 */
[----:B------:R1:W-:Y:S05]  /*65200*/  STL.64 [R1+0x2b80], R76 ;  /* 0x002b804c01007387 */ /* 0x0003ea0000100a00 */
[C---:B------:R-:W-:Y:S08]  /*65210*/  HMMA.1688.F32.TF32 R84, R232.reuse, R22, R88 ;  /* 0x00000016e854723c */ /* 0x040ff00000081058 */
[C---:B----4-:R-:W-:Y:S08]  /*65220*/  HMMA.1688.F32.TF32 R88, R232.reuse, R18, R92 ;  /* 0x00000012e858723c */ /* 0x050ff0000008105c */
[C---:B------:R-:W-:Y:S08]  /*65230*/  HMMA.1688.F32.TF32 R92, R232.reuse, R14, R96 ;  /* 0x0000000ee85c723c */ /* 0x040ff00000081060 */
[C---:B------:R-:W-:Y:S08]  /*65240*/  HMMA.1688.F32.TF32 R96, R232.reuse, R10, R100 ;  /* 0x0000000ae860723c */ /* 0x040ff00000081064 */
[----:B-1----:R-:W-:Y:S08]  /*65250*/  HMMA.1688.F32.TF32 R76, R232, R6, R104 ;  /* 0x00000006e84c723c */ /* 0x002ff00000081068 */
        /* <DEDUP_REMOVED lines=16> */
[C---:B------:R-:W-:Y:S01]  /*65360*/  HMMA.1688.F32.TF32 R132, R72.reuse, R38, R136 ;  /* 0x000000264884723c */ /* 0x040fe20000081088 */
[----:B------:R-:W-:Y:S04]  /*65370*/  STL.64 [R1+0x2b50], R96 ;  /* 0x002b506001007387 */ /* 0x000fe80000100a00 */
[----:B------:R-:W-:Y:S03]  /*65380*/  STL [R1+0x2b0c], R104 ;  /* 0x002b0c6801007387 */ /* 0x000fe60000100800 */
[C---:B------:R-:W-:Y:S01]  /*65390*/  HMMA.1688.F32.TF32 R136, R72.reuse, R34, R140 ;  /* 0x000000224888723c */ /* 0x040fe2000008108c */
[----:B------:R1:W-:Y:S04]  /*653a0*/  STL.64 [R1+0x5a0], R76 ;  /* 0x0005a04c01007387 */ /* 0x0003e80000100a00 */
[----:B------:R2:W-:Y:S03]  /*653b0*/  STL.64 [R1+0x5a8], R78 ;  /* 0x0005a84e01007387 */ /* 0x0005e60000100a00 */
[C---:B------:R-:W-:Y:S01]  /*653c0*/  HMMA.1688.F32.TF32 R140, R72.reuse, R30, R144 ;  /* 0x0000001e488c723c */ /* 0x040fe20000081090 */
[----:B------:R3:W-:Y:S04]  /*653d0*/  STL [R1+0x2b08], R105 ;  /* 0x002b086901007387 */ /* 0x0007e80000100800 */
[----:B------:R2:W-:Y:S03]  /*653e0*/  STL [R1+0x2b04], R106 ;  /* 0x002b046a01007387 */ /* 0x0005e60000100800 */
[C---:B------:R-:W-:Y:S01]  /*653f0*/  HMMA.1688.F32.TF32 R144, R72.reuse, R26, R148 ;  /* 0x0000001a4890723c */ /* 0x040fe20000081094 */
[----:B------:R1:W-:Y:S04]  /*65400*/  STL [R1+0x2b00], R107 ;  /* 0x002b006b01007387 */ /* 0x0003e80000100800 */
[----:B------:R-:W-:Y:S03]  /*65410*/  STL.64 [R1+0x2b98], R110 ;  /* 0x002b986e01007387 */ /* 0x000fe60000100a00 */
        /* <DEDUP_REMOVED lines=10> */
[----:B------:R-:W-:Y:S07]  /*654c0*/  STL.64 [R1+0x2bc0], R120 ;  /* 0x002bc07801007387 */ /* 0x000fee0000100a00 */
[----:B------:R-:W-:Y:S01]  /*654d0*/  HMMA.1688.F32.TF32 R72, R72, R6, R168 ;  /* 0x000000064848723c */ /* 0x000fe200000810a8 */
        /* <DEDUP_REMOVED lines=23> */
[----:B------:R-:W-:Y:S04]  /*65650*/  STL [R1+0x2af8], R168 ;  /* 0x002af8a801007387 */ /* 0x000fe80000100800 */
        /* <DEDUP_REMOVED lines=9> */
[----:B------:R-:W4:Y:S01]  /*656f0*/  LDL R247, [R1+0x9c0] ;  /* 0x0009c00001f77983 */ /* 0x000f220000100800 */
[C---:B------:R-:W-:Y:S08]  /*65700*/  HMMA.1688.F32.TF32 R44, R68.reuse, R46, R220 ;  /* 0x0000002e442c723c */ /* 0x040ff000000810dc */
[C---:B------:R-:W-:Y:S08]  /*65710*/  HMMA.1688.F32.TF32 R192, R68.reuse, R34, R192 ;  /* 0x0000002244c0723c */ /* 0x040ff000000810c0 */
[----:B------:R-:W-:Y:S01]  /*65720*/  HMMA.1688.F32.TF32 R196, R68, R30, R196 ;  /* 0x0000001e44c4723c */ /* 0x000fe200000810c4 */
[----:B------:R-:W-:-:S02]  /*65730*/  IMAD.MOV.U32 R240, RZ, RZ, R9 ;  /* 0x000000fffff07224 */ /* 0x000fc400078e0009 */
[----:B------:R-:W-:Y:S01]  /*65740*/  IMAD.MOV.U32 R241, RZ, RZ, R8 ;  /* 0x000000fffff17224 */ /* 0x000fe200078e0008 */
[----:B------:R-:W-:-:S04]  /*65750*/  MOV R242, R5 ;  /* 0x0000000500f27202 */ /* 0x000fc80000000f00 */
[C---:B------:R-:W-:Y:S08]  /*65760*/  HMMA.1688.F32.TF32 R208, R68.reuse, R14, R208 ;  /* 0x0000000e44d0723c */ /* 0x040ff000000810d0 */
[----:B------:R-:W-:Y:S01]  /*65770*/  HMMA.1688.F32.TF32 R24, R68, R26, R200 ;  /* 0x0000001a4418723c */ /* 0x000fe200000810c8 */
[----:B------:R-:W-:Y:S01]  /*65780*/  IMAD.MOV.U32 R223, RZ, RZ, R44 ;  /* 0x000000ffffdf7224 */ /* 0x000fe200078e002c */
[----:B------:R-:W-:Y:S01]  /*65790*/  MOV R222, R45 ;  /* 0x0000002d00de7202 */ /* 0x000fe20000000f00 */
[----:B------:R-:W-:Y:S01]  /*657a0*/  IMAD.MOV.U32 R221, RZ, RZ, R46 ;  /* 0x000000ffffdd7224 */ /* 0x000fe200078e002e */
[----:B------:R-:W-:Y:S01]  /*657b0*/  LDS R66, [R252+0x11000] ;  /* 0x01100000fc427984 */ /* 0x000fe20000000800 */
[----:B------:R-:W-:-:S03]  /*657c0*/  IMAD.MOV.U32 R220, RZ, RZ, R47 ;  /* 0x000000ffffdc7224 */ /* 0x000fc600078e002f */
[C---:B------:R-:W-:Y:S01]  /*657d0*/  HMMA.1688.F32.TF32 R52, R68.reuse, R54, R216 ;  /* 0x000000364434723c */ /* 0x040fe200000810d8 */
[----:B------:R-:W-:Y:S01]  /*657e0*/  IMAD.MOV.U32 R243, RZ, RZ, R4 ;  /* 0x000000fffff37224 */ /* 0x000fe200078e0004 */
[----:B------:R-:W-:Y:S06]  /*657f0*/  LDS R67, [R3+0x11000] ;  /* 0x0110000003437984 */ /* 0x000fec0000000800 */
[C---:B------:R-:W-:Y:S08]  /*65800*/  HMMA.1688.F32.TF32 R212, R68.reuse, R10, R212 ;  /* 0x0000000a44d4723c */ /* 0x040ff000000810d4 */
[C---:B------:R-:W-:Y:S01]  /*65810*/  HMMA.1688.F32.TF32 R236, R68.reuse, R6, R236 ;  /* 0x0000000644ec723c */ /* 0x040fe200000810ec */
[----:B-1----:R-:W-:Y:S01]  /*65820*/  MOV R76, R248 ;  /* 0x000000f8004c7202 */ /* 0x002fe20000000f00 */
[----:B------:R-:W-:Y:S01]  /*65830*/  IMAD.MOV.U32 R77, RZ, RZ, R249 ;  /* 0x000000ffff4d7224 */ /* 0x000fe200078e00f9 */
[----:B--2---:R-:W-:Y:S01]  /*65840*/  MOV R79, R251 ;  /* 0x000000fb004f7202 */ /* 0x004fe20000000f00 */
[----:B------:R-:W-:Y:S01]  /*65850*/  IMAD.MOV.U32 R78, RZ, RZ, R250 ;  /* 0x000000ffff4e7224 */ /* 0x000fe200078e00fa */
[----:B------:R-:W-:Y:S03]  /*65860*/  LDS R72, [R252+0x10080] ;  /* 0x01008000fc487984 */ /* 0x000fe60000000800 */
[C---:B------:R-:W-:Y:S01]  /*65870*/  HMMA.1688.F32.TF32 R180, R68.reuse, R50, R184 ;  /* 0x0000003244b4723c */ /* 0x040fe200000810b8 */
[----:B------:R-:W-:Y:S04]  /*65880*/  LDS R74, [R252+0x11080] ;  /* 0x01108000fc4a7984 */ /* 0x000fe80000000800 */
[----:B------:R-:W-:Y:S03]  /*65890*/  LDS R73, [R3+0x10080] ;  /* 0x0100800003497984 */ /* 0x000fe60000000800 */
[C---:B------:R-:W-:Y:S01]  /*658a0*/  HMMA.1688.F32.TF32 R184, R68.reuse, R42, R188 ;  /* 0x0000002a44b8723c */ /* 0x040fe200000810bc */
[----:B------:R-:W-:Y:S07]  /*658b0*/  LDS R75, [R3+0x11080] ;  /* 0x01108000034b7984 */ /* 0x000fee0000000800 */
[C---:B------:R-:W-:Y:S07]  /*658c0*/  HMMA.1688.F32.TF32 R188, R68.reuse, R38, R224 ;  /* 0x0000002644bc723c */ /* 0x040fee00000810e0 */
[----:B------:R-:W-:Y:S01]  /*658d0*/  MOV R227, R24 ;  /* 0x0000001800e37202 */ /* 0x000fe20000000f00 */
[----:B------:R-:W-:Y:S01]  /*658e0*/  IMAD.MOV.U32 R226, RZ, RZ, R25 ;  /* 0x000000ffffe27224 */ /* 0x000fe200078e0019 */
[----:B------:R-:W-:Y:S01]  /*658f0*/  MOV R224, R27 ;  /* 0x0000001b00e07202 */ /* 0x000fe20000000f00 */
[----:B------:R-:W-:Y:S01]  /*65900*/  IMAD.MOV.U32 R225, RZ, RZ, R26 ;  /* 0x000000ffffe17224 */ /* 0x000fe200078e001a */
[----:B------:R-:W-:Y:S01]  /*65910*/  HMMA.1688.F32.TF32 R200, R68, R22, R204 ;  /* 0x0000001644c8723c */ /* 0x000fe200000810cc */
[----:B------:R-:W-:-:S07]  /*65920*/  IMAD.MOV.U32 R104, RZ, RZ, R52 ;  /* 0x000000ffff687224 */ /* 0x000fce00078e0034 */
[----:B------:R-:W-:Y:S01]  /*65930*/  HMMA.1688.F32.TF32 R204, R68, R18, R228 ;  /* 0x0000001244cc723c */ /* 0x000fe200000810e4 */
[----:B---3--:R-:W-:Y:S01]  /*65940*/  IMAD.MOV.U32 R105, RZ, RZ, R53 ;  /* 0x000000ffff697224 */ /* 0x008fe200078e0035 */
[----:B------:R-:W-:Y:S01]  /*65950*/  MOV R106, R54 ;  /* 0x00000036006a7202 */ /* 0x000fe20000000f00 */
[----:B------:R-:W-:-:S05]  /*65960*/  IMAD.MOV.U32 R107, RZ, RZ, R55 ;  /* 0x000000ffff6b7224 */ /* 0x000fca00078e0037 */
[----:B------:R-:W-:Y:S04]  /*65970*/  STL.64 [R1+0x2c78], R106 ;  /* 0x002c786a01007387 */ /* 0x000fe80000100a00 */
[----:B------:R-:W-:Y:S04]  /*65980*/  STL.64 [R1+0x2c70], R104 ;  /* 0x002c706801007387 */ /* 0x000fe80000100a00 */
[----:B------:R-:W-:Y:S04]  /*65990*/  STL.64 [R1+0x2c88], R182 ;  /* 0x002c88b601007387 */ /* 0x000fe80000100a00 */
[----:B------:R-:W-:Y:S04]  /*659a0*/  STL.64 [R1+0x2c80], R180 ;  /* 0x002c80b401007387 */ /* 0x000fe80000100a00 */
[----:B----4-:R-:W1:Y:S04]  /*659b0*/  LDSM.16.M88.4 R48, [R247+0xa6100] ;  /* 0x0a610000f730783b */ /* 0x010e680000000200 */
[----:B------:R-:W2:Y:S04]  /*659c0*/  LDSM.16.M88.4 R44, [R247+0xa8100] ;  /* 0x0a810000f72c783b */ /* 0x000ea80000000200 */
[----:B------:R-:W3:Y:S04]  /*659d0*/  LDSM.16.M88.4 R40, [R247+0xaa100] ;  /* 0x0aa10000f728783b */ /* 0x000ee80000000200 */
[----:B------:R-:W4:Y:S04]  /*659e0*/  LDSM.16.M88.4 R36, [R247+0xac100] ;  /* 0x0ac10000f724783b */ /* 0x000f280000000200 */
[----:B------:R-:W1:Y:S04]  /*659f0*/  LDSM.16.M88.4 R32, [R247+0xae100] ;  /* 0x0ae10000f720783b */ /* 0x000e680000000200 */
[----:B------:R-:W1:Y:S04]  /*65a00*/  LDSM.16.M88.4 R28, [R247+0xb0100] ;  /* 0x0b010000f71c783b */ /* 0x000e680000000200 */
[----:B------:R-:W1:Y:S04]  /*65a10*/  LDSM.16.M88.4 R24, [R247+0xb2100] ;  /* 0x0b210000f718783b */ /* 0x000e680000000200 */
[----:B------:R-:W2:Y:S04]  /*65a20*/  LDSM.16.M88.4 R20, [R247+0xb4100] ;  /* 0x0b410000f714783b */ /* 0x000ea80000000200 */
[----:B------:R-:W2:Y:S04]  /*65a30*/  LDSM.16.M88.4 R16, [R247+0xb6100] ;  /* 0x0b610000f710783b */ /* 0x000ea80000000200 */
[----:B------:R-:W3:Y:S04]  /*65a40*/  LDSM.16.M88.4 R12, [R247+0xb8100] ;  /* 0x0b810000f70c783b */ /* 0x000ee80000000200 */
[----:B------:R-:W3:Y:S04]  /*65a50*/  LDSM.16.M88.4 R8, [R247+0xba100] ;  /* 0x0ba10000f708783b */ /* 0x000ee80000000200 */
[----:B------:R-:W4:Y:S04]  /*65a60*/  LDSM.16.M88.4 R4, [R247+0xbc100] ;  /* 0x0bc10000f704783b */ /* 0x000f280000000200 */
[----:B------:R-:W-:Y:S04]  /*65a70*/  LDSM.16.M88.4 R60, [R247+0xa0100] ;  /* 0x0a010000f73c783b */ /* 0x000fe80000000200 */
[----:B------:R-:W-:Y:S04]  /*65a80*/  LDSM.16.M88.4 R56, [R247+0xa2100] ;  /* 0x0a210000f738783b */ /* 0x000fe80000000200 */
[----:B------:R-:W-:Y:S04]  /*65a90*/  LDSM.16.M88.4 R52, [R247+0xa4100] ;  /* 0x0a410000f734783b */ /* 0x000fe80000000200 */
        /* <DEDUP_REMOVED lines=31> */
[----:B------:R-:W3:Y:S04]  /*65c90*/  LDL.LU R84, [R1] ;  /* 0x0000000001547983 */ /* 0x000ee80000300800 */
        /* <DEDUP_REMOVED lines=59> */
[----:B------:R-:W-:Y:S01]  /*66050*/  IMAD.MOV.U32 R170, RZ, RZ, R71 ;  /* 0x000000ffffaa7224 */ /* 0x000fe200078e0047 */
[----:B------:R-:W-:Y:S08]  /*66060*/  HMMA.1688.F32.TF32 R76, R72, R60, R76 ;  /* 0x0000003c484c723c */ /* 0x000ff0000008104c */
[C---:B--2---:R-:W-:Y:S11]  /*66070*/  HMMA.1688.F32.TF32 R68, R64.reuse, R56, R128 ;  /* 0x000000384044723c */ /* 0x044ff60000081080 */
[----:B------:R-:W-:Y:S11]  /*66080*/  @!UPT UIADD3 URZ, URZ, URZ, URZ ;  /* 0x0000003f3f3ff290 */ /* 0x000ff6000fffe03f */
[----:B------:R-:W-:Y:S02]  /*66090*/  @!UPT UIADD3 URZ, URZ, URZ, URZ ;  /* 0x0000003f3f3ff290 */ /* 0x000fe4000fffe03f */
[----:B------:R-:W-:Y:S01]  /*660a0*/  IMAD.MOV.U32 R171, RZ, RZ, R68 ;  /* 0x000000ffffab7224 */ /* 0x000fe200078e0044 */
        /* <DEDUP_REMOVED lines=10> */
[C---:B----4-:R-:W-:Y:S08]  /*66150*/  HMMA.1688.F32.TF32 R68, R64.reuse, R48, R120 ;  /* 0x000000304044723c */ /* 0x050ff00000081078 */
[C---:B------:R-:W-:Y:S08]  /*66160*/  HMMA.1688.F32.TF32 R104, R64.reuse, R44, R116 ;  /* 0x0000002c4068723c */ /* 0x040ff00000081074 */
[C---:B------:R-:W-:Y:S07]  /*66170*/  HMMA.1688.F32.TF32 R112, R64.reuse, R40, R112 ;  /* 0x000000284070723c */ /* 0x040fee0000081070 */
[----:B------:R-:W-:Y:S04]  /*66180*/  STL.64 [R1+0x90], R68 ;  /* 0x0000904401007387 */ /* 0x000fe80000100a00 */
[----:B------:R1:W-:Y:S02]  /*66190*/  STL.64 [R1+0x98], R70 ;  /* 0x0000984601007387 */ /* 0x0003e40000100a00 */
[C---:B-1----:R-:W-:Y:S02]  /*661a0*/  HMMA.1688.F32.TF32 R68, R64.reuse, R36, R108 ;  /* 0x000000244044723c */ /* 0x042fe4000008106c */
[----:B------:R-:W-:Y:S04]  /*661b0*/  STL.64 [R1+0x80], R104 ;  /* 0x0000806801007387 */ /* 0x000fe80000100a00 */
[----:B------:R1:W-:Y:S04]  /*661c0*/  STL.64 [R1+0x88], R106 ;  /* 0x0000886a01007387 */ /* 0x0003e80000100a00 */
[----:B------:R-:W-:Y:S01]  /*661d0*/  STL.64 [R1+0x70], R112 ;  /* 0x0000707001007387 */ /* 0x000fe20000100a00 */
[C---:B------:R-:W-:Y:S03]  /*661e0*/  HMMA.1688.F32.TF32 R96, R64.reuse, R28, R96 ;  /* 0x0000001c4060723c */ /* 0x040fe60000081060 */
[----:B------:R-:W-:Y:S05]  /*661f0*/  STL.64 [R1+0x78], R114 ;  /* 0x0000787201007387 */ /* 0x000fea0000100a00 */
[C---:B-1----:R-:W-:Y:S04]  /*66200*/  HMMA.1688.F32.TF32 R104, R64.reuse, R32, R232 ;  /* 0x000000204068723c */ /* 0x042fe800000810e8 */
[----:B------:R-:W-:Y:S04]  /*66210*/  STL.64 [R1+0x60], R68 ;  /* 0x0000604401007387 */ /* 0x000fe80000100a00 */
[----:B------:R1:W-:Y:S02]  /*66220*/  STL.64 [R1+0x68], R70 ;  /* 0x0000684601007387 */ /* 0x0003e40000100a00 */
[C---:B-1----:R-:W-:Y:S11]  /*66230*/  HMMA.1688.F32.TF32 R68, R64.reuse, R24, R100 ;  /* 0x000000184044723c */ /* 0x042ff60000081064 */
[----:B------:R-:W-:Y:S02]  /*66240*/  @!UPT UIADD3 URZ, URZ, URZ, URZ ;  /* 0x0000003f3f3ff290 */ /* 0x000fe4000fffe03f */
[----:B------:R-:W-:Y:S04]  /*66250*/  STL.64 [R1+0x50], R104 ;  /* 0x0000506801007387 */ /* 0x000fe80000100a00 */
[----:B------:R-:W-:Y:S01]  /*66260*/  STL.64 [R1+0x58], R106 ;  /* 0x0000586a01007387 */ /* 0x000fe20000100a00 */
[----:B------:R-:W-:Y:S03]  /*66270*/  HMMA.1688.F32.TF32 R92, R64, R20, R92 ;  /* 0x00000014405c723c */ /* 0x000fe6000008105c */
[----:B------:R-:W-:Y:S04]  /*66280*/  STL.64 [R1+0x40], R96 ;  /* 0x0000406001007387 */ /* 0x000fe80000100a00 */
[----:B------:R-:W-:Y:S04]  /*66290*/  STL.64 [R1+0x48], R98 ;  /* 0x0000486201007387 */ /* 0x000fe80000100a00 */
[----:B------:R1:W-:Y:S01]  /*662a0*/  STL.64 [R1+0x30], R68 ;  /* 0x0000304401007387 */ /* 0x0003e20000100a00 */
[----:B------:R-:W-:Y:S01]  /*662b0*/  MOV R246, R70 ;  /* 0x0000004600f67202 */ /* 0x000fe20000000f00 */
[----:B------:R-:W-:-:S02]  /*662c0*/  IMAD.MOV.U32 R247, RZ, RZ, R71 ;  /* 0x000000fffff77224 */ /* 0x000fc400078e0047 */
[----:B-1----:R-:W-:Y:S03]  /*662d0*/  HMMA.1688.F32.TF32 R68, R64, R16, R88 ;  /* 0x000000104044723c */ /* 0x002fe60000081058 */
[----:B------:R1:W-:Y:S04]  /*662e0*/  STL [R1+0x2adc], R247 ;  /* 0x002adcf701007387 */ /* 0x0003e80000100800 */
[----:B------:R2:W-:Y:S04]  /*662f0*/  STL [R1+0x2ad8], R246 ;  /* 0x002ad8f601007387 */ /* 0x0005e80000100800 */
[----:B------:R-:W-:Y:S04]  /*66300*/  STL.64 [R1+0x20], R92 ;  /* 0x0000205c01007387 */ /* 0x000fe80000100a00 */
[----:B------:R-:W-:Y:S08]  /*66310*/  STL.64 [R1+0x28], R94 ;  /* 0x0000285e01007387 */ /* 0x000ff00000100a00 */
[----:B------:R3:W-:Y:S01]  /*66320*/  STL.64 [R1+0x10], R68 ;  /* 0x0000104401007387 */ /* 0x0007e20000100a00 */
[----:B-1----:R-:W-:Y:S01]  /*66330*/  IMAD.MOV.U32 R247, RZ, RZ, R70 ;  /* 0x000000fffff77224 */ /* 0x002fe200078e0046 */
[----:B--2---:R-:W-:-:S02]  /*66340*/  MOV R246, R71 ;  /* 0x0000004700f67202 */ /* 0x004fc40000000f00 */
[----:B---3--:R-:W-:Y:S01]  /*66350*/  HMMA.1688.F32.TF32 R68, R64, R12, R84 ;  /* 0x0000000c4044723c */ /* 0x008fe20000081054 */
[----:B------:R-:W-:Y:S01]  /*66360*/  IMAD.MOV.U32 R22, RZ, RZ, R76 ;  /* 0x000000ffff167224 */ /* 0x000fe200078e004c */
[----:B------:R-:W-:Y:S01]  /*66370*/  MOV R26, R78 ;  /* 0x0000004e001a7202 */ /* 0x000fe20000000f00 */
[----:B------:R-:W-:Y:S02]  /*66380*/  IMAD.MOV.U32 R23, RZ, RZ, R77 ;  /* 0x000000ffff177224 */ /* 0x000fe400078e004d */
[----:B------:R-:W-:-:S03]  /*66390*/  IMAD.MOV.U32 R27, RZ, RZ, R79 ;  /* 0x000000ffff1b7224 */ /* 0x000fc600078e004f */
[C---:B------:R-:W-:Y:S08]  /*663a0*/  HMMA.1688.F32.TF32 R248, R64.reuse, R8, R248 ;  /* 0x0000000840f8723c */ /* 0x040ff000000810f8 */
[C---:B------:R-:W-:Y:S07]  /*663b0*/  HMMA.1688.F32.TF32 R240, R64.reuse, R4, R240 ;  /* 0x0000000440f0723c */ /* 0x040fee00000810f0 */
[----:B------:R-:W-:Y:S04]  /*663c0*/  STL.64 [R1], R68 ;  /* 0x0000004401007387 */ /* 0x000fe80000100a00 */
[----:B------:R-:W-:Y:S01]  /*663d0*/  STL.64 [R1+0x8], R70 ;  /* 0x0000084601007387 */ /* 0x000fe20000100a00 */
[----:B------:R-:W-:Y:S03]  /*663e0*/  HMMA.1688.F32.TF32 R64, R64, R244, R80 ;  /* 0x000000f44040723c */ /* 0x000fe60000081050 */
        /* <DEDUP_REMOVED lines=74> */
[----:B------:R-:W-:Y:S01]  /*66890*/  MOV R30, R104 ;  /* 0x00000068001e7202 */ /* 0x000fe20000000f00 */
[----:B------:R-:W-:Y:S01]  /*668a0*/  IMAD.MOV.U32 R38, RZ, RZ, R105 ;  /* 0x000000ffff267224 */ /* 0x000fe200078e0069 */
[----:B------:R-:W-:Y:S01]  /*668b0*/  MOV R46, R107 ;  /* 0x0000006b002e7202 */ /* 0x000fe20000000f00 */
[----:B------:R-:W-:Y:S02]  /*668c0*/  IMAD.MOV.U32 R42, RZ, RZ, R106 ;  /* 0x000000ffff2a7224 */ /* 0x000fe400078e006a */
[C---:B----4-:R-:W-:Y:S11]  /*668d0*/  HMMA.1688.F32.TF32 R104, R72.reuse, R48, R124 ;  /* 0x000000304868723c */ /* 0x050ff6000008107c */
[----:B------:R-:W-:Y:S11]  /*668e0*/  @!UPT UIADD3 URZ, URZ, URZ, URZ ;  /* 0x0000003f3f3ff290 */ /* 0x000ff6000fffe03f */
[----:B------:R-:W-:Y:S02]  /*668f0*/  @!UPT UIADD3 URZ, URZ, URZ, URZ ;  /* 0x0000003f3f3ff290 */ /* 0x000fe4000fffe03f */
        /* <DEDUP_REMOVED lines=20> */
[C---:B------:R-:W-:Y:S07]  /*66a40*/  HMMA.1688.F32.TF32 R108, R72.reuse, R28, R232 ;  /* 0x0000001c486c723c */ /* 0x040fee00000810e8 */
[----:B------:R-:W-:Y:S01]  /*66a50*/  STL.64 [R1+0x160], R104 ;  /* 0x0001606801007387 */ /* 0x000fe20000100a00 */
[C---:B------:R-:W-:Y:S03]  /*66a60*/  HMMA.1688.F32.TF32 R100, R72.reuse, R20, R100 ;  /* 0x000000144864723c */ /* 0x040fe60000081064 */
[----:B------:R2:W-:Y:S05]  /*66a70*/  STL.64 [R1+0x168], R106 ;  /* 0x0001686a01007387 */ /* 0x0005ea0000100a00 */
[C---:B--2---:R-:W-:Y:S08]  /*66a80*/  HMMA.1688.F32.TF32 R104, R72.reuse, R24, R96 ;  /* 0x000000184868723c */ /* 0x044ff00000081060 */
        /* <DEDUP_REMOVED lines=108> */
[----:B------:R-:W2:Y:S01]  /*67150*/  LDS R75, [R3+0x11180] ;  /* 0x01118000034b7984 */ /* 0x000ea20000000800 */
[----:B------:R-:W-:-:S02]  /*67160*/  IMAD.MOV.U32 R78, RZ, RZ, R2 ;  /* 0x000000ffff4e7224 */ /* 0x000fc400078e0002 */
[----:B------:R-:W-:Y:S01]  /*67170*/  IMAD.MOV.U32 R79, RZ, RZ, R0 ;  /* 0x000000ffff4f7224 */ /* 0x000fe200078e0000 */
[C---:B-1----:R-:W-:Y:S08]  /*67180*/  HMMA.1688.F32.TF32 R108, R68.reuse, R12, R108 ;  /* 0x0000000c446c723c */ /* 0x042ff0000008106c */
[C---:B--2---:R-:W-:Y:S08]  /*67190*/  HMMA.1688.F32.TF32 R120, R68.reuse, R24, R120 ;  /* 0x000000184478723c */ /* 0x044ff00000081078 */
[C---:B---3--:R-:W-:Y:S08]  /*671a0*/  HMMA.1688.F32.TF32 R124, R68.reuse, R28, R124 ;  /* 0x0000001c447c723c */ /* 0x048ff0000008107c */
[C---:B----4-:R-:W-:Y:S08]  /*671b0*/  HMMA.1688.F32.TF32 R136, R68.reuse, R40, R136 ;  /* 0x000000284488723c */ /* 0x050ff00000081088 */
[C---:B------:R-:W-:Y:S08]  /*671c0*/  HMMA.1688.F32.TF32 R104, R68.reuse, R56, R152 ;  /* 0x000000384468723c */ /* 0x040ff00000081098 */
[C---:B------:R-:W-:Y:S08]  /*671d0*/  HMMA.1688.F32.TF32 R156, R68.reuse, R60, R156 ;  /* 0x0000003c449c723c */ /* 0x040ff0000008109c */
[C---:B------:R-:W-:Y:S08]  /*671e0*/  HMMA.1688.F32.TF32 R144, R68.reuse, R48, R144 ;  /* 0x000000304490723c */ /* 0x040ff00000081090 */
[C---:B------:R-:W-:Y:S07]  /*671f0*/  HMMA.1688.F32.TF32 R148, R68.reuse, R52, R148 ;  /* 0x000000344494723c */ /* 0x040fee0000081094 */
[----:B------:R-:W-:Y:S04]  /*67200*/  STL.64 [R1+0x4b0], R156 ;  /* 0x0004b09c01007387 */ /* 0x000fe80000100a00 */
[----:B------:R-:W-:Y:S04]  /*67210*/  STL.64 [R1+0x4b8], R158 ;  /* 0x0004b89e01007387 */ /* 0x000fe80000100a00 */
[----:B------:R-:W-:Y:S04]  /*67220*/  STL.64 [R1+0x4a0], R104 ;  /* 0x0004a06801007387 */ /* 0x000fe80000100a00 */
[----:B------:R1:W-:Y:S02]  /*67230*/  STL.64 [R1+0x4a8], R106 ;  /* 0x0004a86a01007387 */ /* 0x0003e40000100a00 */
[C---:B-1----:R-:W-:Y:S02]  /*67240*/  HMMA.1688.F32.TF32 R104, R68.reuse, R44, R140 ;  /* 0x0000002c4468723c */ /* 0x042fe4000008108c */
[----:B------:R-:W-:Y:S04]  /*67250*/  STL.64 [R1+0x490], R148 ;  /* 0x0004909401007387 */ /* 0x000fe80000100a00 */
[----:B------:R-:W-:Y:S04]  /*67260*/  STL.64 [R1+0x498], R150 ;  /* 0x0004989601007387 */ /* 0x000fe80000100a00 */
[----:B------:R-:W-:Y:S01]  /*67270*/  STL.64 [R1+0x480], R144 ;  /* 0x0004809001007387 */ /* 0x000fe20000100a00 */
[C---:B------:R-:W-:Y:S03]  /*67280*/  HMMA.1688.F32.TF32 R132, R68.reuse, R36, R132 ;  /* 0x000000244484723c */ /* 0x040fe60000081084 */
[----:B------:R-:W-:Y:S09]  /*67290*/  STL.64 [R1+0x488], R146 ;  /* 0x0004889201007387 */ /* 0x000ff20000100a00 */
[----:B------:R-:W-:Y:S04]  /*672a0*/  STL.64 [R1+0x470], R104 ;  /* 0x0004706801007387 */ /* 0x000fe80000100a00 */
[----:B------:R1:W-:Y:S02]  /*672b0*/  STL.64 [R1+0x478], R106 ;  /* 0x0004786a01007387 */ /* 0x0003e40000100a00 */
[C---:B-1----:R-:W-:Y:S02]  /*672c0*/  HMMA.1688.F32.TF32 R104, R68.reuse, R32, R128 ;  /* 0x000000204468723c */ /* 0x042fe40000081080 */
[----:B------:R-:W-:Y:S04]  /*672d0*/  STL.64 [R1+0x460], R136 ;  /* 0x0004608801007387 */ /* 0x000fe80000100a00 */
[----:B------:R-:W-:Y:S04]  /*672e0*/  STL.64 [R1+0x468], R138 ;  /* 0x0004688a01007387 */ /* 0x000fe80000100a00 */
[----:B------:R-:W-:Y:S04]  /*672f0*/  STL.64 [R1+0x450], R132 ;  /* 0x0004508401007387 */ /* 0x000fe80000100a00 */
[----:B------:R-:W-:Y:S09]  /*67300*/  STL.64 [R1+0x458], R134 ;  /* 0x0004588601007387 */ /* 0x000ff20000100a00 */
        /* <DEDUP_REMOVED lines=11> */
[----:B-1----:R-:W-:Y:S02]  /*673c0*/  HMMA.1688.F32.TF32 R104, R68, R8, R232 ;  /* 0x000000084468723c */ /* 0x002fe400000810e8 */
[----:B------:R-:W-:Y:S04]  /*673d0*/  STL.64 [R1+0x210], R112 ;  /* 0x0002107001007387 */ /* 0x000fe80000100a00 */
[----:B------:R-:W-:Y:S04]  /*673e0*/  STL.64 [R1+0x218], R114 ;  /* 0x0002187201007387 */ /* 0x000fe80000100a00 */
[----:B------:R-:W-:Y:S01]  /*673f0*/  STL.64 [R1+0x200], R108 ;  /* 0x0002006c01007387 */ /* 0x000fe20000100a00 */
[----:B------:R-:W-:-:S03]  /*67400*/  MOV R2, R98 ;  /* 0x0000006200027202 */ /* 0x000fc60000000f00 */
[----:B------:R-:W-:Y:S01]  /*67410*/  STL.64 [R1+0x208], R110 ;  /* 0x0002086e01007387 */ /* 0x000fe20000100a00 */
[----:B------:R-:W-:Y:S01]  /*67420*/  IMAD.MOV.U32 R0, RZ, RZ, R99 ;  /* 0x000000ffff007224 */ /* 0x000fe200078e0063 */
[C---:B------:R-:W-:Y:S07]  /*67430*/  HMMA.1688.F32.TF32 R92, R72.reuse, R60, R92 ;  /* 0x0000003c485c723c */ /* 0x040fee000008105c */
[----:B------:R-:W-:Y:S04]  /*67440*/  STL.64 [R1+0x1f0], R104 ;  /* 0x0001f06801007387 */ /* 0x000fe80000100a00 */
[----:B------:R-:W-:Y:S04]  /*67450*/  STL.64 [R1+0x1f8], R106 ;  /* 0x0001f86a01007387 */ /* 0x000fe80000100a00 */
[----:B------:R1:W-:Y:S01]  /*67460*/  STL.64 [R1+0x1e0], R96 ;  /* 0x0001e06001007387 */ /* 0x0003e20000100a00 */
[----:B------:R-:W-:Y:S08]  /*67470*/  HMMA.1688.F32.TF32 R88, R72, R56, R88 ;  /* 0x000000384858723c */ /* 0x000ff00000081058 */
[----:B-1----:R-:W-:Y:S01]  /*67480*/  HMMA.1688.F32.TF32 R96, R68, R244, R100 ;  /* 0x000000f44460723c */ /* 0x002fe20000081064 */
[----:B------:R-:W-:Y:S04]  /*67490*/  LDS R68, [R252+0x10200] ;  /* 0x01020000fc447984 */ /* 0x000fe80000000800 */
[----:B------:R-:W-:Y:S03]  /*674a0*/  LDS R70, [R252+0x11200] ;  /* 0x01120000fc467984 */ /* 0x000fe60000000800 */
[C---:B------:R-:W-:Y:S01]  /*674b0*/  HMMA.1688.F32.TF32 R84, R72.reuse, R52, R84 ;  /* 0x000000344854723c */ /* 0x040fe20000081054 */
[----:B------:R-:W-:Y:S04]  /*674c0*/  LDS R69, [R3+0x10200] ;  /* 0x0102000003457984 */ /* 0x000fe80000000800 */
[----:B------:R-:W1:Y:S03]  /*674d0*/  LDS R71, [R3+0x11200] ;  /* 0x0112000003477984 */ /* 0x000e660000000800 */
        /* <DEDUP_REMOVED lines=10> */
[----:B--2---:R-:W2:Y:S04]  /*67580*/  LDL.LU R84, [R1+0x250] ;  /* 0x0002500001547983 */ /* 0x004ea80000300800 */
        /* <DEDUP_REMOVED lines=29> */
[----:B-1----:R-:W4:Y:S04]  /*67760*/  LDL.LU R78, [R1+0x628] ;  /* 0x00062800014e7983 */ /* 0x002f280000300800 */
        /* <DEDUP_REMOVED lines=95> */
[----:B------:R-:W4:Y:S04]  /*67d60*/  LDL.LU.64 R104, [R1+0x2c70] ;  /* 0x002c700001687983 */ /* 0x000f280000300a00 */
[----:B------:R-:W-:Y:S04]  /*67d70*/  STL.64 [R1+0x3b0], R160 ;  /* 0x0003b0a001007387 */ /* 0x000fe80000100a00 */
[----:B------:R1:W-:Y:S01]  /*67d80*/  STL.64 [R1+0x3b8], R162 ;  /* 0x0003b8a201007387 */ /* 0x0003e20000100a00 */
[----:B------:R-:W-:Y:S03]  /*67d90*/  HMMA.1688.F32.TF32 R100, R72, R244, R100 ;  /* 0x000000f44864723c */ /* 0x000fe60000081064 */
        /* <DEDUP_REMOVED lines=30> */
[----:B------:R-:W2:Y:S04]  /*67f80*/  LDL.LU R72, [R1+0x610] ;  /* 0x0006100001487983 */ /* 0x000ea80000300800 */
[----:B------:R-:W-:Y:S04]  /*67f90*/  STL.64 [R1+0x230], R100 ;  /* 0x0002306401007387 */ /* 0x000fe80000100a00 */
[----:B------:R-:W-:Y:S04]  /*67fa0*/  STL.64 [R1+0x238], R102 ;  /* 0x0002386601007387 */ /* 0x000fe80000100a00 */
[----:B------:R-:W2:Y:S04]  /*67fb0*/  LDL.LU R73, [R1+0x614] ;  /* 0x0006140001497983 */ /* 0x000ea80000300800 */
[----:B------:R-:W2:Y:S04]  /*67fc0*/  LDL.LU R74, [R1+0x618] ;  /* 0x00061800014a7983 */ /* 0x000ea80000300800 */
[----:B------:R-:W2:Y:S01]  /*67fd0*/  LDL.LU R75, [R1+0x61c] ;  /* 0x00061c00014b7983 */ /* 0x000ea20000300800 */
[C---:B------:R-:W-:Y:S03]  /*67fe0*/  HMMA.1688.F32.TF32 R128, R68.reuse, R60, R128 ;  /* 0x0000003c4480723c */ /* 0x040fe60000081080 */
[----:B------:R-:W-:Y:S04]  /*67ff0*/  LDS R100, [R252+0x10280] ;  /* 0x01028000fc647984 */ /* 0x000fe80000000800 */
[----:B------:R-:W-:Y:S01]  /*68000*/  LDS R102, [R252+0x11280] ;  /* 0x01128000fc667984 */ /* 0x000fe20000000800 */
[C---:B------:R-:W-:Y:S03]  /*68010*/  HMMA.1688.F32.TF32 R124, R68.reuse, R56, R124 ;  /* 0x00000038447c723c */ /* 0x040fe6000008107c */
[----:B------:R-:W-:Y:S04]  /*68020*/  LDS R101, [R3+0x10280] ;  /* 0x0102800003657984 */ /* 0x000fe80000000800 */
[----:B------:R-:W1:Y:S01]  /*68030*/  LDS R103, [R3+0x11280] ;  /* 0x0112800003677984 */ /* 0x000e620000000800 */
        /* <DEDUP_REMOVED lines=32> */
[----:B------:R-:W4:Y:S01]  /*68240*/  LDL.LU.64 R76, [R1+0x2b80] ;  /* 0x002b8000014c7983 */ /* 0x000f220000300a00 */
[C---:B------:R-:W-:Y:S08]  /*68250*/  HMMA.1688.F32.TF32 R92, R68.reuse, R12, R92 ;  /* 0x0000000c445c723c */ /* 0x040ff0000008105c */
[C---:B------:R-:W-:Y:S08]  /*68260*/  HMMA.1688.F32.TF32 R88, R68.reuse, R8, R88 ;  /* 0x000000084458723c */ /* 0x040ff00000081058 */
[C---:B--2---:R-:W-:Y:S11]  /*68270*/  HMMA.1688.F32.TF32 R72, R68.reuse, R32, R72 ;  /* 0x000000204448723c */ /* 0x044ff60000081048 */
[----:B------:R-:W-:Y:S11]  /*68280*/  @!UPT UIADD3 URZ, URZ, URZ, URZ ;  /* 0x0000003f3f3ff290 */ /* 0x000ff6000fffe03f */
[----:B------:R-:W-:Y:S01]  /*68290*/  @!UPT UIADD3 URZ, URZ, URZ, URZ ;  /* 0x0000003f3f3ff290 */ /* 0x000fe2000fffe03f */
[----:B------:R-:W-:Y:S04]  /*682a0*/  STL.64 [R1+0x2c0], R72 ;  /* 0x0002c04801007387 */ /* 0x000fe80000100a00 */
[----:B------:R1:W-:Y:S02]  /*682b0*/  STL.64 [R1+0x2c8], R74 ;  /* 0x0002c84a01007387 */ /* 0x0003e40000100a00 */
[C---:B-1----:R-:W-:Y:S08]  /*682c0*/  HMMA.1688.F32.TF32 R72, R68.reuse, R28, R228 ;  /* 0x0000001c4448723c */ /* 0x042ff000000810e4 */
[C---:B------:R-:W-:Y:S08]  /*682d0*/  HMMA.1688.F32.TF32 R228, R68.reuse, R24, R164 ;  /* 0x0000001844e4723c */ /* 0x040ff000000810a4 */
[C---:B------:R-:W-:Y:S01]  /*682e0*/  HMMA.1688.F32.TF32 R164, R68.reuse, R20, R232 ;  /* 0x0000001444a4723c */ /* 0x040fe200000810e8 */
[----:B------:R-:W-:Y:S04]  /*682f0*/  LDS R232, [R252+0x10380] ;  /* 0x01038000fce87984 */ /* 0x000fe80000000800 */
[----:B------:R-:W-:Y:S04]  /*68300*/  LDS R234, [R252+0x11380] ;  /* 0x01138000fcea7984 */ /* 0x000fe80000000800 */
[----:B------:R-:W-:Y:S04]  /*68310*/  STL.64 [R1+0x2b0], R72 ;  /* 0x0002b04801007387 */ /* 0x000fe80000100a00 */
[----:B------:R1:W-:Y:S04]  /*68320*/  STL.64 [R1+0x2b8], R74 ;  /* 0x0002b84a01007387 */ /* 0x0003e80000100a00 */
        /* <DEDUP_REMOVED lines=8> */
[----:B------:R-:W-:Y:S04]  /*683b0*/  LDS R166, [R252+0x11300] ;  /* 0x01130000fca67984 */ /* 0x000fe80000000800 */
[----:B------:R-:W-:Y:S04]  /*683c0*/  STL.64 [R1+0x280], R72 ;  /* 0x0002804801007387 */ /* 0x000fe80000100a00 */
[----:B------:R1:W-:Y:S04]  /*683d0*/  STL.64 [R1+0x288], R74 ;  /* 0x0002884a01007387 */ /* 0x0003e80000100a00 */
[----:B------:R-:W-:Y:S04]  /*683e0*/  LDS R165, [R3+0x10300] ;  /* 0x0103000003a57984 */ /* 0x000fe80000000800 */
[----:B------:R-:W2:Y:S01]  /*683f0*/  LDS R167, [R3+0x11300] ;  /* 0x0113000003a77984 */ /* 0x000ea20000000800 */
[C---:B-1----:R-:W-:Y:S03]  /*68400*/  HMMA.1688.F32.TF32 R72, R68.reuse, R4, R84 ;  /* 0x000000044448723c */ /* 0x042fe60000081054 */
[----:B------:R-:W-:Y:S04]  /*68410*/  STL.64 [R1+0x270], R92 ;  /* 0x0002705c01007387 */ /* 0x000fe80000100a00 */
[----:B------:R-:W-:Y:S01]  /*68420*/  STL.64 [R1+0x278], R94 ;  /* 0x0002785e01007387 */ /* 0x000fe20000100a00 */
[----:B------:R-:W-:Y:S03]  /*68430*/  HMMA.1688.F32.TF32 R68, R68, R244, R80 ;  /* 0x000000f44444723c */ /* 0x000fe60000081050 */
[----:B------:R1:W-:Y:S04]  /*68440*/  STL.64 [R1+0x260], R88 ;  /* 0x0002605801007387 */ /* 0x0003e80000100a00 */
[----:B------:R1:W-:Y:S04]  /*68450*/  STL.64 [R1+0x268], R90 ;  /* 0x0002685a01007387 */ /* 0x0003e80000100a00 */
[----:B------:R-:W2:Y:S04]  /*68460*/  LDL.LU R80, [R1+0x4e0] ;  /* 0x0004e00001507983 */ /* 0x000ea80000300800 */
[----:B------:R-:W-:Y:S04]  /*68470*/  STL.64 [R1+0x250], R72 ;  /* 0x0002504801007387 */ /* 0x000fe80000100a00 */
[----:B------:R-:W-:Y:S04]  /*68480*/  STL.64 [R1+0x258], R74 ;  /* 0x0002584a01007387 */ /* 0x000fe80000100a00 */
[----:B------:R-:W2:Y:S04]  /*68490*/  LDL.LU R81, [R1+0x4e4] ;  /* 0x0004e40001517983 */ /* 0x000ea80000300800 */
[----:B------:R-:W2:Y:S04]  /*684a0*/  LDL.LU R82, [R1+0x4e8] ;  /* 0x0004e80001527983 */ /* 0x000ea80000300800 */
[----:B------:R-:W2:Y:S04]  /*684b0*/  LDL.LU R83, [R1+0x4ec] ;  /* 0x0004ec0001537983 */ /* 0x000ea80000300800 */
[----:B------:R-:W2:Y:S01]  /*684c0*/  LDL.LU R84, [R1+0x4f0] ;  /* 0x0004f00001547983 */ /* 0x000ea20000300800 */
[----:B---3--:R-:W-:-:S03]  /*684d0*/  IMAD.MOV.U32 R85, RZ, RZ, R78 ;  /* 0x000000ffff557224 */ /* 0x008fc600078e004e */
[----:B------:R-:W3:Y:S01]  /*684e0*/  LDL.LU R78, [R1+0x2b78] ;  /* 0x002b7800014e7983 */ /* 0x000ee20000300800 */
[----:B----4-:R-:W-:Y:S01]  /*684f0*/  MOV R86, R77 ;  /* 0x0000004d00567202 */ /* 0x010fe20000000f00 */
[----:B------:R-:W-:Y:S02]  /*68500*/  IMAD.MOV.U32 R87, RZ, RZ, R76 ;  /* 0x000000ffff577224 */ /* 0x000fe400078e004c */
[----:B------:R-:W4:Y:S04]  /*68510*/  LDL.LU R77, [R1+0x2b74] ;  /* 0x002b7400014d7983 */ /* 0x000f280000300800 */
[----:B------:R-:W2:Y:S04]  /*68520*/  LDL.LU R76, [R1+0x2b70] ;  /* 0x002b7000014c7983 */ /* 0x000ea80000300800 */
[----:B-1----:R-:W2:Y:S04]  /*68530*/  LDL.LU R88, [R1+0x500] ;  /* 0x0005000001587983 */ /* 0x002ea80000300800 */
        /* <DEDUP_REMOVED lines=12> */
[----:B---3--:R-:W-:Y:S01]  /*68600*/  IMAD.MOV.U32 R95, RZ, RZ, R78 ;  /* 0x000000ffff5f7224 */ /* 0x008fe200078e004e */
[----:B----4-:R-:W-:Y:S01]  /*68610*/  MOV R94, R77 ;  /* 0x0000004d005e7202 */ /* 0x010fe20000000f00 */
[----:B--2---:R-:W-:-:S02]  /*68620*/  IMAD.MOV.U32 R93, RZ, RZ, R76 ;  /* 0x000000ffff5d7224 */ /* 0x004fc400078e004c */
[----:B------:R-:W2:Y:S04]  /*68630*/  LDL.LU R76, [R1+0x2b6c] ;  /* 0x002b6c00014c7983 */ /* 0x000ea80000300800 */
[----:B------:R-:W2:Y:S04]  /*68640*/  LDL.LU R77, [R1+0x2b68] ;  /* 0x002b6800014d7983 */ /* 0x000ea80000300800 */
[----:B------:R-:W2:Y:S04]  /*68650*/  LDL.LU R78, [R1+0x2b64] ;  /* 0x002b6400014e7983 */ /* 0x000ea80000300800 */
[----:B------:R-:W-:Y:S04]  /*68660*/  STL.64 [R1+0x2948], R70 ;  /* 0x0029484601007387 */ /* 0x000fe80000100a00 */
[----:B------:R1:W-:Y:S02]  /*68670*/  STL.64 [R1+0x2940], R68 ;  /* 0x0029404401007387 */ /* 0x0003e40000100a00 */
[----:B-1----:R-:W-:-:S02]  /*68680*/  IMAD.MOV.U32 R68, RZ, RZ, R79 ;  /* 0x000000ffff447224 */ /* 0x002fc400078e004f */
[----:B------:R-:W2:Y:S01]  /*68690*/  LDL.LU R79, [R1+0x2b60] ;  /* 0x002b6000014f7983 */ /* 0x000ea20000300800 */
[C---:B------:R-:W-:Y:S03]  /*686a0*/  HMMA.1688.F32.TF32 R96, R100.reuse, R56, R96 ;  /* 0x000000386460723c */ /* 0x040fe60000081060 */
        /* <DEDUP_REMOVED lines=8> */
[C---:B--2---:R-:W-:Y:S01]  /*68730*/  HMMA.1688.F32.TF32 R72, R100.reuse, R60, R76 ;  /* 0x0000003c6448723c */ /* 0x044fe2000008104c */
[----:B------:R-:W2:Y:S04]  /*68740*/  LDL.LU R76, [R1+0x4c0] ;  /* 0x0004c000014c7983 */ /* 0x000ea80000300800 */
[----:B------:R-:W2:Y:S04]  /*68750*/  LDL.LU R77, [R1+0x4c4] ;  /* 0x0004c400014d7983 */ /* 0x000ea80000300800 */
[----:B------:R-:W2:Y:S04]  /*68760*/  LDL.LU R78, [R1+0x4c8] ;  /* 0x0004c800014e7983 */ /* 0x000ea80000300800 */
[----:B------:R-:W2:Y:S10]  /*68770*/  LDL.LU R79, [R1+0x4cc] ;  /* 0x0004cc00014f7983 */ /* 0x000eb40000300800 */
[----:B------:R-:W-:Y:S04]  /*68780*/  STL.64 [R1+0x2958], R74 ;  /* 0x0029584a01007387 */ /* 0x000fe80000100a00 */
[----:B------:R1:W-:Y:S04]  /*68790*/  STL.64 [R1+0x2950], R72 ;  /* 0x0029504801007387 */ /* 0x0003e80000100a00 */
[----:B-1----:R-:W4:Y:S04]  /*687a0*/  LDL.LU R72, [R1+0x4d0] ;  /* 0x0004d00001487983 */ /* 0x002f280000300800 */
[----:B------:R-:W4:Y:S04]  /*687b0*/  LDL.LU R73, [R1+0x4d4] ;  /* 0x0004d40001497983 */ /* 0x000f280000300800 */
[----:B------:R-:W4:Y:S04]  /*687c0*/  LDL.LU R74, [R1+0x4d8] ;  /* 0x0004d800014a7983 */ /* 0x000f280000300800 */
[----:B------:R-:W4:Y:S04]  /*687d0*/  LDL.LU R75, [R1+0x4dc] ;  /* 0x0004dc00014b7983 */ /* 0x000f280000300800 */
[----:B------:R-:W-:Y:S04]  /*687e0*/  STL.64 [R1+0x530], R96 ;  /* 0x0005306001007387 */ /* 0x000fe80000100a00 */
[----:B------:R1:W-:Y:S04]  /*687f0*/  STL.64 [R1+0x538], R98 ;  /* 0x0005386201007387 */ /* 0x0003e80000100a00 */
[----:B-1----:R-:W3:Y:S04]  /*68800*/  LDL.LU.64 R98, [R1+0x2b58] ;  /* 0x002b580001627983 */ /* 0x002ee80000300a00 */
[----:B------:R-:W3:Y:S04]  /*68810*/  LDL.LU.64 R96, [R1+0x2b50] ;  /* 0x002b500001607983 */ /* 0x000ee80000300a00 */
[----:B------:R1:W-:Y:S04]  /*68820*/  STL.64 [R1+0x520], R228 ;  /* 0x000520e401007387 */ /* 0x0003e80000100a00 */
[----:B------:R1:W-:Y:S04]  /*68830*/  STL.64 [R1+0x528], R230 ;  /* 0x000528e601007387 */ /* 0x0003e80000100a00 */
[----:B-1----:R-:W3:Y:S04]  /*68840*/  LDL.LU R228, [R1+0x5a0] ;  /* 0x0005a00001e47983 */ /* 0x002ee80000300800 */
[----:B------:R-:W3:Y:S04]  /*68850*/  LDL.LU R229, [R1+0x5a4] ;  /* 0x0005a40001e57983 */ /* 0x000ee80000300800 */
[----:B------:R-:W3:Y:S04]  /*68860*/  LDL.LU R230, [R1+0x5a8] ;  /* 0x0005a80001e67983 */ /* 0x000ee80000300800 */
[----:B------:R-:W3:Y:S04]  /*68870*/  LDL.LU R231, [R1+0x5ac] ;  /* 0x0005ac0001e77983 */ /* 0x000ee80000300800 */
        /* <DEDUP_REMOVED lines=15> */
[----:B------:R-:W3:Y:S01]  /*68970*/  LDL.LU.64 R80, [R1+0x2b10] ;  /* 0x002b100001507983 */ /* 0x000ee20000300a00 */
[C---:B--2---:R-:W-:Y:S08]  /*68980*/  HMMA.1688.F32.TF32 R76, R100.reuse, R28, R76 ;  /* 0x0000001c644c723c */ /* 0x044ff0000008104c */
[C---:B----4-:R-:W-:Y:S11]  /*68990*/  HMMA.1688.F32.TF32 R72, R100.reuse, R32, R72 ;  /* 0x000000206448723c */ /* 0x050ff60000081048 */
[----:B------:R-:W-:Y:S11]  /*689a0*/  @!UPT UIADD3 URZ, URZ, URZ, URZ ;  /* 0x0000003f3f3ff290 */ /* 0x000ff6000fffe03f */
[----:B------:R-:W-:Y:S01]  /*689b0*/  @!UPT UIADD3 URZ, URZ, URZ, URZ ;  /* 0x0000003f3f3ff290 */ /* 0x000fe2000fffe03f */
[----:B------:R1:W-:Y:S04]  /*689c0*/  STL.64 [R1+0x4d0], R72 ;  /* 0x0004d04801007387 */ /* 0x0003e80000100a00 */
[----:B------:R2:W-:Y:S01]  /*689d0*/  STL.64 [R1+0x4d8], R74 ;  /* 0x0004d84a01007387 */ /* 0x0005e20000100a00 */
[----:B-1----:R-:W-:Y:S01]  /*689e0*/  IMAD.MOV.U32 R73, RZ, RZ, R78 ;  /* 0x000000ffff497224 */ /* 0x002fe200078e004e */
[----:B------:R-:W-:Y:S02]  /*689f0*/  MOV R72, R79 ;  /* 0x0000004f00487202 */ /* 0x000fe40000000f00 */
[----:B--2---:R-:W-:Y:S01]  /*68a00*/  MOV R75, R76 ;  /* 0x0000004c004b7202 */ /* 0x004fe20000000f00 */
[----:B------:R-:W-:Y:S02]  /*68a10*/  IMAD.MOV.U32 R74, RZ, RZ, R77 ;  /* 0x000000ffff4a7224 */ /* 0x000fe400078e004d */
[C---:B---3--:R-:W-:Y:S08]  /*68a20*/  HMMA.1688.F32.TF32 R76, R100.reuse, R24, R68 ;  /* 0x00000018644c723c */ /* 0x048ff00000081044 */
[C---:B------:R-:W-:Y:S01]  /*68a30*/  HMMA.1688.F32.TF32 R96, R100.reuse, R4, R96 ;  /* 0x000000046460723c */ /* 0x040fe20000081060 */
[----:B------:R-:W-:Y:S04]  /*68a40*/  STL.64 [R1+0x2a08], R74 ;  /* 0x002a084a01007387 */ /* 0x000fe80000100a00 */
[----:B------:R-:W-:Y:S03]  /*68a50*/  STL.64 [R1+0x2a00], R72 ;  /* 0x002a004801007387 */ /* 0x000fe60000100a00 */
[C---:B------:R-:W-:Y:S07]  /*68a60*/  HMMA.1688.F32.TF32 R92, R100.reuse, R8, R92 ;  /* 0x00000008645c723c */ /* 0x040fee000008105c */
[----:B------:R-:W-:Y:S04]  /*68a70*/  STL.64 [R1+0x28f8], R78 ;  /* 0x0028f84e01007387 */ /* 0x000fe80000100a00 */
[----:B------:R1:W-:Y:S01]  /*68a80*/  STL.64 [R1+0x28f0], R76 ;  /* 0x0028f04c01007387 */ /* 0x0003e20000100a00 */
[C---:B------:R-:W-:Y:S08]  /*68a90*/  HMMA.1688.F32.TF32 R88, R100.reuse, R12, R88 ;  /* 0x0000000c6458723c */ /* 0x040ff00000081058 */
[C---:B------:R-:W-:Y:S08]  /*68aa0*/  HMMA.1688.F32.TF32 R84, R100.reuse, R16, R84 ;  /* 0x000000106454723c */ /* 0x040ff00000081054 */
[C---:B------:R-:W-:Y:S08]  /*68ab0*/  HMMA.1688.F32.TF32 R80, R100.reuse, R20, R80 ;  /* 0x000000146450723c */ /* 0x040ff00000081050 */
[----:B------:R-:W-:Y:S07]  /*68ac0*/  HMMA.1688.F32.TF32 R100, R100, R244, R228 ;  /* 0x000000f46464723c */ /* 0x000fee00000810e4 */
[----:B------:R-:W-:-:S08]  /*68ad0*/  IMAD.MOV.U32 R228, RZ, RZ, R227 ;  /* 0x000000ffffe47224 */ /* 0x000fd000078e00e3 */
[----:B------:R-:W-:Y:S04]  /*68ae0*/  STL.64 [R1+0x2908], R82 ;  /* 0x0029085201007387 */ /* 0x000fe80000100a00 */
[----:B------:R-:W-:Y:S04]  /*68af0*/  STL.64 [R1+0x2900], R80 ;  /* 0x0029005001007387 */ /* 0x000fe80000100a00 */
[----:B------:R-:W-:Y:S04]  /*68b00*/  STL.64 [R1+0x2918], R86 ;  /* 0x0029185601007387 */ /* 0x000fe80000100a00 */
[----:B------:R-:W-:Y:S04]  /*68b10*/  STL.64 [R1+0x2910], R84 ;  /* 0x0029105401007387 */ /* 0x000fe80000100a00 */
[----:B------:R-:W-:Y:S01]  /*68b20*/  STL.64 [R1+0x2928], R90 ;  /* 0x0029285a01007387 */ /* 0x000fe20000100a00 */
[----:B------:R-:W-:-:S03]  /*68b30*/  IMAD.MOV.U32 R229, RZ, RZ, R226 ;  /* 0x000000ffffe57224 */ /* 0x000fc600078e00e2 */
[----:B------:R-:W-:Y:S01]  /*68b40*/  STL.64 [R1+0x2920], R88 ;  /* 0x0029205801007387 */ /* 0x000fe20000100a00 */
[----:B------:R-:W-:-:S03]  /*68b50*/  IMAD.MOV.U32 R227, RZ, RZ, R220 ;  /* 0x000000ffffe37224 */ /* 0x000fc600078e00dc */
[----:B------:R-:W-:Y:S01]  /*68b60*/  STL.64 [R1+0x2938], R94 ;  /* 0x0029385e01007387 */ /* 0x000fe20000100a00 */
[----:B------:R-:W-:Y:S01]  /*68b70*/  MOV R230, R225 ;  /* 0x000000e100e67202 */ /* 0x000fe20000000f00 */
[----:B------:R-:W-:Y:S02]  /*68b80*/  IMAD.MOV.U32 R226, RZ, RZ, R221 ;  /* 0x000000ffffe27224 */ /* 0x000fe400078e00dd */
[----:B------:R-:W-:Y:S01]  /*68b90*/  STL.64 [R1+0x2930], R92 ;  /* 0x0029305c01007387 */ /* 0x000fe20000100a00 */
[----:B------:R-:W-:Y:S01]  /*68ba0*/  MOV R220, R104 ;  /* 0x0000006800dc7202 */ /* 0x000fe20000000f00 */
[----:B------:R-:W-:Y:S02]  /*68bb0*/  IMAD.MOV.U32 R231, RZ, RZ, R224 ;  /* 0x000000ffffe77224 */ /* 0x000fe400078e00e0 */
[----:B------:R2:W-:Y:S01]  /*68bc0*/  STL.64 [R1+0x2968], R98 ;  /* 0x0029686201007387 */ /* 0x0005e20000100a00 */
[----:B------:R-:W-:Y:S01]  /*68bd0*/  MOV R225, R222 ;  /* 0x000000de00e17202 */ /* 0x000fe20000000f00 */
[----:B------:R-:W-:-:S02]  /*68be0*/  IMAD.MOV.U32 R221, RZ, RZ, R105 ;  /* 0x000000ffffdd7224 */ /* 0x000fc400078e0069 */
[----:B------:R-:W-:Y:S01]  /*68bf0*/  STL.64 [R1+0x2960], R96 ;  /* 0x0029606001007387 */ /* 0x000fe20000100a00 */
[----:B------:R-:W-:Y:S01]  /*68c00*/  IMAD.MOV.U32 R224, RZ, RZ, R223 ;  /* 0x000000ffffe07224 */ /* 0x000fe200078e00df */
[----:B------:R-:W-:Y:S01]  /*68c10*/  MOV R223, R107 ;  /* 0x0000006b00df7202 */ /* 0x000fe20000000f00 */
[----:B------:R-:W-:Y:S01]  /*68c20*/  IMAD.MOV.U32 R222, RZ, RZ, R106 ;  /* 0x000000ffffde7224 */ /* 0x000fe200078e006a */
        /* <DEDUP_REMOVED lines=23> */
[----:B------:R-:W-:Y:S01]  /*68da0*/  STL.64 [R1+0x2970], R100 ;  /* 0x0029706401007387 */ /* 0x000fe20000100a00 */
[----:B-1----:R-:W-:Y:S01]  /*68db0*/  IMAD.MOV.U32 R76, RZ, RZ, R175 ;  /* 0x000000ffff4c7224 */ /* 0x002fe200078e00af */
[----:B------:R-:W-:Y:S01]  /*68dc0*/  MOV R78, R169 ;  /* 0x000000a9004e7202 */ /* 0x000fe20000000f00 */
[----:B------:R-:W-:-:S02]  /*68dd0*/  IMAD.MOV.U32 R77, RZ, RZ, R168 ;  /* 0x000000ffff4d7224 */ /* 0x000fc400078e00a8 */
[----:B------:R-:W-:Y:S01]  /*68de0*/  IMAD.MOV.U32 R79, RZ, RZ, R170 ;  /* 0x000000ffff4f7224 */ /* 0x000fe200078e00aa */
[----:B------:R-:W-:Y:S01]  /*68df0*/  MOV R73, R177 ;  /* 0x000000b100497202 */ /* 0x000fe20000000f00 */
[----:B------:R-:W-:Y:S02]  /*68e00*/  IMAD.MOV.U32 R72, RZ, RZ, R171 ;  /* 0x000000ffff487224 */ /* 0x000fe400078e00ab */
[----:B------:R-:W-:Y:S02]  /*68e10*/  IMAD.MOV.U32 R74, RZ, RZ, R178 ;  /* 0x000000ffff4a7224 */ /* 0x000fe400078e00b2 */
[----:B------:R-:W-:Y:S01]  /*68e20*/  IMAD.MOV.U32 R75, RZ, RZ, R179 ;  /* 0x000000ffff4b7224 */ /* 0x000fe200078e00b3 */
[----:B--2---:R-:W-:Y:S01]  /*68e30*/  MOV R98, R247 ;  /* 0x000000f700627202 */ /* 0x004fe20000000f00 */
[----:B------:R-:W-:Y:S01]  /*68e40*/  IMAD.MOV.U32 R99, RZ, RZ, R246 ;  /* 0x000000ffff637224 */ /* 0x000fe200078e00f6 */
[C---:B---3--:R-:W-:Y:S08]  /*68e50*/  HMMA.1688.F32.TF32 R104, R164.reuse, R60, R104 ;  /* 0x0000003ca468723c */ /* 0x048ff00000081068 */
[----:B----4-:R-:W-:Y:S07]  /*68e60*/  HMMA.1688.F32.TF32 R164, R164, R244, R68 ;  /* 0x000000f4a4a4723c */ /* 0x010fee0000081044 */
[----:B------:R-:W-:Y:S01]  /*68e70*/  MOV R68, R219 ;  /* 0x000000db00447202 */ /* 0x000fe20000000f00 */
[----:B------:R-:W-:Y:S01]  /*68e80*/  IMAD.MOV.U32 R69, RZ, RZ, R218 ;  /* 0x000000ffff457224 */ /* 0x000fe200078e00da */
[----:B------:R-:W-:Y:S01]  /*68e90*/  MOV R71, R216 ;  /* 0x000000d800477202 */ /* 0x000fe20000000f00 */
[----:B------:R-:W-:Y:S01]  /*68ea0*/  IMAD.MOV.U32 R70, RZ, RZ, R217 ;  /* 0x000000ffff467224 */ /* 0x000fe200078e00d9 */
[----:B------:R-:W-:Y:S04]  /*68eb0*/  LDS R216, [R252+0x12000] ;  /* 0x01200000fcd87984 */ /* 0x000fe80000000800 */
[----:B------:R-:W-:Y:S04]  /*68ec0*/  LDS R218, [R252+0x13000] ;  /* 0x01300000fcda7984 */ /* 0x000fe80000000800 */
[----:B------:R-:W-:Y:S04]  /*68ed0*/  LDS R217, [R3+0x12000] ;  /* 0x0120000003d97984 */ /* 0x000fe80000000800 */
[----:B------:R-:W1:Y:S04]  /*68ee0*/  LDS R219, [R3+0x13000] ;  /* 0x0130000003db7984 */ /* 0x000e680000000800 */
[----:B------:R-:W-:Y:S04]  /*68ef0*/  STL.64 [R1+0x2988], R106 ;  /* 0x0029886a01007387 */ /* 0x000fe80000100a00 */
[----:B------:R-:W-:Y:S04]  /*68f00*/  STL.64 [R1+0x2980], R104 ;  /* 0x0029806801007387 */ /* 0x000fe80000100a00 */
[----:B------:R-:W-:Y:S04]  /*68f10*/  STL.64 [R1+0x2998], R110 ;  /* 0x0029986e01007387 */ /* 0x000fe80000100a00 */
[----:B------:R2:W-:Y:S04]  /*68f20*/  STL.64 [R1+0x2990], R108 ;  /* 0x0029906c01007387 */ /* 0x0005e80000100a00 */
[----:B------:R-:W-:Y:S04]  /*68f30*/  STL.64 [R1+0x29a8], R114 ;  /* 0x0029a87201007387 */ /* 0x000fe80000100a00 */
[----:B------:R3:W-:Y:S04]  /*68f40*/  STL.64 [R1+0x29a0], R112 ;  /* 0x0029a07001007387 */ /* 0x0007e80000100a00 */
[----:B------:R-:W-:Y:S04]  /*68f50*/  STL.64 [R1+0x29b8], R118 ;  /* 0x0029b87601007387 */ /* 0x000fe80000100a00 */
[----:B------:R2:W-:Y:S04]  /*68f60*/  STL.64 [R1+0x29b0], R116 ;  /* 0x0029b07401007387 */ /* 0x0005e80000100a00 */
[----:B------:R-:W-:Y:S04]  /*68f70*/  STL.64 [R1+0x29c8], R122 ;  /* 0x0029c87a01007387 */ /* 0x000fe80000100a00 */
[----:B------:R-:W-:Y:S04]  /*68f80*/  STL.64 [R1+0x29c0], R120 ;  /* 0x0029c07801007387 */ /* 0x000fe80000100a00 */
[----:B------:R-:W-:Y:S01]  /*68f90*/  STL.64 [R1+0x29d8], R126 ;  /* 0x0029d87e01007387 */ /* 0x000fe20000100a00 */
[C---:B-1----:R-:W-:Y:S03]  /*68fa0*/  HMMA.1688.F32.TF32 R68, R216.reuse, R54, R68 ;  /* 0x00000036d844723c */ /* 0x042fe60000081044 */
[----:B------:R1:W-:Y:S04]  /*68fb0*/  STL.64 [R1+0x29d0], R124 ;  /* 0x0029d07c01007387 */ /* 0x0003e80000100a00 */
        /* <DEDUP_REMOVED lines=39> */
[----:B--2---:R-:W2:Y:S04]  /*69230*/  LDL.LU R108, [R1+0x40] ;  /* 0x00004000016c7983 */ /* 0x004ea80000300800 */
[----:B------:R-:W2:Y:S04]  /*69240*/  LDL.LU R109, [R1+0x44] ;  /* 0x00004400016d7983 */ /* 0x000ea80000300800 */
[----:B------:R-:W2:Y:S01]  /*69250*/  LDL.LU R110, [R1+0x48] ;  /* 0x00004800016e7983 */ /* 0x000ea20000300800 */
[----:B------:R-:W-:Y:S03]  /*69260*/  HMMA.1688.F32.TF32 R76, R216, R62, R76 ;  /* 0x0000003ed84c723c */ /* 0x000fe6000008104c */
[----:B------:R-:W2:Y:S04]  /*69270*/  LDL.LU R111, [R1+0x4c] ;  /* 0x00004c00016f7983 */ /* 0x000ea80000300800 */
[----:B---3--:R-:W3:Y:S04]  /*69280*/  LDL.LU R112, [R1+0x50] ;  /* 0x0000500001707983 */ /* 0x008ee80000300800 */
[----:B------:R-:W3:Y:S04]  /*69290*/  LDL.LU R113, [R1+0x54] ;  /* 0x0000540001717983 */ /* 0x000ee80000300800 */
[----:B------:R-:W3:Y:S04]  /*692a0*/  LDL.LU R114, [R1+0x58] ;  /* 0x0000580001727983 */ /* 0x000ee80000300800 */
[----:B------:R-:W3:Y:S04]  /*692b0*/  LDL.LU R115, [R1+0x5c] ;  /* 0x00005c0001737983 */ /* 0x000ee80000300800 */
[----:B------:R-:W2:Y:S04]  /*692c0*/  LDL.LU R116, [R1+0x60] ;  /* 0x0000600001747983 */ /* 0x000ea80000300800 */
[----:B------:R-:W2:Y:S04]  /*692d0*/  LDL.LU R117, [R1+0x64] ;  /* 0x0000640001757983 */ /* 0x000ea80000300800 */
[----:B------:R-:W2:Y:S04]  /*692e0*/  LDL.LU R118, [R1+0x68] ;  /* 0x0000680001767983 */ /* 0x000ea80000300800 */
        /* <DEDUP_REMOVED lines=11> */
[----:B------:R-:W-:Y:S03]  /*693a0*/  HMMA.1688.F32.TF32 R200, R232, R16, R200 ;  /* 0x00000010e8c8723c */ /* 0x000fe600000810c8 */
[----:B------:R-:W2:Y:S04]  /*693b0*/  LDL.LU R122, [R1+0x78] ;  /* 0x00007800017a7983 */ /* 0x000ea80000300800 */
[----:B------:R-:W2:Y:S01]  /*693c0*/  LDL.LU R123, [R1+0x7c] ;  /* 0x00007c00017b7983 */ /* 0x000ea20000300800 */
[----:B------:R-:W-:-:S03]  /*693d0*/  IMAD.MOV.U32 R17, RZ, RZ, R72 ;  /* 0x000000ffff117224 */ /* 0x000fc600078e0048 */
[----:B------:R-:W2:Y:S01]  /*693e0*/  LDL.LU R104, [R1+0x30] ;  /* 0x0000300001687983 */ /* 0x000ea20000300800 */
[C---:B------:R-:W-:Y:S01]  /*693f0*/  HMMA.1688.F32.TF32 R204, R232.reuse, R12, R204 ;  /* 0x0000000ce8cc723c */ /* 0x040fe200000810cc */
[----:B------:R-:W-:Y:S02]  /*69400*/  MOV R16, R73 ;  /* 0x0000004900107202 */ /* 0x000fe40000000f00 */
[----:B------:R-:W2:Y:S01]  /*69410*/  LDL.LU R105, [R1+0x34] ;  /* 0x0000340001697983 */ /* 0x000ea20000300800 */
[----:B------:R-:W-:Y:S02]  /*69420*/  IMAD.MOV.U32 R72, RZ, RZ, R6 ;  /* 0x000000ffff487224 */ /* 0x000fe400078e0006 */
[----:B------:R-:W-:Y:S02]  /*69430*/  IMAD.MOV.U32 R73, RZ, RZ, R7 ;  /* 0x000000ffff497224 */ /* 0x000fe400078e0007 */
[----:B------:R-:W-:Y:S01]  /*69440*/  IMAD.MOV.U32 R13, RZ, RZ, R74 ;  /* 0x000000ffff0d7224 */ /* 0x000fe200078e004a */
[----:B------:R-:W-:Y:S01]  /*69450*/  HMMA.1688.F32.TF32 R208, R232, R8, R208 ;  /* 0x00000008e8d0723c */ /* 0x000fe200000810d0 */
[----:B------:R-:W-:Y:S01]  /*69460*/  IMAD.MOV.U32 R12, RZ, RZ, R75 ;  /* 0x000000ffff0c7224 */ /* 0x000fe200078e004b */
[----:B------:R-:W-:Y:S01]  /*69470*/  MOV R74, R10 ;  /* 0x0000000a004a7202 */ /* 0x000fe20000000f00 */
[----:B------:R-:W-:-:S04]  /*69480*/  IMAD.MOV.U32 R75, RZ, RZ, R11 ;  /* 0x000000ffff4b7224 */ /* 0x000fc800078e000b */
[----:B------:R-:W-:Y:S01]  /*69490*/  IMAD.MOV.U32 R9, RZ, RZ, R76 ;  /* 0x000000ffff097224 */ /* 0x000fe200078e004c */
[----:B------:R-:W-:Y:S01]  /*694a0*/  HMMA.1688.F32.TF32 R212, R232, R4, R212 ;  /* 0x00000004e8d4723c */ /* 0x000fe200000810d4 */
[----:B------:R-:W-:Y:S01]  /*694b0*/  IMAD.MOV.U32 R8, RZ, RZ, R77 ;  /* 0x000000ffff087224 */ /* 0x000fe200078e004d */
[----:B------:R-:W-:Y:S01]  /*694c0*/  MOV R77, R15 ;  /* 0x0000000f004d7202 */ /* 0x000fe20000000f00 */
[----:B------:R-:W-:Y:S01]  /*694d0*/  IMAD.MOV.U32 R76, RZ, RZ, R14 ;  /* 0x000000ffff4c7224 */ /* 0x000fe200078e000e */
[----:B------:R-:W-:-:S03]  /*694e0*/  MOV R88, R22 ;  /* 0x0000001600587202 */ /* 0x000fc60000000f00 */
[----:B------:R-:W-:Y:S01]  /*694f0*/  MOV R5, R78 ;  /* 0x0000004e00057202 */ /* 0x000fe20000000f00 */
[----:B------:R-:W-:Y:S02]  /*69500*/  IMAD.MOV.U32 R4, RZ, RZ, R79 ;  /* 0x000000ffff047224 */ /* 0x000fe400078e004f */
[----:B------:R-:W-:Y:S02]  /*69510*/  IMAD.MOV.U32 R78, RZ, RZ, R18 ;  /* 0x000000ffff4e7224 */ /* 0x000fe400078e0012 */
        /* <DEDUP_REMOVED lines=10> */
[----:B------:R-:W-:Y:S02]  /*695c0*/  IMAD.MOV.U32 R86, RZ, RZ, R51 ;  /* 0x000000ffff567224 */ /* 0x000fe400078e0033 */
[----:B------:R-:W-:Y:S01]  /*695d0*/  IMAD.MOV.U32 R87, RZ, RZ, R43 ;  /* 0x000000ffff577224 */ /* 0x000fe200078e002b */
[----:B------:R-:W-:Y:S01]  /*695e0*/  MOV R68, R39 ;  /* 0x0000002700447202 */ /* 0x000fe20000000f00 */
[----:B------:R-:W-:Y:S02]  /*695f0*/  IMAD.MOV.U32 R69, RZ, RZ, R34 ;  /* 0x000000ffff457224 */ /* 0x000fe400078e0022 */
[----:B------:R-:W-:Y:S01]  /*69600*/  IMAD.MOV.U32 R70, RZ, RZ, R35 ;  /* 0x000000ffff467224 */ /* 0x000fe200078e0023 */
[----:B------:R-:W-:-:S02]  /*69610*/  MOV R71, R31 ;  /* 0x0000001f00477202 */ /* 0x000fc40000000f00 */
[----:B----4-:R-:W-:Y:S01]  /*69620*/  MOV R107, R247 ;  /* 0x000000f7006b7202 */ /* 0x010fe20000000f00 */
[----:B------:R-:W-:Y:S02]  /*69630*/  IMAD.MOV.U32 R106, RZ, RZ, R246 ;  /* 0x000000ffff6a7224 */ /* 0x000fe400078e00f6 */
        /* <DEDUP_REMOVED lines=42> */
[----:B-1----:R-:W-:Y:S08]  /*698e0*/  HMMA.1688.F32.TF32 R88, R232, R62, R88 ;  /* 0x0000003ee858723c */ /* 0x002ff00000081058 */
[C---:B--2---:R-:W-:Y:S08]  /*698f0*/  HMMA.1688.F32.TF32 R132, R216.reuse, R50, R128 ;  /* 0x00000032d884723c */ /* 0x044ff00000081080 */
[C---:B------:R-:W-:Y:S08]  /*69900*/  HMMA.1688.F32.TF32 R128, R216.reuse, R46, R124 ;  /* 0x0000002ed880723c */ /* 0x040ff0000008107c */
[C---:B---3--:R-:W-:Y:S08]  /*69910*/  HMMA.1688.F32.TF32 R124, R216.reuse, R42, R120 ;  /* 0x0000002ad87c723c */ /* 0x048ff00000081078 */
[C---:B------:R-:W-:Y:S08]  /*69920*/  HMMA.1688.F32.TF32 R120, R216.reuse, R38, R116 ;  /* 0x00000026d878723c */ /* 0x040ff00000081074 */
[C---:B------:R-:W-:Y:S08]  /*69930*/  HMMA.1688.F32.TF32 R116, R216.reuse, R34, R112 ;  /* 0x00000022d874723c */ /* 0x040ff00000081070 */
[C---:B----4-:R-:W-:Y:S08]  /*69940*/  HMMA.1688.F32.TF32 R112, R216.reuse, R30, R108 ;  /* 0x0000001ed870723c */ /* 0x050ff0000008106c */
        /* <DEDUP_REMOVED lines=26> */
[----:B------:R1:W-:Y:S04]  /*69af0*/  STL [R1+0x28ec], R248 ;  /* 0x0028ecf801007387 */ /* 0x0003e80000100800 */
[----:B------:R-:W-:Y:S04]  /*69b00*/  STL.64 [R1], R92 ;  /* 0x0000005c01007387 */ /* 0x000fe80000100a00 */
[----:B------:R2:W-:Y:S04]  /*69b10*/  STL.64 [R1+0x8], R94 ;  /* 0x0000085e01007387 */ /* 0x0005e80000100a00 */
[----:B------:R3:W-:Y:S01]  /*69b20*/  STL [R1+0x28e8], R249 ;  /* 0x0028e8f901007387 */ /* 0x0007e20000100800 */
[----:B-1----:R-:W-:-:S03]  /*69b30*/  IMAD.MOV.U32 R248, RZ, RZ, R88 ;  /* 0x000000fffff87224 */ /* 0x002fc600078e0058 */
[----:B------:R1:W-:Y:S04]  /*69b40*/  STL [R1+0x28e4], R250 ;  /* 0x0028e4fa01007387 */ /* 0x0003e80000100800 */
[----:B------:R4:W-:Y:S01]  /*69b50*/  STL [R1+0x28e0], R251 ;  /* 0x0028e0fb01007387 */ /* 0x0009e20000100800 */
[----:B--2---:R-:W-:Y:S01]  /*69b60*/  HMMA.1688.F32.TF32 R92, R216, R246, R64 ;  /* 0x000000f6d85c723c */ /* 0x004fe20000081040 */
[----:B---3--:R-:W-:Y:S02]  /*69b70*/  IMAD.MOV.U32 R249, RZ, RZ, R89 ;  /* 0x000000fffff97224 */ /* 0x008fe400078e0059 */
[----:B------:R-:W-:Y:S01]  /*69b80*/  LDS R64, [R252+0x12100] ;  /* 0x01210000fc407984 */ /* 0x000fe20000000800 */
[----:B-1----:R-:W-:-:S03]  /*69b90*/  MOV R250, R90 ;  /* 0x0000005a00fa7202 */ /* 0x002fc60000000f00 */
[----:B------:R-:W-:Y:S01]  /*69ba0*/  LDS R66, [R252+0x13100] ;  /* 0x01310000fc427984 */ /* 0x000fe20000000800 */
[----:B----4-:R-:W-:Y:S02]  /*69bb0*/  IMAD.MOV.U32 R251, RZ, RZ, R91 ;  /* 0x000000fffffb7224 */ /* 0x010fe400078e005b */
[C---:B------:R-:W-:Y:S01]  /*69bc0*/  HMMA.1688.F32.TF32 R88, R232.reuse, R58, R84 ;  /* 0x0000003ae858723c */ /* 0x040fe20000081054 */
[----:B------:R-:W-:Y:S04]  /*69bd0*/  LDS R65, [R3+0x12100] ;  /* 0x0121000003417984 */ /* 0x000fe80000000800 */
[----:B------:R-:W1:Y:S03]  /*69be0*/  LDS R67, [R3+0x13100] ;  /* 0x0131000003437984 */ /* 0x000e660000000800 */
        /* <DEDUP_REMOVED lines=15> */
[----:B------:R1:W-:Y:S04]  /*69ce0*/  STL.64 [R1+0x180], R68 ;  /* 0x0001804401007387 */ /* 0x0003e80000100a00 */
[----:B------:R1:W-:Y:S04]  /*69cf0*/  STL.64 [R1+0x188], R70 ;  /* 0x0001884601007387 */ /* 0x0003e80000100a00 */
        /* <DEDUP_REMOVED lines=96> */
[----:B------:R-:W4:Y:S01]  /*6a300*/  LDL.LU R69, [R1+0x1e4] ;  /* 0x0001e40001457983 */ /* 0x000f220000300800 */
[----:B------:R-:W-:Y:S01]  /*6a310*/  IMAD.MOV.U32 R70, RZ, RZ, R2 ;  /* 0x000000ffff467224 */ /* 0x000fe200078e0002 */
[----:B------:R-:W-:Y:S01]  /*6a320*/  MOV R71, R0 ;  /* 0x0000000000477202 */ /* 0x000fe20000000f00 */
[C---:B--2---:R-:W-:Y:S08]  /*6a330*/  HMMA.1688.F32.TF32 R96, R64.reuse, R34, R96 ;  /* 0x000000224060723c */ /* 0x044ff00000081060 */
[C---:B------:R-:W-:Y:S08]  /*6a340*/  HMMA.1688.F32.TF32 R92, R64.reuse, R30, R92 ;  /* 0x0000001e405c723c */ /* 0x040ff0000008105c */
[C---:B---3--:R-:W-:Y:S08]  /*6a350*/  HMMA.1688.F32.TF32 R104, R64.reuse, R42, R104 ;  /* 0x0000002a4068723c */ /* 0x048ff00000081068 */
[C---:B----4-:R-:W-:Y:S08]  /*6a360*/  HMMA.1688.F32.TF32 R108, R64.reuse, R46, R108 ;  /* 0x0000002e406c723c */ /* 0x050ff0000008106c */
[C---:B------:R-:W-:Y:S08]  /*6a370*/  HMMA.1688.F32.TF32 R112, R64.reuse, R50, R112 ;  /* 0x000000324070723c */ /* 0x040ff00000081070 */
[----:B------:R-:W-:Y:S08]  /*6a380*/  HMMA.1688.F32.TF32 R120, R64, R58, R120 ;  /* 0x0000003a4078723c */ /* 0x000ff00000081078 */
        /* <DEDUP_REMOVED lines=9> */
[----:B------:R-:W-:Y:S01]  /*6a420*/  IMAD.MOV.U32 R2, RZ, RZ, R158 ;  /* 0x000000ffff027224 */ /* 0x000fe200078e009e */
[C---:B------:R-:W-:Y:S01]  /*6a430*/  HMMA.1688.F32.TF32 R140, R232.reuse, R22, R140 ;  /* 0x00000016e88c723c */ /* 0x040fe2000008108c */
[----:B------:R-:W-:Y:S02]  /*6a440*/  IMAD.MOV.U32 R0, RZ, RZ, R159 ;  /* 0x000000ffff007224 */ /* 0x000fe400078e009f */
[----:B------:R-:W2:Y:S04]  /*6a450*/  LDL.LU.64 R158, [R1+0x2a68] ;  /* 0x002a6800019e7983 */ /* 0x000ea80000300a00 */
[----:B-1----:R-:W2:Y:S04]  /*6a460*/  LDL.LU.64 R156, [R1+0x2a60] ;  /* 0x002a6000019c7983 */ /* 0x002ea80000300a00 */
        /* <DEDUP_REMOVED lines=24> */
[----:B------:R-:W-:Y:S08]  /*6a5f0*/  HMMA.1688.F32.TF32 R116, R64, R54, R116 ;  /* 0x000000364074723c */ /* 0x000ff00000081074 */
[----:B-1----:R-:W-:Y:S08]  /*6a600*/  HMMA.1688.F32.TF32 R216, R232, R10, R240 ;  /* 0x0000000ae8d8723c */ /* 0x002ff000000810f0 */
[C---:B------:R-:W-:Y:S08]  /*6a610*/  HMMA.1688.F32.TF32 R100, R64.reuse, R38, R100 ;  /* 0x000000264064723c */ /* 0x040ff00000081064 */
[C---:B------:R-:W-:Y:S07]  /*6a620*/  HMMA.1688.F32.TF32 R88, R64.reuse, R26, R88 ;  /* 0x0000001a4058723c */ /* 0x040fee0000081058 */
        /* <DEDUP_REMOVED lines=37> */
[----:B-1----:R-:W2:Y:S04]  /*6a880*/  LDL.LU R84, [R1+0x230] ;  /* 0x0002300001547983 */ /* 0x002ea80000300800 */
[----:B------:R-:W-:Y:S04]  /*6a890*/  STL.64 [R1+0x210], R72 ;  /* 0x0002104801007387 */ /* 0x000fe80000100a00 */
[----:B------:R-:W-:Y:S04]  /*6a8a0*/  STL.64 [R1+0x218], R74 ;  /* 0x0002184a01007387 */ /* 0x000fe80000100a00 */
        /* <DEDUP_REMOVED lines=53> */
[----:B------:R-:W-:Y:S04]  /*6ac00*/  LDS R216, [R252+0x12180] ;  /* 0x01218000fcd87984 */ /* 0x000fe80000000800 */
[----:B------:R-:W-:Y:S04]  /*6ac10*/  LDS R218, [R252+0x13180] ;  /* 0x01318000fcda7984 */ /* 0x000fe80000000800 */
[----:B------:R-:W-:Y:S04]  /*6ac20*/  LDS R217, [R3+0x12180] ;  /* 0x0121800003d97984 */ /* 0x000fe80000000800 */
[----:B------:R-:W3:Y:S04]  /*6ac30*/  LDS R219, [R3+0x13180] ;  /* 0x0131800003db7984 */ /* 0x000ee80000000800 */
        /* <DEDUP_REMOVED lines=24> */
[----:B--2---:R-:W-:Y:S03]  /*6adc0*/  HMMA.1688.F32.TF32 R64, R64, R246, R68 ;  /* 0x000000f64040723c */ /* 0x004fe60000081044 */
[----:B------:R-:W3:Y:S05]  /*6add0*/  LDL.LU R68, [R1+0x310] ;  /* 0x0003100001447983 */ /* 0x000eea0000300800 */
[C---:B---3--:R-:W-:Y:S11]  /*6ade0*/  HMMA.1688.F32.TF32 R72, R216.reuse, R62, R72 ;  /* 0x0000003ed848723c */ /* 0x048ff60000081048 */
[----:B------:R-:W-:Y:S04]  /*6adf0*/  @!UPT UIADD3 URZ, URZ, URZ, URZ ;  /* 0x0000003f3f3ff290 */ /* 0x000fe8000fffe03f */
[----:B------:R-:W-:Y:S04]  /*6ae00*/  STL.64 [R1+0x1f0], R64 ;  /* 0x0001f04001007387 */ /* 0x000fe80000100a00 */
[----:B------:R-:W-:Y:S04]  /*6ae10*/  STL.64 [R1+0x1f8], R66 ;  /* 0x0001f84201007387 */ /* 0x000fe80000100a00 */
[----:B------:R-:W3:Y:S04]  /*6ae20*/  LDL.LU R69, [R1+0x314] ;  /* 0x0003140001457983 */ /* 0x000ee80000300800 */
[----:B------:R-:W3:Y:S04]  /*6ae30*/  LDL.LU R70, [R1+0x318] ;  /* 0x0003180001467983 */ /* 0x000ee80000300800 */
[----:B------:R-:W3:Y:S04]  /*6ae40*/  LDL.LU R71, [R1+0x31c] ;  /* 0x00031c0001477983 */ /* 0x000ee80000300800 */
[----:B------:R-:W-:Y:S04]  /*6ae50*/  LDS R64, [R252+0x12200] ;  /* 0x01220000fc407984 */ /* 0x000fe80000000800 */
[----:B------:R-:W-:Y:S04]  /*6ae60*/  STL.64 [R1+0x450], R72 ;  /* 0x0004504801007387 */ /* 0x000fe80000100a00 */
[----:B------:R1:W-:Y:S01]  /*6ae70*/  STL.64 [R1+0x458], R74 ;  /* 0x0004584a01007387 */ /* 0x0003e20000100a00 */
[C---:B----4-:R-:W-:Y:S03]  /*6ae80*/  HMMA.1688.F32.TF32 R232, R216.reuse, R58, R232 ;  /* 0x0000003ad8e8723c */ /* 0x050fe600000810e8 */
[----:B------:R-:W-:Y:S04]  /*6ae90*/  LDS R66, [R252+0x13200] ;  /* 0x01320000fc427984 */ /* 0x000fe80000000800 */
[----:B------:R-:W-:Y:S04]  /*6aea0*/  LDS R65, [R3+0x12200] ;  /* 0x0122000003417984 */ /* 0x000fe80000000800 */
[----:B-1----:R-:W3:Y:S04]  /*6aeb0*/  LDL.LU.64 R74, [R1+0x2a08] ;  /* 0x002a0800014a7983 */ /* 0x002ee80000300a00 */
[----:B------:R-:W4:Y:S04]  /*6aec0*/  LDL.LU.64 R72, [R1+0x2a00] ;  /* 0x002a000001487983 */ /* 0x000f280000300a00 */
[----:B------:R-:W1:Y:S01]  /*6aed0*/  LDS R67, [R3+0x13200] ;  /* 0x0132000003437984 */ /* 0x000e620000000800 */
[C---:B------:R-:W-:Y:S03]  /*6aee0*/  HMMA.1688.F32.TF32 R132, R216.reuse, R50, R132 ;  /* 0x00000032d884723c */ /* 0x040fe60000081084 */
[----:B------:R-:W-:Y:S04]  /*6aef0*/  STL.64 [R1+0x440], R232 ;  /* 0x000440e801007387 */ /* 0x000fe80000100a00 */
[----:B------:R1:W-:Y:S01]  /*6af00*/  STL.64 [R1+0x448], R234 ;  /* 0x000448ea01007387 */ /* 0x0003e20000100a00 */
[C---:B------:R-:W-:Y:S08]  /*6af10*/  HMMA.1688.F32.TF32 R128, R216.reuse, R46, R128 ;  /* 0x0000002ed880723c */ /* 0x040ff00000081080 */
[C---:B-1----:R-:W-:Y:S08]  /*6af20*/  HMMA.1688.F32.TF32 R232, R216.reuse, R54, R240 ;  /* 0x00000036d8e8723c */ /* 0x042ff000000810f0 */
[C---:B------:R-:W-:Y:S08]  /*6af30*/  HMMA.1688.F32.TF32 R124, R216.reuse, R42, R124 ;  /* 0x0000002ad87c723c */ /* 0x040ff0000008107c */
[C---:B------:R-:W-:Y:S08]  /*6af40*/  HMMA.1688.F32.TF32 R120, R216.reuse, R38, R120 ;  /* 0x00000026d878723c */ /* 0x040ff00000081078 */
[C---:B------:R-:W-:Y:S08]  /*6af50*/  HMMA.1688.F32.TF32 R116, R216.reuse, R34, R116 ;  /* 0x00000022d874723c */ /* 0x040ff00000081074 */
[C---:B------:R-:W-:Y:S08]  /*6af60*/  HMMA.1688.F32.TF32 R112, R216.reuse, R30, R112 ;  /* 0x0000001ed870723c */ /* 0x040ff00000081070 */
[C---:B------:R-:W-:Y:S01]  /*6af70*/  HMMA.1688.F32.TF32 R108, R216.reuse, R26, R108 ;  /* 0x0000001ad86c723c */ /* 0x040fe2000008106c */
[----:B------:R1:W-:Y:S07]  /*6af80*/  STL.64 [R1+0x430], R232 ;  /* 0x000430e801007387 */ /* 0x0003ee0000100a00 */
[C---:B------:R-:W-:Y:S01]  /*6af90*/  HMMA.1688.F32.TF32 R104, R216.reuse, R22, R104 ;  /* 0x00000016d868723c */ /* 0x040fe20000081068 */
[----:B------:R1:W-:Y:S07]  /*6afa0*/  STL.64 [R1+0x438], R234 ;  /* 0x000438ea01007387 */ /* 0x0003ee0000100a00 */
        /* <DEDUP_REMOVED lines=9> */
[----:B------:R-:W-:Y:S01]  /*6b040*/  HMMA.1688.F32.TF32 R84, R216, R246, R84 ;  /* 0x000000f6d854723c */ /* 0x000fe20000081054 */
        /* <DEDUP_REMOVED lines=23> */
[----:B-1----:R-:W2:Y:S04]  /*6b1c0*/  LDL.LU R232, [R1+0x4d0] ;  /* 0x0004d00001e87983 */ /* 0x002ea80000300800 */
[----:B------:R-:W-:Y:S04]  /*6b1d0*/  STL.64 [R1+0x360], R80 ;  /* 0x0003605001007387 */ /* 0x000fe80000100a00 */
[----:B------:R-:W-:Y:S04]  /*6b1e0*/  STL.64 [R1+0x368], R82 ;  /* 0x0003685201007387 */ /* 0x000fe80000100a00 */
[----:B------:R-:W-:Y:S04]  /*6b1f0*/  STL.64 [R1+0x350], R76 ;  /* 0x0003504c01007387 */ /* 0x000fe80000100a00 */
[----:B------:R-:W-:Y:S04]  /*6b200*/  STL.64 [R1+0x358], R78 ;  /* 0x0003584e01007387 */ /* 0x000fe80000100a00 */
[----:B------:R-:W2:Y:S04]  /*6b210*/  LDL.LU R233, [R1+0x4d4] ;  /* 0x0004d40001e97983 */ /* 0x000ea80000300800 */
[----:B------:R-:W2:Y:S04]  /*6b220*/  LDL.LU R234, [R1+0x4d8] ;  /* 0x0004d80001ea7983 */ /* 0x000ea80000300800 */
[----:B------:R-:W2:Y:S04]  /*6b230*/  LDL.LU R235, [R1+0x4dc] ;  /* 0x0004dc0001eb7983 */ /* 0x000ea80000300800 */
[----:B------:R-:W-:Y:S04]  /*6b240*/  LDS R216, [R252+0x12280] ;  /* 0x01228000fcd87984 */ /* 0x000fe80000000800 */
[----:B------:R-:W-:Y:S04]  /*6b250*/  LDS R218, [R252+0x13280] ;  /* 0x01328000fcda7984 */ /* 0x000fe80000000800 */
[----:B------:R-:W-:Y:S04]  /*6b260*/  LDS R217, [R3+0x12280] ;  /* 0x0122800003d97984 */ /* 0x000fe80000000800 */
[----:B------:R-:W1:Y:S01]  /*6b270*/  LDS R219, [R3+0x13280] ;  /* 0x0132800003db7984 */ /* 0x000e620000000800 */
[----:B---3--:R-:W-:Y:S01]  /*6b280*/  MOV R240, R75 ;  /* 0x0000004b00f07202 */ /* 0x008fe20000000f00 */
[----:B------:R-:W-:-:S02]  /*6b290*/  IMAD.MOV.U32 R241, RZ, RZ, R74 ;  /* 0x000000fffff17224 */ /* 0x000fc400078e004a */
[----:B----4-:R-:W-:Y:S01]  /*6b2a0*/  IMAD.MOV.U32 R242, RZ, RZ, R73 ;  /* 0x000000fffff27224 */ /* 0x010fe200078e0049 */
[----:B------:R-:W-:Y:S02]  /*6b2b0*/  MOV R243, R72 ;  /* 0x0000004800f37202 */ /* 0x000fe40000000f00 */
[C---:B------:R-:W-:Y:S01]  /*6b2c0*/  HMMA.1688.F32.TF32 R72, R64.reuse, R54, R68 ;  /* 0x000000364048723c */ /* 0x040fe20000081044 */
[----:B------:R-:W3:Y:S11]  /*6b2d0*/  LDL.LU R68, [R1+0x250] ;  /* 0x0002500001447983 */ /* 0x000ef60000300800 */
[----:B------:R-:W-:Y:S11]  /*6b2e0*/  @!UPT UIADD3 URZ, URZ, URZ, URZ ;  /* 0x0000003f3f3ff290 */ /* 0x000ff6000fffe03f */
[----:B------:R4:W-:Y:S04]  /*6b2f0*/  STL.64 [R1+0x6d0], R72 ;  /* 0x0006d04801007387 */ /* 0x0009e80000100a00 */
[----:B------:R1:W-:Y:S04]  /*6b300*/  STL.64 [R1+0x6d8], R74 ;  /* 0x0006d84a01007387 */ /* 0x0003e80000100a00 */
        /* <DEDUP_REMOVED lines=68> */
[C---:B--2---:R-:W-:Y:S08]  /*6b750*/  HMMA.1688.F32.TF32 R96, R64.reuse, R14, R96 ;  /* 0x0000000e4060723c */ /* 0x044ff00000081060 */
        /* <DEDUP_REMOVED lines=16> */
[----:B----4-:R-:W-:Y:S03]  /*6b860*/  HMMA.1688.F32.TF32 R72, R64, R10, R72 ;  /* 0x0000000a4048723c */ /* 0x010fe60000081048 */
        /* <DEDUP_REMOVED lines=41> */
[----:B------:R-:W2:Y:S01]  /*6bb00*/  LDL.LU.64 R68, [R1+0x2940] ;  /* 0x0029400001447983 */ /* 0x000ea20000300a00 */
[C---:B------:R-:W-:Y:S08]  /*6bb10*/  HMMA.1688.F32.TF32 R92, R216.reuse, R58, R92 ;  /* 0x0000003ad85c723c */ /* 0x040ff0000008105c */
[C---:B------:R-:W-:Y:S08]  /*6bb20*/  HMMA.1688.F32.TF32 R88, R216.reuse, R54, R88 ;  /* 0x00000036d858723c */ /* 0x040ff00000081058 */
[C---:B------:R-:W-:Y:S08]  /*6bb30*/  HMMA.1688.F32.TF32 R84, R216.reuse, R50, R84 ;  /* 0x00000032d854723c */ /* 0x040ff00000081054 */
[C---:B------:R-:W-:Y:S08]  /*6bb40*/  HMMA.1688.F32.TF32 R80, R216.reuse, R46, R80 ;  /* 0x0000002ed850723c */ /* 0x040ff00000081050 */
[----:B------:R-:W-:Y:S08]  /*6bb50*/  HMMA.1688.F32.TF32 R76, R216, R42, R76 ;  /* 0x0000002ad84c723c */ /* 0x000ff0000008104c */
[----:B--2---:R-:W-:Y:S01]  /*6bb60*/  HMMA.1688.F32.TF32 R68, R64, R246, R68 ;  /* 0x000000f64044723c */ /* 0x004fe20000081044 */
[----:B------:R-:W-:Y:S04]  /*6bb70*/  LDS R64, [R252+0x12300] ;  /* 0x01230000fc407984 */ /* 0x000fe80000000800 */
[----:B------:R-:W-:Y:S03]  /*6bb80*/  LDS R66, [R252+0x13300] ;  /* 0x01330000fc427984 */ /* 0x000fe60000000800 */
[C---:B------:R-:W-:Y:S01]  /*6bb90*/  HMMA.1688.F32.TF32 R232, R216.reuse, R34, R232 ;  /* 0x00000022d8e8723c */ /* 0x040fe200000810e8 */
[----:B------:R-:W-:Y:S04]  /*6bba0*/  LDS R65, [R3+0x12300] ;  /* 0x0123000003417984 */ /* 0x000fe80000000800 */
[----:B------:R-:W1:Y:S10]  /*6bbb0*/  LDS R67, [R3+0x13300] ;  /* 0x0133000003437984 */ /* 0x000e740000000800 */
[----:B------:R-:W-:Y:S04]  /*6bbc0*/  STL.64 [R1+0x5a0], R68 ;  /* 0x0005a04401007387 */ /* 0x000fe80000100a00 */
[----:B------:R2:W-:Y:S02]  /*6bbd0*/  STL.64 [R1+0x5a8], R70 ;  /* 0x0005a84601007387 */ /* 0x0005e40000100a00 */
[C---:B--2---:R-:W-:Y:S02]  /*6bbe0*/  HMMA.1688.F32.TF32 R68, R216.reuse, R62, R72 ;  /* 0x0000003ed844723c */ /* 0x044fe40000081048 */
[----:B------:R-:W2:Y:S11]  /*6bbf0*/  LDL.LU R72, [R1+0x4e0] ;  /* 0x0004e00001487983 */ /* 0x000eb60000300800 */
[----:B------:R-:W-:Y:S10]  /*6bc00*/  @!UPT UIADD3 URZ, URZ, URZ, URZ ;  /* 0x0000003f3f3ff290 */ /* 0x000ff4000fffe03f */
[----:B------:R-:W-:Y:S04]  /*6bc10*/  STL.64 [R1+0x6c0], R68 ;  /* 0x0006c04401007387 */ /* 0x000fe80000100a00 */
[----:B------:R-:W-:Y:S04]  /*6bc20*/  STL.64 [R1+0x6c8], R70 ;  /* 0x0006c84601007387 */ /* 0x000fe80000100a00 */
[----:B------:R-:W2:Y:S04]  /*6bc30*/  LDL.LU R73, [R1+0x4e4] ;  /* 0x0004e40001497983 */ /* 0x000ea80000300800 */
[----:B------:R-:W2:Y:S04]  /*6bc40*/  LDL.LU R74, [R1+0x4e8] ;  /* 0x0004e800014a7983 */ /* 0x000ea80000300800 */
[----:B------:R-:W2:Y:S04]  /*6bc50*/  LDL.LU R75, [R1+0x4ec] ;  /* 0x0004ec00014b7983 */ /* 0x000ea80000300800 */
[----:B------:R-:W-:Y:S04]  /*6bc60*/  STL.64 [R1+0x820], R92 ;  /* 0x0008205c01007387 */ /* 0x000fe80000100a00 */
[----:B------:R1:W-:Y:S04]  /*6bc70*/  STL.64 [R1+0x828], R94 ;  /* 0x0008285e01007387 */ /* 0x0003e80000100a00 */
[----:B------:R-:W-:Y:S04]  /*6bc80*/  LDS R68, [R252+0x12380] ;  /* 0x01238000fc447984 */ /* 0x000fe80000000800 */
[----:B------:R-:W-:Y:S04]  /*6bc90*/  LDS R70, [R252+0x13380] ;  /* 0x01338000fc467984 */ /* 0x000fe80000000800 */
[----:B-1----:R-:W3:Y:S04]  /*6bca0*/  LDL.LU.64 R94, [R1+0x2938] ;  /* 0x00293800015e7983 */ /* 0x002ee80000300a00 */
[----:B------:R-:W3:Y:S04]  /*6bcb0*/  LDL.LU.64 R92, [R1+0x2930] ;  /* 0x00293000015c7983 */ /* 0x000ee80000300a00 */
[----:B------:R-:W-:Y:S04]  /*6bcc0*/  STL.64 [R1+0x810], R88 ;  /* 0x0008105801007387 */ /* 0x000fe80000100a00 */
[----:B------:R1:W-:Y:S04]  /*6bcd0*/  STL.64 [R1+0x818], R90 ;  /* 0x0008185a01007387 */ /* 0x0003e80000100a00 */
[----:B------:R-:W-:Y:S04]  /*6bce0*/  LDS R69, [R3+0x12380] ;  /* 0x0123800003457984 */ /* 0x000fe80000000800 */
[----:B------:R-:W2:Y:S04]  /*6bcf0*/  LDS R71, [R3+0x13380] ;  /* 0x0133800003477984 */ /* 0x000ea80000000800 */
        /* <DEDUP_REMOVED lines=14> */
[C---:B--2---:R-:W-:Y:S11]  /*6bde0*/  HMMA.1688.F32.TF32 R72, R216.reuse, R38, R72 ;  /* 0x00000026d848723c */ /* 0x044ff60000081048 */
[----:B------:R-:W-:Y:S11]  /*6bdf0*/  @!UPT UIADD3 URZ, URZ, URZ, URZ ;  /* 0x0000003f3f3ff290 */ /* 0x000ff6000fffe03f */
[----:B------:R-:W-:Y:S01]  /*6be00*/  @!UPT UIADD3 URZ, URZ, URZ, URZ ;  /* 0x0000003f3f3ff290 */ /* 0x000fe2000fffe03f */
[----:B------:R-:W-:Y:S04]  /*6be10*/  STL.64 [R1+0x7d0], R72 ;  /* 0x0007d04801007387 */ /* 0x000fe80000100a00 */
[----:B------:R1:W-:Y:S02]  /*6be20*/  STL.64 [R1+0x7d8], R74 ;  /* 0x0007d84a01007387 */ /* 0x0003e40000100a00 */
[C---:B-1----:R-:W-:Y:S02]  /*6be30*/  HMMA.1688.F32.TF32 R72, R216.reuse, R30, R240 ;  /* 0x0000001ed848723c */ /* 0x042fe400000810f0 */
[----:B------:R-:W-:Y:S04]  /*6be40*/  STL.64 [R1+0x7c0], R232 ;  /* 0x0007c0e801007387 */ /* 0x000fe80000100a00 */
[----:B------:R-:W-:Y:S11]  /*6be50*/  STL.64 [R1+0x7c8], R234 ;  /* 0x0007c8ea01007387 */ /* 0x000ff60000100a00 */
[----:B------:R-:W-:Y:S06]  /*6be60*/  @!UPT UIADD3 URZ, URZ, URZ, URZ ;  /* 0x0000003f3f3ff290 */ /* 0x000fec000fffe03f */
[----:B------:R-:W-:Y:S04]  /*6be70*/  STL.64 [R1+0x7b0], R72 ;  /* 0x0007b04801007387 */ /* 0x000fe80000100a00 */
[----:B------:R3:W-:Y:S02]  /*6be80*/  STL.64 [R1+0x7b8], R74 ;  /* 0x0007b84a01007387 */ /* 0x0007e40000100a00 */
[C---:B---3--:R-:W-:Y:S08]  /*6be90*/  HMMA.1688.F32.TF32 R72, R216.reuse, R18, R84 ;  /* 0x00000012d848723c */ /* 0x048ff00000081054 */
[C---:B----4-:R-:W-:Y:S08]  /*6bea0*/  HMMA.1688.F32.TF32 R232, R216.reuse, R26, R76 ;  /* 0x0000001ad8e8723c */ /* 0x050ff0000008104c */
        /* <DEDUP_REMOVED lines=8> */
[C---:B-1----:R-:W-:Y:S08]  /*6bf30*/  HMMA.1688.F32.TF32 R76, R216.reuse, R10, R92 ;  /* 0x0000000ad84c723c */ /* 0x042ff0000008105c */
[----:B--2---:R-:W-:Y:S01]  /*6bf40*/  HMMA.1688.F32.TF32 R72, R216, R6, R96 ;  /* 0x00000006d848723c */ /* 0x004fe20000081060 */
[----:B------:R-:W-:Y:S04]  /*6bf50*/  STL.64 [R1+0x770], R80 ;  /* 0x0007705001007387 */ /* 0x000fe80000100a00 */
[----:B------:R-:W-:Y:S10]  /*6bf60*/  STL.64 [R1+0x778], R82 ;  /* 0x0007785201007387 */ /* 0x000ff40000100a00 */
[----:B------:R-:W-:Y:S04]  /*6bf70*/  STL.64 [R1+0x760], R76 ;  /* 0x0007604c01007387 */ /* 0x000fe80000100a00 */
[----:B------:R1:W-:Y:S05]  /*6bf80*/  STL.64 [R1+0x768], R78 ;  /* 0x0007684e01007387 */ /* 0x0003ea0000100a00 */
[----:B------:R-:W-:Y:S01]  /*6bf90*/  IMAD.MOV.U32 R99, RZ, RZ, R72 ;  /* 0x000000ffff637224 */ /* 0x000fe200078e0048 */
[----:B------:R-:W-:Y:S01]  /*6bfa0*/  MOV R97, R74 ;  /* 0x0000004a00617202 */ /* 0x000fe20000000f00 */
[----:B------:R-:W-:-:S02]  /*6bfb0*/  IMAD.MOV.U32 R98, RZ, RZ, R73 ;  /* 0x000000ffff627224 */ /* 0x000fc400078e0049 */
[----:B------:R-:W-:Y:S01]  /*6bfc0*/  IMAD.MOV.U32 R96, RZ, RZ, R75 ;  /* 0x000000ffff607224 */ /* 0x000fe200078e004b */
[----:B-1----:R-:W-:Y:S08]  /*6bfd0*/  HMMA.1688.F32.TF32 R76, R216, R246, R100 ;  /* 0x000000f6d84c723c */ /* 0x002ff00000081064 */
[C---:B------:R-:W-:Y:S08]  /*6bfe0*/  HMMA.1688.F32.TF32 R72, R64.reuse, R62, R104 ;  /* 0x0000003e4048723c */ /* 0x040ff00000081068 */
[C---:B------:R-:W-:Y:S07]  /*6bff0*/  HMMA.1688.F32.TF32 R80, R64.reuse, R58, R108 ;  /* 0x0000003a4050723c */ /* 0x040fee000008106c */
        /* <DEDUP_REMOVED lines=14> */
[C---:B--2---:R-:W-:Y:S03]  /*6c0e0*/  HMMA.1688.F32.TF32 R72, R64.reuse, R38, R128 ;  /* 0x000000264048723c */ /* 0x044fe60000081080 */
[----:B------:R-:W-:Y:S04]  /*6c0f0*/  STL.64 [R1+0x660], R80 ;  /* 0x0006605001007387 */ /* 0x000fe80000100a00 */
[----:B------:R1:W-:Y:S08]  /*6c100*/  STL.64 [R1+0x668], R82 ;  /* 0x0006685201007387 */ /* 0x0003f00000100a00 */
        /* <DEDUP_REMOVED lines=8> */
[----:B------:R-:W-:Y:S08]  /*6c190*/  STL.64 [R1+0x638], R82 ;  /* 0x0006385201007387 */ /* 0x000ff00000100a00 */
[----:B------:R-:W-:Y:S04]  /*6c1a0*/  STL.64 [R1+0x620], R76 ;  /* 0x0006204c01007387 */ /* 0x000fe80000100a00 */
[----:B------:R1:W-:Y:S05]  /*6c1b0*/  STL.64 [R1+0x628], R78 ;  /* 0x0006284e01007387 */ /* 0x0003ea0000100a00 */
[----:B------:R-:W-:Y:S01]  /*6c1c0*/  IMAD.MOV.U32 R143, RZ, RZ, R72 ;  /* 0x000000ffff8f7224 */ /* 0x000fe200078e0048 */
[----:B------:R-:W-:Y:S01]  /*6c1d0*/  MOV R142, R73 ;  /* 0x00000049008e7202 */ /* 0x000fe20000000f00 */
[----:B------:R-:W-:-:S02]  /*6c1e0*/  IMAD.MOV.U32 R141, RZ, RZ, R74 ;  /* 0x000000ffff8d7224 */ /* 0x000fc400078e004a */
[----:B------:R-:W-:Y:S01]  /*6c1f0*/  IMAD.MOV.U32 R140, RZ, RZ, R75 ;  /* 0x000000ffff8c7224 */ /* 0x000fe200078e004b */
[C---:B-1----:R-:W-:Y:S08]  /*6c200*/  HMMA.1688.F32.TF32 R76, R64.reuse, R22, R144 ;  /* 0x00000016404c723c */ /* 0x042ff00000081090 */
[C---:B------:R-:W-:Y:S08]  /*6c210*/  HMMA.1688.F32.TF32 R72, R64.reuse, R18, R148 ;  /* 0x000000124048723c */ /* 0x040ff00000081094 */
[C---:B------:R-:W-:Y:S07]  /*6c220*/  HMMA.1688.F32.TF32 R80, R64.reuse, R14, R152 ;  /* 0x0000000e4050723c */ /* 0x040fee0000081098 */
[----:B------:R-:W-:Y:S04]  /*6c230*/  STL.64 [R1+0x600], R76 ;  /* 0x0006004c01007387 */ /* 0x000fe80000100a00 */
[----:B------:R1:W-:Y:S04]  /*6c240*/  STL.64 [R1+0x608], R78 ;  /* 0x0006084e01007387 */ /* 0x0003e80000100a00 */
[----:B------:R-:W-:Y:S04]  /*6c250*/  STL.64 [R1+0x5f0], R72 ;  /* 0x0005f04801007387 */ /* 0x000fe80000100a00 */
[----:B------:R2:W-:Y:S01]  /*6c260*/  STL.64 [R1+0x5f8], R74 ;  /* 0x0005f84a01007387 */ /* 0x0005e20000100a00 */
[C---:B-1----:R-:W-:Y:S08]  /*6c270*/  HMMA.1688.F32.TF32 R76, R64.reuse, R10, R156 ;  /* 0x0000000a404c723c */ /* 0x042ff0000008109c */
[C---:B--2---:R-:W-:Y:S08]  /*6c280*/  HMMA.1688.F32.TF32 R72, R64.reuse, R6, R160 ;  /* 0x000000064048723c */ /* 0x044ff000000810a0 */
[----:B------:R-:W-:Y:S08]  /*6c290*/  HMMA.1688.F32.TF32 R64, R64, R246, R164 ;  /* 0x000000f64040723c */ /* 0x000ff000000810a4 */
        /* <DEDUP_REMOVED lines=9> */
[----:B------:R1:W-:Y:S04]  /*6c330*/  STL.64 [R1+0x5d8], R78 ;  /* 0x0005d84e01007387 */ /* 0x0003e80000100a00 */
[----:B------:R-:W-:Y:S03]  /*6c340*/  STL.64 [R1+0x5c0], R72 ;  /* 0x0005c04801007387 */ /* 0x000fe60000100a00 */
[C---:B------:R-:W-:Y:S01]  /*6c350*/  HMMA.1688.F32.TF32 R32, R68.reuse, R34, R188 ;  /* 0x000000224420723c */ /* 0x040fe200000810bc */
[----:B------:R2:W-:Y:S04]  /*6c360*/  STL.64 [R1+0x5c8], R74 ;  /* 0x0005c84a01007387 */ /* 0x0005e80000100a00 */
[----:B------:R-:W-:Y:S03]  /*6c370*/  STL.64 [R1+0x590], R64 ;  /* 0x0005904001007387 */ /* 0x000fe60000100a00 */
[C---:B------:R-:W-:Y:S01]  /*6c380*/  HMMA.1688.F32.TF32 R24, R68.reuse, R26, R196 ;  /* 0x0000001a4418723c */ /* 0x040fe200000810c4 */
        /* <DEDUP_REMOVED lines=13> */
[----:B------:R-:W-:Y:S04]  /*6c460*/  STL.64 [R1+0x560], R44 ;  /* 0x0005602c01007387 */ /* 0x000fe80000100a00 */
[----:B------:R-:W-:Y:S04]  /*6c470*/  STL.64 [R1+0x568], R46 ;  /* 0x0005682e01007387 */ /* 0x000fe80000100a00 */
[----:B------:R3:W-:Y:S04]  /*6c480*/  STL [R1+0x28dc], R232 ;  /* 0x0028dce801007387 */ /* 0x0007e80000100800 */
[----:B------:R2:W-:Y:S04]  /*6c490*/  STL [R1+0x28d8], R233 ;  /* 0x0028d8e901007387 */ /* 0x0005e80000100800 */
[----:B------:R1:W-:Y:S04]  /*6c4a0*/  STL [R1+0x28d4], R234 ;  /* 0x0028d4ea01007387 */ /* 0x0003e80000100800 */
[----:B------:R1:W-:Y:S04]  /*6c4b0*/  STL [R1+0x28b0], R235 ;  /* 0x0028b0eb01007387 */ /* 0x0003e80000100800 */
[----:B------:R-:W-:Y:S04]  /*6c4c0*/  STL.64 [R1+0x540], R32 ;  /* 0x0005402001007387 */ /* 0x000fe80000100a00 */
[----:B------:R-:W-:Y:S04]  /*6c4d0*/  STL.64 [R1+0x548], R34 ;  /* 0x0005482201007387 */ /* 0x000fe80000100a00 */
[----:B------:R-:W-:Y:S04]  /*6c4e0*/  STL.64 [R1+0x4f0], R24 ;  /* 0x0004f01801007387 */ /* 0x000fe80000100a00 */
[----:B------:R-:W-:Y:S04]  /*6c4f0*/  STL.64 [R1+0x4f8], R26 ;  /* 0x0004f81a01007387 */ /* 0x000fe80000100a00 */
[----:B-1----:R-:W4:Y:S01]  /*6c500*/  LDL R79, [R1+0xa40] ;  /* 0x000a4000014f7983 */ /* 0x002f220000100800 */
[C---:B------:R-:W-:Y:S01]  /*6c510*/  HMMA.1688.F32.TF32 R20, R68.reuse, R22, R228 ;  /* 0x000000164414723c */ /* 0x040fe200000810e4 */
[----:B------:R-:W-:Y:S01]  /*6c520*/  MOV R82, R5 ;  /* 0x0000000500527202 */ /* 0x000fe20000000f00 */
[----:B------:R-:W-:Y:S01]  /*6c530*/  IMAD.MOV.U32 R83, RZ, RZ, R4 ;  /* 0x000000ffff537224 */ /* 0x000fe200078e0004 */
[----:B------:R-:W-:Y:S05]  /*6c540*/  LDS R76, [R252+0x14080] ;  /* 0x01408000fc4c7984 */ /* 0x000fea0000000800 */
[----:B------:R-:W-:Y:S01]  /*6c550*/  HMMA.1688.F32.TF32 R40, R68, R42, R224 ;  /* 0x0000002a4428723c */ /* 0x000fe200000810e0 */
[----:B------:R-:W-:Y:S01]  /*6c560*/  IMAD.MOV.U32 R80, RZ, RZ, R9 ;  /* 0x000000ffff507224 */ /* 0x000fe200078e0009 */
[----:B------:R-:W-:Y:S01]  /*6c570*/  LDS R78, [R252+0x15080] ;  /* 0x01508000fc4e7984 */ /* 0x000fe20000000800 */
[----:B------:R-:W-:-:S03]  /*6c580*/  IMAD.MOV.U32 R81, RZ, RZ, R8 ;  /* 0x000000ffff517224 */ /* 0x000fc600078e0008 */
[----:B------:R-:W-:Y:S10]  /*6c590*/  LDS R77, [R3+0x14080] ;  /* 0x01408000034d7984 */ /* 0x000ff40000000800 */
[----:B------:R-:W-:Y:S01]  /*6c5a0*/  IMAD.MOV.U32 R231, RZ, RZ, R20 ;  /* 0x000000ffffe77224 */ /* 0x000fe200078e0014 */
[----:B------:R-:W-:Y:S01]  /*6c5b0*/  MOV R229, R22 ;  /* 0x0000001600e57202 */ /* 0x000fe20000000f00 */
[----:B------:R-:W-:-:S02]  /*6c5c0*/  IMAD.MOV.U32 R230, RZ, RZ, R21 ;  /* 0x000000ffffe67224 */ /* 0x000fc400078e0015 */
[----:B------:R-:W-:Y:S02]  /*6c5d0*/  IMAD.MOV.U32 R228, RZ, RZ, R23 ;  /* 0x000000ffffe47224 */ /* 0x000fe400078e0017 */
[----:B------:R-:W-:Y:S01]  /*6c5e0*/  HMMA.1688.F32.TF32 R20, R68, R18, R200 ;  /* 0x000000124414723c */ /* 0x000fe200000810c8 */
[----:B--2---:R-:W-:Y:S01]  /*6c5f0*/  IMAD.MOV.U32 R74, RZ, RZ, R13 ;  /* 0x000000ffff4a7224 */ /* 0x004fe200078e000d */
[----:B------:R-:W-:Y:S01]  /*6c600*/  MOV R75, R12 ;  /* 0x0000000c004b7202 */ /* 0x000fe20000000f00 */
[----:B------:R-:W-:Y:S01]  /*6c610*/  IMAD.MOV.U32 R73, RZ, RZ, R16 ;  /* 0x000000ffff497224 */ /* 0x000fe200078e0010 */
[----:B------:R-:W-:-:S04]  /*6c620*/  MOV R72, R17 ;  /* 0x0000001100487202 */ /* 0x000fc80000000f00 */
[C---:B------:R-:W-:Y:S08]  /*6c630*/  HMMA.1688.F32.TF32 R240, R68.reuse, R30, R192 ;  /* 0x0000001e44f0723c */ /* 0x040ff000000810c0 */
[----:B------:R-:W-:Y:S01]  /*6c640*/  HMMA.1688.F32.TF32 R244, R68, R246, R236 ;  /* 0x000000f644f4723c */ /* 0x000fe200000810ec */
[----:B------:R-:W-:Y:S01]  /*6c650*/  MOV R227, R40 ;  /* 0x0000002800e37202 */ /* 0x000fe20000000f00 */
[----:B------:R-:W-:Y:S01]  /*6c660*/  IMAD.MOV.U32 R226, RZ, RZ, R41 ;  /* 0x000000ffffe27224 */ /* 0x000fe200078e0029 */
[----:B------:R-:W-:Y:S01]  /*6c670*/  MOV R224, R43 ;  /* 0x0000002b00e07202 */ /* 0x000fe20000000f00 */
[----:B------:R-:W-:Y:S01]  /*6c680*/  IMAD.MOV.U32 R225, RZ, RZ, R42 ;  /* 0x000000ffffe17224 */ /* 0x000fe200078e002a */
[----:B------:R-:W-:Y:S03]  /*6c690*/  LDS R200, [R252+0x14300] ;  /* 0x01430000fcc87984 */ /* 0x000fe60000000800 */
[----:B---3--:R-:W-:Y:S01]  /*6c6a0*/  IMAD.MOV.U32 R232, RZ, RZ, R20 ;  /* 0x000000ffffe87224 */ /* 0x008fe200078e0014 */
[----:B------:R-:W-:Y:S01]  /*6c6b0*/  MOV R233, R21 ;  /* 0x0000001500e97202 */ /* 0x000fe20000000f00 */
[----:B------:R-:W-:Y:S01]  /*6c6c0*/  IMAD.MOV.U32 R234, RZ, RZ, R22 ;  /* 0x000000ffffea7224 */ /* 0x000fe200078e0016 */
[----:B------:R-:W-:Y:S01]  /*6c6d0*/  LDS R202, [R252+0x15300] ;  /* 0x01530000fcca7984 */ /* 0x000fe20000000800 */
[----:B------:R-:W-:-:S02]  /*6c6e0*/  IMAD.MOV.U32 R220, RZ, RZ, R23 ;  /* 0x000000ffffdc7224 */ /* 0x000fc400078e0017 */
[C---:B------:R-:W-:Y:S01]  /*6c6f0*/  HMMA.1688.F32.TF32 R20, R68.reuse, R14, R204 ;  /* 0x0000000e4414723c */ /* 0x040fe200000810cc */
[----:B------:R-:W-:Y:S04]  /*6c700*/  LDS R201, [R3+0x14300] ;  /* 0x0143000003c97984 */ /* 0x000fe80000000800 */
[----:B------:R-:W-:Y:S11]  /*6c710*/  LDS R203, [R3+0x15300] ;  /* 0x0153000003cb7984 */ /* 0x000ff60000000800 */
[----:B------:R-:W-:Y:S08]  /*6c720*/  @!UPT UIADD3 URZ, URZ, URZ, URZ ;  /* 0x0000003f3f3ff290 */ /* 0x000ff0000fffe03f */
[----:B------:R-:W-:Y:S01]  /*6c730*/  MOV R221, R20 ;  /* 0x0000001400dd7202 */ /* 0x000fe20000000f00 */
[----:B------:R-:W-:Y:S01]  /*6c740*/  IMAD.MOV.U32 R222, RZ, RZ, R21 ;  /* 0x000000ffffde7224 */ /* 0x000fe200078e0015 */
[----:B------:R-:W-:Y:S01]  /*6c750*/  MOV R216, R23 ;  /* 0x0000001700d87202 */ /* 0x000fe20000000f00 */
        /* <DEDUP_REMOVED lines=8> */
[----:B------:R-:W-:Y:S01]  /*6c7e0*/  HMMA.1688.F32.TF32 R20, R68, R6, R212 ;  /* 0x000000064414723c */ /* 0x000fe200000810d4 */
[----:B------:R-:W-:Y:S04]  /*6c7f0*/  LDS R68, [R252+0x14000] ;  /* 0x01400000fc447984 */ /* 0x000fe80000000800 */
[----:B------:R-:W-:Y:S04]  /*6c800*/  LDS R70, [R252+0x15000] ;  /* 0x01500000fc467984 */ /* 0x000fe80000000800 */
[----:B------:R-:W-:Y:S04]  /*6c810*/  LDS R69, [R3+0x14000] ;  /* 0x0140000003457984 */ /* 0x000fe80000000800 */
[----:B------:R-:W-:Y:S11]  /*6c820*/  LDS R71, [R3+0x15000] ;  /* 0x0150000003477984 */ /* 0x000ff60000000800 */
[----:B------:R-:W-:Y:S01]  /*6c830*/  IMAD.MOV.U32 R215, RZ, RZ, R20 ;  /* 0x000000ffffd77224 */ /* 0x000fe200078e0014 */
[----:B------:R-:W-:Y:S01]  /*6c840*/  MOV R214, R21 ;  /* 0x0000001500d67202 */ /* 0x000fe20000000f00 */
[----:B------:R-:W-:-:S02]  /*6c850*/  IMAD.MOV.U32 R213, RZ, RZ, R22 ;  /* 0x000000ffffd57224 */ /* 0x000fc400078e0016 */
[----:B------:R-:W-:Y:S01]  /*6c860*/  IMAD.MOV.U32 R212, RZ, RZ, R23 ;  /* 0x000000ffffd47224 */ /* 0x000fe200078e0017 */
[----:B------:R-:W-:Y:S04]  /*6c870*/  STL [R1+0x2898], R244 ;  /* 0x002898f401007387 */ /* 0x000fe80000100800 */
[----:B------:R-:W-:Y:S04]  /*6c880*/  STL [R1+0x2894], R245 ;  /* 0x002894f501007387 */ /* 0x000fe80000100800 */
[----:B------:R-:W-:Y:S04]  /*6c890*/  STL [R1+0x2890], R246 ;  /* 0x002890f601007387 */ /* 0x000fe80000100800 */
[----:B------:R-:W-:Y:S04]  /*6c8a0*/  STL [R1+0x288c], R247 ;  /* 0x00288cf701007387 */ /* 0x000fe80000100800 */
        /* <DEDUP_REMOVED lines=21> */
[----:B------:R-:W-:Y:S01]  /*6ca00*/  STL [R1+0x2888], R15 ;  /* 0x0028880f01007387 */ /* 0x000fe20000100800 */
[C---:B------:R-:W-:Y:S03]  /*6ca10*/  HMMA.1688.F32.TF32 R80, R68.reuse, R4, R80 ;  /* 0x000000044450723c */ /* 0x040fe60000081050 */
[----:B----4-:R-:W-:Y:S04]  /*6ca20*/  STL [R1+0x28a4], R18 ;  /* 0x0028a41201007387 */ /* 0x010fe80000100800 */
[----:B------:R-:W-:Y:S01]  /*6ca30*/  STL [R1+0x28a0], R19 ;  /* 0x0028a01301007387 */ /* 0x000fe20000100800 */
[----:B------:R-:W-:Y:S03]  /*6ca40*/  HMMA.1688.F32.TF32 R72, R68, R8, R72 ;  /* 0x000000084448723c */ /* 0x000fe60000081048 */
        /* <DEDUP_REMOVED lines=24> */
[----:B------:R1:W-:Y:S04]  /*6cbd0*/  STL.64 [R1+0xd0], R80 ;  /* 0x0000d05001007387 */ /* 0x0003e80000100a00 */
[----:B------:R2:W-:Y:S04]  /*6cbe0*/  STL.64 [R1+0xd8], R82 ;  /* 0x0000d85201007387 */ /* 0x0005e80000100a00 */
[----:B------:R3:W-:Y:S04]  /*6cbf0*/  STL.64 [R1+0xc0], R72 ;  /* 0x0000c04801007387 */ /* 0x0007e80000100a00 */
        /* <DEDUP_REMOVED lines=42> */
[----:B------:R-:W1:Y:S01]  /*6cea0*/  LDS R79, [R3+0x15080] ;  /* 0x01508000034f7984 */ /* 0x000e620000000800 */
[C---:B--2---:R-:W-:Y:S08]  /*6ceb0*/  HMMA.1688.F32.TF32 R84, R68.reuse, R12, R84 ;  /* 0x0000000c4454723c */ /* 0x044ff00000081054 */
[C---:B----4-:R-:W-:Y:S08]  /*6cec0*/  HMMA.1688.F32.TF32 R80, R68.reuse, R48, R80 ;  /* 0x000000304450723c */ /* 0x050ff00000081050 */
[C---:B------:R-:W-:Y:S08]  /*6ced0*/  HMMA.1688.F32.TF32 R92, R68.reuse, R44, R92 ;  /* 0x0000002c445c723c */ /* 0x040ff0000008105c */
[----:B------:R-:W-:Y:S01]  /*6cee0*/  IMAD.MOV.U32 R18, RZ, RZ, R84 ;  /* 0x000000ffff127224 */ /* 0x000fe200078e0054 */
[----:B------:R-:W-:Y:S01]  /*6cef0*/  MOV R14, R86 ;  /* 0x00000056000e7202 */ /* 0x000fe20000000f00 */
[----:B------:R-:W-:Y:S01]  /*6cf00*/  IMAD.MOV.U32 R19, RZ, RZ, R85 ;  /* 0x000000ffff137224 */ /* 0x000fe200078e0055 */
[----:B------:R-:W2:Y:S01]  /*6cf10*/  LDL.LU R84, [R1] ;  /* 0x0000000001547983 */ /* 0x000ea20000300800 */
[----:B------:R-:W-:Y:S03]  /*6cf20*/  HMMA.1688.F32.TF32 R100, R68, R40, R100 ;  /* 0x000000284464723c */ /* 0x000fe60000081064 */
[----:B------:R-:W2:Y:S01]  /*6cf30*/  LDL.LU R85, [R1+0x4] ;  /* 0x0000040001557983 */ /* 0x000ea20000300800 */
[----:B------:R-:W-:-:S03]  /*6cf40*/  IMAD.MOV.U32 R244, RZ, RZ, R87 ;  /* 0x000000fffff47224 */ /* 0x000fc600078e0057 */
[----:B------:R-:W2:Y:S04]  /*6cf50*/  LDL.LU R86, [R1+0x8] ;  /* 0x0000080001567983 */ /* 0x000ea80000300800 */
[----:B------:R-:W2:Y:S04]  /*6cf60*/  LDL.LU R87, [R1+0xc] ;  /* 0x00000c0001577983 */ /* 0x000ea80000300800 */
[----:B------:R-:W4:Y:S04]  /*6cf70*/  LDL.LU R88, [R1+0x10] ;  /* 0x0000100001587983 */ /* 0x000f280000300800 */
[----:B------:R-:W4:Y:S04]  /*6cf80*/  LDL.LU R89, [R1+0x14] ;  /* 0x0000140001597983 */ /* 0x000f280000300800 */
[----:B------:R-:W4:Y:S04]  /*6cf90*/  LDL.LU R90, [R1+0x18] ;  /* 0x00001800015a7983 */ /* 0x000f280000300800 */
[----:B------:R-:W4:Y:S01]  /*6cfa0*/  LDL.LU R91, [R1+0x1c] ;  /* 0x00001c00015b7983 */ /* 0x000f220000300800 */
[C---:B---3--:R-:W-:Y:S11]  /*6cfb0*/  HMMA.1688.F32.TF32 R116, R68.reuse, R20, R116 ;  /* 0x000000144474723c */ /* 0x048ff60000081074 */
[----:B------:R-:W-:Y:S11]  /*6cfc0*/  @!UPT UIADD3 URZ, URZ, URZ, URZ ;  /* 0x0000003f3f3ff290 */ /* 0x000ff6000fffe03f */
[----:B------:R-:W-:Y:S02]  /*6cfd0*/  @!UPT UIADD3 URZ, URZ, URZ, URZ ;  /* 0x0000003f3f3ff290 */ /* 0x000fe4000fffe03f */
[----:B------:R-:W-:Y:S01]  /*6cfe0*/  MOV R10, R116 ;  /* 0x00000074000a7202 */ /* 0x000fe20000000f00 */
[----:B------:R-:W-:Y:S01]  /*6cff0*/  IMAD.MOV.U32 R6, RZ, RZ, R117 ;  /* 0x000000ffff067224 */ /* 0x000fe200078e0075 */
[----:B------:R-:W-:Y:S01]  /*6d000*/  MOV R11, R119 ;  /* 0x00000077000b7202 */ /* 0x000fe20000000f00 */
[----:B------:R-:W-:Y:S02]  /*6d010*/  IMAD.MOV.U32 R7, RZ, RZ, R118 ;  /* 0x000000ffff077224 */ /* 0x000fe400078e0076 */
[C---:B------:R-:W-:Y:S08]  /*6d020*/  HMMA.1688.F32.TF32 R116, R68.reuse, R24, R112 ;  /* 0x000000184474723c */ /* 0x040ff00000081070 */
[C---:B------:R-:W-:Y:S01]  /*6d030*/  HMMA.1688.F32.TF32 R112, R68.reuse, R28, R72 ;  /* 0x0000001c4470723c */ /* 0x040fe20000081048 */
[----:B------:R-:W3:Y:S07]  /*6d040*/  LDL.LU R72, [R1+0x5b0] ;  /* 0x0005b00001487983 */ /* 0x000eee0000300800 */
[C---:B------:R-:W-:Y:S08]  /*6d050*/  HMMA.1688.F32.TF32 R108, R68.reuse, R32, R108 ;  /* 0x00000020446c723c */ /* 0x040ff0000008106c */
[----:B------:R-:W-:Y:S01]  /*6d060*/  HMMA.1688.F32.TF32 R104, R68, R36, R104 ;  /* 0x000000244468723c */ /* 0x000fe20000081068 */
[----:B------:R-:W-:Y:S04]  /*6d070*/  STL.64 [R1+0x80], R116 ;  /* 0x0000807401007387 */ /* 0x000fe80000100a00 */
[----:B------:R-:W-:Y:S04]  /*6d080*/  STL.64 [R1+0x88], R118 ;  /* 0x0000887601007387 */ /* 0x000fe80000100a00 */
[----:B------:R-:W-:Y:S04]  /*6d090*/  STL.64 [R1+0x70], R112 ;  /* 0x0000707001007387 */ /* 0x000fe80000100a00 */
[----:B------:R-:W-:Y:S04]  /*6d0a0*/  STL.64 [R1+0x78], R114 ;  /* 0x0000787201007387 */ /* 0x000fe80000100a00 */
[----:B------:R-:W3:Y:S04]  /*6d0b0*/  LDL.LU R73, [R1+0x5b4] ;  /* 0x0005b40001497983 */ /* 0x000ee80000300800 */
[----:B------:R-:W3:Y:S04]  /*6d0c0*/  LDL.LU R74, [R1+0x5b8] ;  /* 0x0005b800014a7983 */ /* 0x000ee80000300800 */
[----:B------:R-:W3:Y:S04]  /*6d0d0*/  LDL.LU R75, [R1+0x5bc] ;  /* 0x0005bc00014b7983 */ /* 0x000ee80000300800 */
[----:B------:R-:W-:Y:S04]  /*6d0e0*/  STL.64 [R1+0x60], R108 ;  /* 0x0000606c01007387 */ /* 0x000fe80000100a00 */
[----:B------:R-:W-:Y:S04]  /*6d0f0*/  STL.64 [R1+0x68], R110 ;  /* 0x0000686e01007387 */ /* 0x000fe80000100a00 */
[----:B------:R-:W-:Y:S01]  /*6d100*/  STL.64 [R1+0x50], R104 ;  /* 0x0000506801007387 */ /* 0x000fe20000100a00 */
[----:B------:R-:W-:-:S03]  /*6d110*/  IMAD.MOV.U32 R66, RZ, RZ, R80 ;  /* 0x000000ffff427224 */ /* 0x000fc600078e0050 */
[----:B------:R-:W-:Y:S01]  /*6d120*/  STL.64 [R1+0x58], R106 ;  /* 0x0000586a01007387 */ /* 0x000fe20000100a00 */
[----:B------:R-:W-:-:S03]  /*6d130*/  IMAD.MOV.U32 R67, RZ, RZ, R81 ;  /* 0x000000ffff437224 */ /* 0x000fc600078e0051 */
[----:B------:R-:W-:Y:S01]  /*6d140*/  STL.64 [R1+0x40], R100 ;  /* 0x0000406401007387 */ /* 0x000fe20000100a00 */
[----:B------:R-:W-:-:S03]  /*6d150*/  IMAD.MOV.U32 R80, RZ, RZ, R248 ;  /* 0x000000ffff507224 */ /* 0x000fc600078e00f8 */
[----:B------:R-:W-:Y:S01]  /*6d160*/  STL.64 [R1+0x48], R102 ;  /* 0x0000486601007387 */ /* 0x000fe20000100a00 */
[----:B------:R-:W-:-:S03]  /*6d170*/  MOV R62, R82 ;  /* 0x00000052003e7202 */ /* 0x000fc60000000f00 */
[----:B------:R-:W-:Y:S01]  /*6d180*/  STL.64 [R1+0x30], R92 ;  /* 0x0000305c01007387 */ /* 0x000fe20000100a00 */
[----:B------:R-:W-:Y:S01]  /*6d190*/  MOV R81, R249 ;  /* 0x000000f900517202 */ /* 0x000fe20000000f00 */
[----:B------:R-:W-:Y:S02]  /*6d1a0*/  IMAD.MOV.U32 R63, RZ, RZ, R83 ;  /* 0x000000ffff3f7224 */ /* 0x000fe400078e0053 */
[----:B------:R-:W-:Y:S01]  /*6d1b0*/  STL.64 [R1+0x38], R94 ;  /* 0x0000385e01007387 */ /* 0x000fe20000100a00 */
[----:B------:R-:W-:-:S03]  /*6d1c0*/  IMAD.MOV.U32 R82, RZ, RZ, R250 ;  /* 0x000000ffff527224 */ /* 0x000fc600078e00fa */
[----:B------:R-:W3:Y:S01]  /*6d1d0*/  LDL.LU R248, [R1+0x28ec] ;  /* 0x0028ec0001f87983 */ /* 0x000ee20000300800 */
[----:B------:R-:W-:-:S03]  /*6d1e0*/  IMAD.MOV.U32 R83, RZ, RZ, R251 ;  /* 0x000000ffff537224 */ /* 0x000fc600078e00fb */
[----:B------:R-:W3:Y:S04]  /*6d1f0*/  LDL.LU R249, [R1+0x28e8] ;  /* 0x0028e80001f97983 */ /* 0x000ee80000300800 */
[----:B------:R-:W3:Y:S04]  /*6d200*/  LDL.LU R250, [R1+0x28e4] ;  /* 0x0028e40001fa7983 */ /* 0x000ee80000300800 */
[----:B------:R-:W3:Y:S04]  /*6d210*/  LDL.LU R251, [R1+0x28e0] ;  /* 0x0028e00001fb7983 */ /* 0x000ee80000300800 */
[----:B------:R1:W-:Y:S04]  /*6d220*/  STL [R1+0x2834], R63 ;  /* 0x0028343f01007387 */ /* 0x0003e80000100800 */
[----:B------:R1:W-:Y:S04]  /*6d230*/  STL [R1+0x2830], R62 ;  /* 0x0028303e01007387 */ /* 0x0003e80000100800 */
[----:B------:R-:W-:Y:S04]  /*6d240*/  STL [R1+0x282c], R67 ;  /* 0x00282c4301007387 */ /* 0x000fe80000100800 */
[----:B------:R2:W-:Y:S01]  /*6d250*/  STL [R1+0x2828], R66 ;  /* 0x0028284201007387 */ /* 0x0005e20000100800 */
[----:B------:R-:W-:Y:S08]  /*6d260*/  HMMA.1688.F32.TF32 R120, R68, R16, R120 ;  /* 0x000000104478723c */ /* 0x000ff00000081078 */
[----:B-1----:R-:W-:Y:S11]  /*6d270*/  HMMA.1688.F32.TF32 R80, R76, R4, R80 ;  /* 0x000000044c50723c */ /* 0x002ff60000081050 */
[----:B------:R-:W-:Y:S11]  /*6d280*/  @!UPT UIADD3 URZ, URZ, URZ, URZ ;  /* 0x0000003f3f3ff290 */ /* 0x000ff6000fffe03f */
[----:B------:R-:W-:Y:S02]  /*6d290*/  @!UPT UIADD3 URZ, URZ, URZ, URZ ;  /* 0x0000003f3f3ff290 */ /* 0x000fe4000fffe03f */
[----:B------:R-:W-:Y:S01]  /*6d2a0*/  IMAD.MOV.U32 R42, RZ, RZ, R80 ;  /* 0x000000ffff2a7224 */ /* 0x000fe200078e0050 */
[----:B------:R-:W-:Y:S01]  /*6d2b0*/  MOV R38, R82 ;  /* 0x0000005200267202 */ /* 0x000fe20000000f00 */
[----:B------:R-:W-:Y:S01]  /*6d2c0*/  IMAD.MOV.U32 R43, RZ, RZ, R81 ;  /* 0x000000ffff2b7224 */ /* 0x000fe200078e0051 */
[C---:B--2---:R-:W-:Y:S08]  /*6d2d0*/  HMMA.1688.F32.TF32 R84, R68.reuse, R56, R84 ;  /* 0x000000384454723c */ /* 0x044ff00000081054 */
[----:B----4-:R-:W-:Y:S11]  /*6d2e0*/  HMMA.1688.F32.TF32 R88, R68, R52, R88 ;  /* 0x000000344458723c */ /* 0x010ff60000081058 */
[----:B------:R-:W-:Y:S05]  /*6d2f0*/  @!UPT UIADD3 URZ, URZ, URZ, URZ ;  /* 0x0000003f3f3ff290 */ /* 0x000fea000fffe03f */
[----:B------:R-:W-:Y:S01]  /*6d300*/  MOV R63, R84 ;  /* 0x00000054003f7202 */ /* 0x000fe20000000f00 */
[----:B------:R-:W-:Y:S01]  /*6d310*/  IMAD.MOV.U32 R62, RZ, RZ, R85 ;  /* 0x000000ffff3e7224 */ /* 0x000fe200078e0055 */
[----:B------:R-:W-:Y:S01]  /*6d320*/  MOV R66, R87 ;  /* 0x0000005700427202 */ /* 0x000fe20000000f00 */
[----:B------:R-:W-:-:S04]  /*6d330*/  IMAD.MOV.U32 R67, RZ, RZ, R86 ;  /* 0x000000ffff437224 */ /* 0x000fc800078e0056 */
[----:B------:R1:W-:Y:S04]  /*6d340*/  STL.64 [R1+0x10], R88 ;  /* 0x0000105801007387 */ /* 0x0003e80000100a00 */
[----:B------:R2:W-:Y:S04]  /*6d350*/  STL.64 [R1+0x18], R90 ;  /* 0x0000185a01007387 */ /* 0x0005e80000100a00 */
[----:B------:R-:W-:Y:S04]  /*6d360*/  STL [R1+0x2844], R63 ;  /* 0x0028443f01007387 */ /* 0x000fe80000100800 */
[----:B------:R-:W-:Y:S04]  /*6d370*/  STL [R1+0x2840], R62 ;  /* 0x0028403e01007387 */ /* 0x000fe80000100800 */
[----:B------:R-:W-:Y:S04]  /*6d380*/  STL [R1+0x283c], R67 ;  /* 0x00283c4301007387 */ /* 0x000fe80000100800 */
[----:B------:R-:W-:Y:S01]  /*6d390*/  STL [R1+0x2838], R66 ;  /* 0x0028384201007387 */ /* 0x000fe20000100800 */
[----:B------:R-:W-:Y:S01]  /*6d3a0*/  IMAD.MOV.U32 R39, RZ, RZ, R83 ;  /* 0x000000ffff277224 */ /* 0x000fe200078e0053 */
[C---:B---3--:R-:W-:Y:S08]  /*6d3b0*/  HMMA.1688.F32.TF32 R248, R68.reuse, R60, R248 ;  /* 0x0000003c44f8723c */ /* 0x048ff000000810f8 */
[----:B------:R-:W-:Y:S01]  /*6d3c0*/  HMMA.1688.F32.TF32 R68, R68, R64, R72 ;  /* 0x000000404444723c */ /* 0x000fe20000081048 */
[----:B------:R-:W-:Y:S01]  /*6d3d0*/  IMAD.MOV.U32 R86, RZ, RZ, R2 ;  /* 0x000000ffff567224 */ /* 0x000fe200078e0002 */
[----:B------:R-:W-:Y:S01]  /*6d3e0*/  MOV R87, R0 ;  /* 0x0000000000577202 */ /* 0x000fe20000000f00 */
[----:B------:R-:W-:Y:S01]  /*6d3f0*/  IMAD.MOV.U32 R245, RZ, RZ, R120 ;  /* 0x000000fffff57224 */ /* 0x000fe200078e0078 */
[----:B------:R-:W-:Y:S01]  /*6d400*/  MOV R246, R121 ;  /* 0x0000007900f67202 */ /* 0x000fe20000000f00 */
[----:B------:R-:W-:Y:S01]  /*6d410*/  IMAD.MOV.U32 R247, RZ, RZ, R122 ;  /* 0x000000fffff77224 */ /* 0x000fe200078e007a */
[----:B------:R-:W-:Y:S01]  /*6d420*/  LDS R72, [R252+0x14100] ;  /* 0x01410000fc487984 */ /* 0x000fe20000000800 */
[----:B------:R-:W-:-:S03]  /*6d430*/  IMAD.MOV.U32 R15, RZ, RZ, R123 ;  /* 0x000000ffff0f7224 */ /* 0x000fc600078e007b */
[----:B------:R-:W-:Y:S04]  /*6d440*/  LDS R74, [R252+0x15100] ;  /* 0x01510000fc4a7984 */ /* 0x000fe80000000800 */
[----:B------:R-:W-:Y:S04]  /*6d450*/  LDS R73, [R3+0x14100] ;  /* 0x0141000003497984 */ /* 0x000fe80000000800 */
[----:B------:R-:W-:Y:S04]  /*6d460*/  STL.64 [R1+0x27c8], R250 ;  /* 0x0027c8fa01007387 */ /* 0x000fe80000100a00 */
[----:B------:R-:W-:Y:S04]  /*6d470*/  STL.64 [R1+0x27c0], R248 ;  /* 0x0027c0f801007387 */ /* 0x000fe80000100a00 */
[----:B------:R-:W3:Y:S04]  /*6d480*/  LDL.LU R108, [R1+0x1c0] ;  /* 0x0001c000016c7983 */ /* 0x000ee80000300800 */
[----:B------:R-:W3:Y:S04]  /*6d490*/  LDL.LU R109, [R1+0x1c4] ;  /* 0x0001c400016d7983 */ /* 0x000ee80000300800 */
[----:B------:R-:W3:Y:S04]  /*6d4a0*/  LDL.LU R110, [R1+0x1c8] ;  /* 0x0001c800016e7983 */ /* 0x000ee80000300800 */
[----:B------:R-:W3:Y:S04]  /*6d4b0*/  LDL.LU R111, [R1+0x1cc] ;  /* 0x0001cc00016f7983 */ /* 0x000ee80000300800 */
        /* <DEDUP_REMOVED lines=22> */
[----:B--2---:R-:W2:Y:S04]  /*6d620*/  LDL.LU R90, [R1+0x188] ;  /* 0x00018800015a7983 */ /* 0x004ea80000300800 */
[----:B------:R-:W2:Y:S04]  /*6d630*/  LDL.LU R91, [R1+0x18c] ;  /* 0x00018c00015b7983 */ /* 0x000ea80000300800 */
[----:B------:R-:W2:Y:S04]  /*6d640*/  LDL.LU R84, [R1+0x170] ;  /* 0x0001700001547983 */ /* 0x000ea80000300800 */
[----:B------:R-:W2:Y:S04]  /*6d650*/  LDL.LU R85, [R1+0x174] ;  /* 0x0001740001557983 */ /* 0x000ea80000300800 */
[----:B------:R-:W-:Y:S04]  /*6d660*/  STL [R1+0x2864], R39 ;  /* 0x0028642701007387 */ /* 0x000fe80000100800 */
[----:B------:R-:W-:Y:S04]  /*6d670*/  STL [R1+0x2860], R38 ;  /* 0x0028602601007387 */ /* 0x000fe80000100800 */
[----:B------:R-:W-:Y:S04]  /*6d680*/  STL [R1+0x285c], R43 ;  /* 0x00285c2b01007387 */ /* 0x000fe80000100800 */
[----:B------:R-:W-:Y:S04]  /*6d690*/  STL [R1+0x2858], R42 ;  /* 0x0028582a01007387 */ /* 0x000fe80000100800 */
[----:B------:R-:W1:Y:S01]  /*6d6a0*/  LDS R75, [R3+0x15100] ;  /* 0x01510000034b7984 */ /* 0x000e620000000800 */
[C---:B---3--:R-:W-:Y:S11]  /*6d6b0*/  HMMA.1688.F32.TF32 R68, R76.reuse, R8, R108 ;  /* 0x000000084c44723c */ /* 0x048ff6000008106c */
[----:B------:R-:W-:Y:S11]  /*6d6c0*/  @!UPT UIADD3 URZ, URZ, URZ, URZ ;  /* 0x0000003f3f3ff290 */ /* 0x000ff6000fffe03f */
[----:B------:R-:W-:Y:S02]  /*6d6d0*/  @!UPT UIADD3 URZ, URZ, URZ, URZ ;  /* 0x0000003f3f3ff290 */ /* 0x000fe4000fffe03f */
[----:B------:R-:W-:Y:S01]  /*6d6e0*/  IMAD.MOV.U32 R50, RZ, RZ, R68 ;  /* 0x000000ffff327224 */ /* 0x000fe200078e0044 */
[----:B------:R-:W-:Y:S01]  /*6d6f0*/  MOV R46, R70 ;  /* 0x00000046002e7202 */ /* 0x000fe20000000f00 */
[----:B------:R-:W-:Y:S02]  /*6d700*/  IMAD.MOV.U32 R51, RZ, RZ, R69 ;  /* 0x000000ffff337224 */ /* 0x000fe400078e0045 */
        /* <DEDUP_REMOVED lines=17> */
[----:B--2---:R-:W-:Y:S08]  /*6d820*/  HMMA.1688.F32.TF32 R84, R76, R28, R84 ;  /* 0x0000001c4c54723c */ /* 0x004ff00000081054 */
[----:B------:R-:W-:Y:S01]  /*6d830*/  IMAD.MOV.U32 R251, RZ, RZ, R68 ;  /* 0x000000fffffb7224 */ /* 0x000fe200078e0044 */
[----:B------:R-:W-:Y:S01]  /*6d840*/  MOV R249, R70 ;  /* 0x0000004600f97202 */ /* 0x000fe20000000f00 */
[----:B------:R-:W-:-:S02]  /*6d850*/  IMAD.MOV.U32 R250, RZ, RZ, R69 ;  /* 0x000000fffffa7224 */ /* 0x000fc400078e0045 */
[----:B------:R-:W-:Y:S02]  /*6d860*/  IMAD.MOV.U32 R248, RZ, RZ, R71 ;  /* 0x000000fffff87224 */ /* 0x000fe400078e0047 */
[----:B------:R-:W-:Y:S01]  /*6d870*/  HMMA.1688.F32.TF32 R68, R76, R24, R88 ;  /* 0x000000184c44723c */ /* 0x000fe20000081058 */
[----:B------:R-:W-:Y:S01]  /*6d880*/  STL [R1+0x2874], R47 ;  /* 0x0028742f01007387 */ /* 0x000fe20000100800 */
[----:B------:R-:W-:-:S03]  /*6d890*/  IMAD.MOV.U32 R31, RZ, RZ, R80 ;  /* 0x000000ffff1f7224 */ /* 0x000fc600078e0050 */
[----:B------:R-:W-:Y:S01]  /*6d8a0*/  STL [R1+0x2870], R46 ;  /* 0x0028702e01007387 */ /* 0x000fe20000100800 */
[----:B------:R-:W-:-:S03]  /*6d8b0*/  IMAD.MOV.U32 R35, RZ, RZ, R81 ;  /* 0x000000ffff237224 */ /* 0x000fc600078e0051 */
[----:B------:R-:W-:Y:S01]  /*6d8c0*/  STL [R1+0x286c], R51 ;  /* 0x00286c3301007387 */ /* 0x000fe20000100800 */
[----:B------:R-:W-:-:S03]  /*6d8d0*/  MOV R2, R82 ;  /* 0x0000005200027202 */ /* 0x000fc60000000f00 */
[----:B------:R-:W-:Y:S01]  /*6d8e0*/  STL [R1+0x2868], R50 ;  /* 0x0028683201007387 */ /* 0x000fe20000100800 */
[----:B------:R-:W-:-:S03]  /*6d8f0*/  IMAD.MOV.U32 R0, RZ, RZ, R83 ;  /* 0x000000ffff007224 */ /* 0x000fc600078e0053 */
[----:B------:R-:W1:Y:S04]  /*6d900*/  LDL.LU R80, [R1+0x210] ;  /* 0x0002100001507983 */ /* 0x000e680000300800 */
[----:B------:R-:W1:Y:S03]  /*6d910*/  LDL.LU R81, [R1+0x214] ;  /* 0x0002140001517983 */ /* 0x000e660000300800 */
[----:B------:R-:W-:Y:S01]  /*6d920*/  IMAD.MOV.U32 R63, RZ, RZ, R68 ;  /* 0x000000ffff3f7224 */ /* 0x000fe200078e0044 */
[----:B------:R-:W1:Y:S01]  /*6d930*/  LDL.LU R82, [R1+0x218] ;  /* 0x0002180001527983 */ /* 0x000e620000300800 */
[----:B------:R-:W-:Y:S01]  /*6d940*/  MOV R62, R69 ;  /* 0x00000045003e7202 */ /* 0x000fe20000000f00 */
[----:B------:R-:W-:Y:S01]  /*6d950*/  IMAD.MOV.U32 R67, RZ, RZ, R70 ;  /* 0x000000ffff437224 */ /* 0x000fe200078e0046 */
[----:B------:R-:W-:Y:S01]  /*6d960*/  MOV R68, R84 ;  /* 0x0000005400447202 */ /* 0x000fe20000000f00 */
[----:B------:R-:W1:Y:S01]  /*6d970*/  LDL.LU R83, [R1+0x21c] ;  /* 0x00021c0001537983 */ /* 0x000e620000300800 */
[----:B------:R-:W-:-:S02]  /*6d980*/  IMAD.MOV.U32 R69, RZ, RZ, R85 ;  /* 0x000000ffff457224 */ /* 0x000fc400078e0055 */
[----:B------:R-:W-:Y:S01]  /*6d990*/  IMAD.MOV.U32 R66, RZ, RZ, R71 ;  /* 0x000000ffff427224 */ /* 0x000fe200078e0047 */
[----:B------:R-:W2:Y:S01]  /*6d9a0*/  LDL.LU R84, [R1+0x220] ;  /* 0x0002200001547983 */ /* 0x000ea20000300800 */
[----:B------:R-:W-:Y:S01]  /*6d9b0*/  IMAD.MOV.U32 R70, RZ, RZ, R86 ;  /* 0x000000ffff467224 */ /* 0x000fe200078e0056 */
[----:B------:R-:W-:Y:S02]  /*6d9c0*/  MOV R71, R87 ;  /* 0x0000005700477202 */ /* 0x000fe40000000f00 */
        /* <DEDUP_REMOVED lines=89> */
[----:B------:R-:W-:Y:S11]  /*6df60*/  HMMA.1688.F32.TF32 R148, R76, R60, R148 ;  /* 0x0000003c4c94723c */ /* 0x000ff60000081094 */
[----:B------:R-:W-:Y:S04]  /*6df70*/  @!UPT UIADD3 URZ, URZ, URZ, URZ ;  /* 0x0000003f3f3ff290 */ /* 0x000fe8000fffe03f */
        /* <DEDUP_REMOVED lines=11> */
[----:B------:R1:W-:Y:S02]  /*6e030*/  STL.64 [R1+0xe8], R146 ;  /* 0x0000e89201007387 */ /* 0x0003e40000100a00 */
        /* <DEDUP_REMOVED lines=45> */
[----:B-1----:R-:W2:Y:S04]  /*6e310*/  LDL.LU R88, [R1+0x6d0] ;  /* 0x0006d00001587983 */ /* 0x002ea80000300800 */
        /* <DEDUP_REMOVED lines=19> */
[C---:B------:R-:W-:Y:S03]  /*6e450*/  HMMA.1688.F32.TF32 R172, R76.reuse, R36, R172 ;  /* 0x000000244cac723c */ /* 0x040fe600000810ac */
        /* <DEDUP_REMOVED lines=73> */
[----:B----4-:R-:W4:Y:S04]  /*6e8f0*/  LDL.LU R80, [R1+0x320] ;  /* 0x0003200001507983 */ /* 0x010f280000300800 */
[----:B------:R-:W4:Y:S04]  /*6e900*/  LDL.LU R81, [R1+0x324] ;  /* 0x0003240001517983 */ /* 0x000f280000300800 */
[----:B------:R-:W4:Y:S04]  /*6e910*/  LDL.LU R82, [R1+0x328] ;  /* 0x0003280001527983 */ /* 0x000f280000300800 */
[----:B------:R-:W4:Y:S04]  /*6e920*/  LDL.LU R83, [R1+0x32c] ;  /* 0x00032c0001537983 */ /* 0x000f280000300800 */
[----:B------:R-:W-:Y:S04]  /*6e930*/  LDS R76, [R252+0x14180] ;  /* 0x01418000fc4c7984 */ /* 0x000fe80000000800 */
[----:B------:R-:W-:Y:S04]  /*6e940*/  LDS R78, [R252+0x15180] ;  /* 0x01518000fc4e7984 */ /* 0x000fe80000000800 */
[----:B------:R-:W-:Y:S04]  /*6e950*/  LDS R77, [R3+0x14180] ;  /* 0x01418000034d7984 */ /* 0x000fe80000000800 */
[----:B------:R-:W2:Y:S02]  /*6e960*/  LDS R79, [R3+0x15180] ;  /* 0x01518000034f7984 */ /* 0x000ea40000000800 */
[C---:B--2---:R-:W-:Y:S08]  /*6e970*/  HMMA.1688.F32.TF32 R124, R76.reuse, R44, R124 ;  /* 0x0000002c4c7c723c */ /* 0x044ff0000008107c */
[C---:B---3--:R-:W-:Y:S08]  /*6e980*/  HMMA.1688.F32.TF32 R128, R76.reuse, R40, R128 ;  /* 0x000000284c80723c */ /* 0x048ff00000081080 */
[C---:B------:R-:W-:Y:S08]  /*6e990*/  HMMA.1688.F32.TF32 R136, R76.reuse, R32, R136 ;  /* 0x000000204c88723c */ /* 0x040ff00000081088 */
[C---:B------:R-:W-:Y:S08]  /*6e9a0*/  HMMA.1688.F32.TF32 R144, R76.reuse, R28, R144 ;  /* 0x0000001c4c90723c */ /* 0x040ff00000081090 */
[C---:B------:R-:W-:Y:S08]  /*6e9b0*/  HMMA.1688.F32.TF32 R148, R76.reuse, R24, R148 ;  /* 0x000000184c94723c */ /* 0x040ff00000081094 */
[C---:B------:R-:W-:Y:S08]  /*6e9c0*/  HMMA.1688.F32.TF32 R156, R76.reuse, R16, R156 ;  /* 0x000000104c9c723c */ /* 0x040ff0000008109c */
[----:B------:R-:W-:Y:S08]  /*6e9d0*/  HMMA.1688.F32.TF32 R160, R76, R12, R160 ;  /* 0x0000000c4ca0723c */ /* 0x000ff000000810a0 */
[C---:B------:R-:W-:Y:S08]  /*6e9e0*/  HMMA.1688.F32.TF32 R172, R72.reuse, R64, R172 ;  /* 0x0000004048ac723c */ /* 0x040ff000000810ac */
[----:B------:R-:W-:Y:S01]  /*6e9f0*/  HMMA.1688.F32.TF32 R176, R72, R60, R176 ;  /* 0x0000003c48b0723c */ /* 0x000fe200000810b0 */
[----:B------:R-:W-:Y:S04]  /*6ea00*/  LDS R72, [R252+0x14200] ;  /* 0x01420000fc487984 */ /* 0x000fe80000000800 */
[----:B------:R-:W-:Y:S04]  /*6ea10*/  LDS R74, [R252+0x15200] ;  /* 0x01520000fc4a7984 */ /* 0x000fe80000000800 */
[----:B------:R-:W-:Y:S04]  /*6ea20*/  LDS R73, [R3+0x14200] ;  /* 0x0142000003497984 */ /* 0x000fe80000000800 */
[----:B------:R-:W1:Y:S01]  /*6ea30*/  LDS R75, [R3+0x15200] ;  /* 0x01520000034b7984 */ /* 0x000e620000000800 */
[C---:B------:R-:W-:Y:S08]  /*6ea40*/  HMMA.1688.F32.TF32 R164, R76.reuse, R8, R164 ;  /* 0x000000084ca4723c */ /* 0x040ff000000810a4 */
[C---:B------:R-:W-:Y:S01]  /*6ea50*/  HMMA.1688.F32.TF32 R168, R76.reuse, R4, R168 ;  /* 0x000000044ca8723c */ /* 0x040fe200000810a8 */
[----:B------:R-:W-:Y:S07]  /*6ea60*/  STL.64 [R1+0x200], R176 ;  /* 0x000200b001007387 */ /* 0x000fee0000100a00 */
[C---:B------:R-:W-:Y:S01]  /*6ea70*/  HMMA.1688.F32.TF32 R152, R76.reuse, R20, R152 ;  /* 0x000000144c98723c */ /* 0x040fe20000081098 */
[----:B------:R-:W-:Y:S04]  /*6ea80*/  STL.64 [R1+0x208], R178 ;  /* 0x000208b201007387 */ /* 0x000fe80000100a00 */
[----:B------:R-:W-:Y:S03]  /*6ea90*/  STL.64 [R1+0x1f0], R172 ;  /* 0x0001f0ac01007387 */ /* 0x000fe60000100a00 */
        /* <DEDUP_REMOVED lines=34> */
[C---:B-1----:R-:W-:Y:S03]  /*6ecc0*/  HMMA.1688.F32.TF32 R100, R72.reuse, R4, R100 ;  /* 0x000000044864723c */ /* 0x042fe60000081064 */
[----:B------:R-:W-:Y:S04]  /*6ecd0*/  STL.64 [R1+0x388], R114 ;  /* 0x0003887201007387 */ /* 0x000fe80000100a00 */
[----:B------:R-:W-:Y:S04]  /*6ece0*/  STL.64 [R1+0x370], R108 ;  /* 0x0003706c01007387 */ /* 0x000fe80000100a00 */
[----:B------:R-:W-:Y:S04]  /*6ecf0*/  STL.64 [R1+0x378], R110 ;  /* 0x0003786e01007387 */ /* 0x000fe80000100a00 */
[----:B------:R-:W-:Y:S04]  /*6ed00*/  STL.64 [R1+0x260], R76 ;  /* 0x0002604c01007387 */ /* 0x000fe80000100a00 */
[----:B------:R1:W-:Y:S01]  /*6ed10*/  STL.64 [R1+0x268], R78 ;  /* 0x0002684e01007387 */ /* 0x0003e20000100a00 */
[C---:B------:R-:W-:Y:S03]  /*6ed20*/  HMMA.1688.F32.TF32 R88, R72.reuse, R12, R88 ;  /* 0x0000000c4858723c */ /* 0x040fe60000081058 */
[----:B------:R-:W-:Y:S04]  /*6ed30*/  LDS R136, [R252+0x14280] ;  /* 0x01428000fc887984 */ /* 0x000fe80000000800 */
[----:B------:R-:W-:Y:S01]  /*6ed40*/  LDS R138, [R252+0x15280] ;  /* 0x01528000fc8a7984 */ /* 0x000fe20000000800 */
[C---:B-1----:R-:W-:Y:S03]  /*6ed50*/  HMMA.1688.F32.TF32 R76, R72.reuse, R8, R92 ;  /* 0x00000008484c723c */ /* 0x042fe6000008105c */
[----:B------:R-:W-:Y:S04]  /*6ed60*/  STL.64 [R1+0x360], R100 ;  /* 0x0003606401007387 */ /* 0x000fe80000100a00 */
[----:B------:R-:W-:Y:S01]  /*6ed70*/  STL.64 [R1+0x368], R102 ;  /* 0x0003686601007387 */ /* 0x000fe20000100a00 */
[C---:B------:R-:W-:Y:S03]  /*6ed80*/  HMMA.1688.F32.TF32 R84, R72.reuse, R16, R84 ;  /* 0x000000104854723c */ /* 0x040fe60000081054 */
[----:B------:R-:W-:Y:S04]  /*6ed90*/  LDS R137, [R3+0x14280] ;  /* 0x0142800003897984 */ /* 0x000fe80000000800 */
[----:B------:R-:W1:Y:S08]  /*6eda0*/  LDS R139, [R3+0x15280] ;  /* 0x01528000038b7984 */ /* 0x000e700000000800 */
[----:B------:R-:W-:Y:S04]  /*6edb0*/  STL.64 [R1+0x350], R76 ;  /* 0x0003504c01007387 */ /* 0x000fe80000100a00 */
[----:B------:R4:W-:Y:S02]  /*6edc0*/  STL.64 [R1+0x358], R78 ;  /* 0x0003584e01007387 */ /* 0x0009e40000100a00 */
[C---:B----4-:R-:W-:Y:S02]  /*6edd0*/  HMMA.1688.F32.TF32 R76, R72.reuse, R20, R80 ;  /* 0x00000014484c723c */ /* 0x050fe40000081050 */
[----:B------:R-:W-:Y:S04]  /*6ede0*/  STL.64 [R1+0x340], R88 ;  /* 0x0003405801007387 */ /* 0x000fe80000100a00 */
[----:B------:R-:W-:Y:S04]  /*6edf0*/  STL.64 [R1+0x348], R90 ;  /* 0x0003485a01007387 */ /* 0x000fe80000100a00 */
[----:B------:R-:W2:Y:S04]  /*6ee00*/  LDL.LU R108, [R1+0x280] ;  /* 0x00028000016c7983 */ /* 0x000ea80000300800 */
[----:B------:R-:W-:Y:S04]  /*6ee10*/  STL.64 [R1+0x330], R84 ;  /* 0x0003305401007387 */ /* 0x000fe80000100a00 */
[----:B------:R-:W-:Y:S05]  /*6ee20*/  STL.64 [R1+0x338], R86 ;  /* 0x0003385601007387 */ /* 0x000fea0000100a00 */
[----:B------:R-:W-:Y:S04]  /*6ee30*/  STL.64 [R1+0x320], R76 ;  /* 0x0003204c01007387 */ /* 0x000fe80000100a00 */
[----:B------:R3:W-:Y:S04]  /*6ee40*/  STL.64 [R1+0x328], R78 ;  /* 0x0003284e01007387 */ /* 0x0007e80000100a00 */
        /* <DEDUP_REMOVED lines=42> */
[----:B------:R-:W3:Y:S02]  /*6f0f0*/  LDL.LU R107, [R1+0x5ac] ;  /* 0x0005ac00016b7983 */ /* 0x000ee40000300800 */
[C---:B---3--:R-:W-:Y:S02]  /*6f100*/  HMMA.1688.F32.TF32 R76, R72.reuse, R24, R80 ;  /* 0x00000018484c723c */ /* 0x048fe40000081050 */
[----:B------:R-:W1:Y:S11]  /*6f110*/  LDL.LU R80, [R1+0x6c0] ;  /* 0x0006c00001507983 */ /* 0x000e760000300800 */
[----:B------:R-:W-:Y:S10]  /*6f120*/  @!UPT UIADD3 URZ, URZ, URZ, URZ ;  /* 0x0000003f3f3ff290 */ /* 0x000ff4000fffe03f */
[----:B------:R-:W-:Y:S04]  /*6f130*/  STL.64 [R1+0x310], R76 ;  /* 0x0003104c01007387 */ /* 0x000fe80000100a00 */
[----:B------:R3:W-:Y:S04]  /*6f140*/  STL.64 [R1+0x318], R78 ;  /* 0x0003184e01007387 */ /* 0x0007e80000100a00 */
[----:B------:R-:W1:Y:S04]  /*6f150*/  LDL.LU R81, [R1+0x6c4] ;  /* 0x0006c40001517983 */ /* 0x000e680000300800 */
[----:B------:R-:W1:Y:S04]  /*6f160*/  LDL.LU R82, [R1+0x6c8] ;  /* 0x0006c80001527983 */ /* 0x000e680000300800 */
[----:B------:R-:W1:Y:S04]  /*6f170*/  LDL.LU R83, [R1+0x6cc] ;  /* 0x0006cc0001537983 */ /* 0x000e680000300800 */
        /* <DEDUP_REMOVED lines=12> */
[C---:B--2---:R-:W-:Y:S03]  /*6f240*/  HMMA.1688.F32.TF32 R148, R72.reuse, R28, R148 ;  /* 0x0000001c4894723c */ /* 0x044fe60000081094 */
[----:B------:R-:W2:Y:S04]  /*6f250*/  LDL.LU R92, [R1+0x7f0] ;  /* 0x0007f000015c7983 */ /* 0x000ea80000300800 */
[----:B------:R-:W2:Y:S01]  /*6f260*/  LDL.LU R93, [R1+0x7f4] ;  /* 0x0007f400015d7983 */ /* 0x000ea20000300800 */
[C---:B---3--:R-:W-:Y:S03]  /*6f270*/  HMMA.1688.F32.TF32 R144, R72.reuse, R32, R144 ;  /* 0x000000204890723c */ /* 0x048fe60000081090 */
[----:B------:R-:W2:Y:S04]  /*6f280*/  LDL.LU R94, [R1+0x7f8] ;  /* 0x0007f800015e7983 */ /* 0x000ea80000300800 */
[----:B------:R-:W2:Y:S01]  /*6f290*/  LDL.LU R95, [R1+0x7fc] ;  /* 0x0007fc00015f7983 */ /* 0x000ea20000300800 */
[C---:B------:R-:W-:Y:S07]  /*6f2a0*/  HMMA.1688.F32.TF32 R76, R72.reuse, R36, R132 ;  /* 0x00000024484c723c */ /* 0x040fee0000081084 */
[----:B------:R-:W-:Y:S01]  /*6f2b0*/  STL.64 [R1+0x300], R148 ;  /* 0x0003009401007387 */ /* 0x000fe20000100a00 */
[C---:B------:R-:W-:Y:S03]  /*6f2c0*/  HMMA.1688.F32.TF32 R128, R72.reuse, R40, R128 ;  /* 0x000000284880723c */ /* 0x040fe60000081080 */
[----:B------:R-:W-:Y:S04]  /*6f2d0*/  STL.64 [R1+0x308], R150 ;  /* 0x0003089601007387 */ /* 0x000fe80000100a00 */
[----:B------:R-:W-:Y:S01]  /*6f2e0*/  STL.64 [R1+0x2f0], R144 ;  /* 0x0002f09001007387 */ /* 0x000fe20000100a00 */
[C---:B------:R-:W-:Y:S03]  /*6f2f0*/  HMMA.1688.F32.TF32 R124, R72.reuse, R44, R124 ;  /* 0x0000002c487c723c */ /* 0x040fe6000008107c */
[----:B------:R-:W-:Y:S04]  /*6f300*/  STL.64 [R1+0x2f8], R146 ;  /* 0x0002f89201007387 */ /* 0x000fe80000100a00 */
[----:B------:R-:W-:Y:S04]  /*6f310*/  STL.64 [R1+0x2e0], R76 ;  /* 0x0002e04c01007387 */ /* 0x000fe80000100a00 */
[----:B------:R3:W-:Y:S02]  /*6f320*/  STL.64 [R1+0x2e8], R78 ;  /* 0x0002e84e01007387 */ /* 0x0007e40000100a00 */
[C---:B---3--:R-:W-:Y:S02]  /*6f330*/  HMMA.1688.F32.TF32 R76, R72.reuse, R48, R120 ;  /* 0x00000030484c723c */ /* 0x048fe40000081078 */
        /* <DEDUP_REMOVED lines=8> */
[C---:B---3--:R-:W-:Y:S08]  /*6f3c0*/  HMMA.1688.F32.TF32 R76, R72.reuse, R60, R108 ;  /* 0x0000003c484c723c */ /* 0x048ff0000008106c */
[----:B------:R-:W-:Y:S01]  /*6f3d0*/  HMMA.1688.F32.TF32 R72, R72, R64, R104 ;  /* 0x000000404848723c */ /* 0x000fe20000081068 */
[----:B------:R-:W-:Y:S04]  /*6f3e0*/  STL.64 [R1+0x2a0], R116 ;  /* 0x0002a07401007387 */ /* 0x000fe80000100a00 */
[----:B------:R-:W-:Y:S04]  /*6f3f0*/  STL.64 [R1+0x2a8], R118 ;  /* 0x0002a87601007387 */ /* 0x000fe80000100a00 */
[----:B------:R-:W-:Y:S04]  /*6f400*/  STL.64 [R1+0x290], R112 ;  /* 0x0002907001007387 */ /* 0x000fe80000100a00 */
[----:B------:R-:W-:Y:S10]  /*6f410*/  STL.64 [R1+0x298], R114 ;  /* 0x0002987201007387 */ /* 0x000ff40000100a00 */
[----:B------:R-:W-:Y:S04]  /*6f420*/  STL.64 [R1+0x26b8], R74 ;  /* 0x0026b84a01007387 */ /* 0x000fe80000100a00 */
[----:B------:R-:W-:Y:S04]  /*6f430*/  STL.64 [R1+0x280], R76 ;  /* 0x0002804c01007387 */ /* 0x000fe80000100a00 */
[----:B------:R1:W-:Y:S04]  /*6f440*/  STL.64 [R1+0x288], R78 ;  /* 0x0002884e01007387 */ /* 0x0003e80000100a00 */
[----:B------:R3:W-:Y:S01]  /*6f450*/  STL.64 [R1+0x26b0], R72 ;  /* 0x0026b04801007387 */ /* 0x0007e20000100a00 */
[----:B------:R-:W-:Y:S01]  /*6f460*/  IMAD.MOV.U32 R135, RZ, RZ, R96 ;  /* 0x000000ffff877224 */ /* 0x000fe200078e0060 */
[----:B------:R-:W-:Y:S01]  /*6f470*/  MOV R134, R97 ;  /* 0x0000006100867202 */ /* 0x000fe20000000f00 */
[----:B------:R-:W-:-:S02]  /*6f480*/  IMAD.MOV.U32 R133, RZ, RZ, R98 ;  /* 0x000000ffff857224 */ /* 0x000fc400078e0062 */
[----:B------:R-:W-:Y:S01]  /*6f490*/  IMAD.MOV.U32 R132, RZ, RZ, R99 ;  /* 0x000000ffff847224 */ /* 0x000fe200078e0063 */
[C---:B-1----:R-:W-:Y:S01]  /*6f4a0*/  HMMA.1688.F32.TF32 R76, R136.reuse, R4, R80 ;  /* 0x00000004884c723c */ /* 0x042fe20000081050 */
[----:B------:R-:W-:Y:S01]  /*6f4b0*/  IMAD.MOV.U32 R179, RZ, RZ, R140 ;  /* 0x000000ffffb37224 */ /* 0x000fe200078e008c */
[----:B------:R-:W-:Y:S01]  /*6f4c0*/  MOV R177, R142 ;  /* 0x0000008e00b17202 */ /* 0x000fe20000000f00 */
[----:B------:R-:W-:Y:S01]  /*6f4d0*/  IMAD.MOV.U32 R178, RZ, RZ, R141 ;  /* 0x000000ffffb27224 */ /* 0x000fe200078e008d */
[----:B------:R-:W-:Y:S04]  /*6f4e0*/  LDS R80, [R252+0x14380] ;  /* 0x01438000fc507984 */ /* 0x000fe80000000800 */
[C---:B----4-:R-:W-:Y:S01]  /*6f4f0*/  HMMA.1688.F32.TF32 R84, R136.reuse, R12, R84 ;  /* 0x0000000c8854723c */ /* 0x050fe20000081054 */
[----:B------:R-:W-:Y:S01]  /*6f500*/  IMAD.MOV.U32 R176, RZ, RZ, R143 ;  /* 0x000000ffffb07224 */ /* 0x000fe200078e008f */
[----:B------:R-:W-:Y:S04]  /*6f510*/  LDS R82, [R252+0x15380] ;  /* 0x01538000fc527984 */ /* 0x000fe80000000800 */
[----:B------:R-:W-:Y:S02]  /*6f520*/  LDS R81, [R3+0x14380] ;  /* 0x0143800003517984 */ /* 0x000fe40000000800 */
[C---:B---3--:R-:W-:Y:S08]  /*6f530*/  HMMA.1688.F32.TF32 R72, R136.reuse, R8, R100 ;  /* 0x000000088848723c */ /* 0x048ff00000081064 */
[C---:B------:R-:W-:Y:S01]  /*6f540*/  HMMA.1688.F32.TF32 R88, R136.reuse, R16, R88 ;  /* 0x000000108858723c */ /* 0x040fe20000081058 */
[----:B------:R-:W-:Y:S04]  /*6f550*/  STL.64 [R1+0x26c8], R78 ;  /* 0x0026c84e01007387 */ /* 0x000fe80000100a00 */
[----:B------:R-:W-:Y:S04]  /*6f560*/  STL.64 [R1+0x26c0], R76 ;  /* 0x0026c04c01007387 */ /* 0x000fe80000100a00 */
[----:B------:R-:W-:Y:S06]  /*6f570*/  STL.64 [R1+0x26d8], R86 ;  /* 0x0026d85601007387 */ /* 0x000fec0000100a00 */
[----:B------:R-:W-:Y:S04]  /*6f580*/  STL.64 [R1+0x4e0], R72 ;  /* 0x0004e04801007387 */ /* 0x000fe80000100a00 */
        /* <DEDUP_REMOVED lines=43> */
[C---:B------:R-:W-:Y:S03]  /*6f840*/  HMMA.1688.F32.TF32 R132, R136.reuse, R60, R132 ;  /* 0x0000003c8884723c */ /* 0x040fe60000081084 */
[----:B------:R-:W2:Y:S04]  /*6f850*/  LDL.LU R146, [R1+0x6b8] ;  /* 0x0006b80001927983 */ /* 0x000ea80000300800 */
[----:B------:R-:W2:Y:S04]  /*6f860*/  LDL.LU R147, [R1+0x6bc] ;  /* 0x0006bc0001937983 */ /* 0x000ea80000300800 */
[----:B------:R-:W1:Y:S04]  /*6f870*/  LDS R83, [R3+0x15380] ;  /* 0x0153800003537984 */ /* 0x000e680000000800 */
[----:B------:R-:W-:Y:S04]  /*6f880*/  STL.64 [R1+0x26f8], R94 ;  /* 0x0026f85e01007387 */ /* 0x000fe80000100a00 */
[----:B------:R-:W-:Y:S01]  /*6f890*/  STL.64 [R1+0x26f0], R92 ;  /* 0x0026f05c01007387 */ /* 0x000fe20000100a00 */
[C---:B---3--:R-:W-:Y:S08]  /*6f8a0*/  HMMA.1688.F32.TF32 R116, R136.reuse, R44, R116 ;  /* 0x0000002c8874723c */ /* 0x048ff00000081074 */
[C---:B----4-:R-:W-:Y:S08]  /*6f8b0*/  HMMA.1688.F32.TF32 R100, R136.reuse, R28, R100 ;  /* 0x0000001c8864723c */ /* 0x050ff00000081064 */
[C---:B------:R-:W-:Y:S08]  /*6f8c0*/  HMMA.1688.F32.TF32 R96, R136.reuse, R24, R96 ;  /* 0x000000188860723c */ /* 0x040ff00000081060 */
[C---:B------:R-:W-:Y:S08]  /*6f8d0*/  HMMA.1688.F32.TF32 R104, R136.reuse, R32, R104 ;  /* 0x000000208868723c */ /* 0x040ff00000081068 */
[C---:B------:R-:W-:Y:S07]  /*6f8e0*/  HMMA.1688.F32.TF32 R108, R136.reuse, R36, R108 ;  /* 0x00000024886c723c */ /* 0x040fee000008106c */
[----:B------:R-:W-:Y:S01]  /*6f8f0*/  STL.64 [R1+0x2708], R98 ;  /* 0x0027086201007387 */ /* 0x000fe20000100a00 */
[C---:B------:R-:W-:Y:S03]  /*6f900*/  HMMA.1688.F32.TF32 R112, R136.reuse, R40, R112 ;  /* 0x000000288870723c */ /* 0x040fe60000081070 */
[----:B------:R3:W-:Y:S05]  /*6f910*/  STL.64 [R1+0x2700], R96 ;  /* 0x0027006001007387 */ /* 0x0007ea0000100a00 */
[C---:B------:R-:W-:Y:S01]  /*6f920*/  HMMA.1688.F32.TF32 R120, R136.reuse, R48, R120 ;  /* 0x000000308878723c */ /* 0x040fe20000081078 */
[----:B------:R-:W-:Y:S07]  /*6f930*/  STL.64 [R1+0x2718], R102 ;  /* 0x0027186601007387 */ /* 0x000fee0000100a00 */
        /* <DEDUP_REMOVED lines=31> */
[----:B--2---:R-:W-:Y:S03]  /*6fb30*/  HMMA.1688.F32.TF32 R136, R136, R64, R144 ;  /* 0x000000408888723c */ /* 0x004fe60000081090 */
        /* <DEDUP_REMOVED lines=28> */
[----:B------:R-:W-:Y:S04]  /*6fd00*/  STL.64 [R1+0x27a8], R138 ;  /* 0x0027a88a01007387 */ /* 0x000fe80000100a00 */
[----:B------:R-:W-:Y:S04]  /*6fd10*/  STL.64 [R1+0x27a0], R136 ;  /* 0x0027a08801007387 */ /* 0x000fe80000100a00 */
[----:B------:R-:W4:Y:S04]  /*6fd20*/  LDL.LU R184, [R1+0x5f0] ;  /* 0x0005f00001b87983 */ /* 0x000f280000300800 */
[----:B------:R-:W4:Y:S04]  /*6fd30*/  LDL.LU R185, [R1+0x5f4] ;  /* 0x0005f40001b97983 */ /* 0x000f280000300800 */
[----:B------:R-:W4:Y:S04]  /*6fd40*/  LDL.LU R186, [R1+0x5f8] ;  /* 0x0005f80001ba7983 */ /* 0x000f280000300800 */
[----:B------:R-:W4:Y:S01]  /*6fd50*/  LDL.LU R187, [R1+0x5fc] ;  /* 0x0005fc0001bb7983 */ /* 0x000f220000300800 */
[C---:B---3--:R-:W-:Y:S11]  /*6fd60*/  HMMA.1688.F32.TF32 R140, R200.reuse, R4, R140 ;  /* 0x00000004c88c723c */ /* 0x048ff6000008108c */
[----:B------:R-:W-:Y:S11]  /*6fd70*/  @!UPT UIADD3 URZ, URZ, URZ, URZ ;  /* 0x0000003f3f3ff290 */ /* 0x000ff6000fffe03f */
[----:B------:R-:W-:Y:S01]  /*6fd80*/  @!UPT UIADD3 URZ, URZ, URZ, URZ ;  /* 0x0000003f3f3ff290 */ /* 0x000fe2000fffe03f */
[----:B------:R-:W-:Y:S04]  /*6fd90*/  STL.64 [R1+0x27b8], R142 ;  /* 0x0027b88e01007387 */ /* 0x000fe80000100a00 */
[----:B------:R-:W-:Y:S04]  /*6fda0*/  STL.64 [R1+0x27b0], R140 ;  /* 0x0027b08c01007387 */ /* 0x000fe80000100a00 */
        /* <DEDUP_REMOVED lines=17> */
[C---:B----4-:R-:W-:Y:S11]  /*6fec0*/  HMMA.1688.F32.TF32 R184, R200.reuse, R48, R184 ;  /* 0x00000030c8b8723c */ /* 0x050ff600000810b8 */
[----:B------:R-:W-:Y:S04]  /*6fed0*/  @!UPT UIADD3 URZ, URZ, URZ, URZ ;  /* 0x0000003f3f3ff290 */ /* 0x000fe8000fffe03f */
        /* <DEDUP_REMOVED lines=8> */
[C---:B---3--:R-:W-:Y:S08]  /*6ff60*/  HMMA.1688.F32.TF32 R188, R200.reuse, R52, R188 ;  /* 0x00000034c8bc723c */ /* 0x048ff000000810bc */
[C---:B------:R-:W-:Y:S11]  /*6ff70*/  HMMA.1688.F32.TF32 R192, R200.reuse, R56, R192 ;  /* 0x00000038c8c0723c */ /* 0x040ff600000810c0 */
[----:B------:R-:W-:Y:S04]  /*6ff80*/  @!UPT UIADD3 URZ, URZ, URZ, URZ ;  /* 0x0000003f3f3ff290 */ /* 0x000fe8000fffe03f */
[----:B------:R-:W-:Y:S01]  /*6ff90*/  STL [R1+0x2680], R188 ;  /* 0x002680bc01007387 */ /* 0x000fe20000100800 */
[C---:B------:R-:W-:Y:S03]  /*6ffa0*/  HMMA.1688.F32.TF32 R196, R200.reuse, R60, R196 ;  /* 0x0000003cc8c4723c */ /* 0x040fe600000810c4 */
[----:B------:R2:W-:Y:S04]  /*6ffb0*/  STL [R1+0x267c], R189 ;  /* 0x00267cbd01007387 */ /* 0x0005e80000100800 */
[----:B------:R-:W-:Y:S04]  /*6ffc0*/  STL [R1+0x2658], R190 ;  /* 0x002658be01007387 */ /* 0x000fe80000100800 */
[----:B------:R-:W-:Y:S04]  /*6ffd0*/  STL [R1+0x2654], R191 ;  /* 0x002654bf01007387 */ /* 0x000fe80000100800 */
[----:B------:R-:W-:Y:S04]  /*6ffe0*/  STL [R1+0x2690], R192 ;  /* 0x002690c001007387 */ /* 0x000fe80000100800 */
[----:B------:R-:W-:Y:S04]  /*6fff0*/  STL [R1+0x268c], R193 ;  /* 0x00268cc101007387 */ /* 0x000fe80000100800 */
[----:B------:R3:W-:Y:S04]  /*70000*/  STL [R1+0x2688], R194 ;  /* 0x002688c201007387 */ /* 0x0007e80000100800 */
        /* <DEDUP_REMOVED lines=10> */
[----:B------:R1:W-:Y:S04]  /*700b0*/  STL [R1+0x269c], R197 ;  /* 0x00269cc501007387 */ /* 0x0003e80000100800 */
[----:B------:R1:W-:Y:S04]  /*700c0*/  STL [R1+0x2698], R198 ;  /* 0x002698c601007387 */ /* 0x0003e80000100800 */
[----:B------:R1:W-:Y:S04]  /*700d0*/  STL [R1+0x2694], R199 ;  /* 0x002694c701007387 */ /* 0x0003e80000100800 */
        /* <DEDUP_REMOVED lines=14> */
[----:B------:R-:W-:Y:S01]  /*701c0*/  MOV R92, R231 ;  /* 0x000000e7005c7202 */ /* 0x000fe20000000f00 */
[----:B------:R-:W-:Y:S01]  /*701d0*/  IMAD.MOV.U32 R93, RZ, RZ, R230 ;  /* 0x000000ffff5d7224 */ /* 0x000fe200078e00e6 */
[----:B------:R-:W-:Y:S01]  /*701e0*/  MOV R95, R228 ;  /* 0x000000e4005f7202 */ /* 0x000fe20000000f00 */
[----:B------:R-:W-:Y:S01]  /*701f0*/  IMAD.MOV.U32 R94, RZ, RZ, R229 ;  /* 0x000000ffff5e7224 */ /* 0x000fe200078e00e5 */
[----:B------:R-:W-:Y:S01]  /*70200*/  MOV R89, R233 ;  /* 0x000000e900597202 */ /* 0x000fe20000000f00 */
[----:B------:R-:W-:-:S02]  /*70210*/  IMAD.MOV.U32 R88, RZ, RZ, R232 ;  /* 0x000000ffff587224 */ /* 0x000fc400078e00e8 */
[----:B------:R-:W-:Y:S02]  /*70220*/  IMAD.MOV.U32 R90, RZ, RZ, R234 ;  /* 0x000000ffff5a7224 */ /* 0x000fe400078e00ea */
[----:B------:R-:W-:Y:S01]  /*70230*/  IMAD.MOV.U32 R91, RZ, RZ, R220 ;  /* 0x000000ffff5b7224 */ /* 0x000fe200078e00dc */
[----:B------:R-:W-:Y:S01]  /*70240*/  MOV R230, R225 ;  /* 0x000000e100e67202 */ /* 0x000fe20000000f00 */
[----:B------:R-:W-:Y:S01]  /*70250*/  IMAD.MOV.U32 R231, RZ, RZ, R224 ;  /* 0x000000ffffe77224 */ /* 0x000fe200078e00e0 */
[----:B------:R-:W-:Y:S01]  /*70260*/  MOV R84, R221 ;  /* 0x000000dd00547202 */ /* 0x000fe20000000f00 */
[----:B------:R-:W4:Y:S01]  /*70270*/  LDL.LU R224, [R1+0x560] ;  /* 0x0005600001e07983 */ /* 0x000f220000300800 */
[----:B------:R-:W-:Y:S01]  /*70280*/  IMAD.MOV.U32 R85, RZ, RZ, R222 ;  /* 0x000000ffff557224 */ /* 0x000fe200078e00de */
[----:B------:R-:W-:Y:S01]  /*70290*/  MOV R87, R216 ;  /* 0x000000d800577202 */ /* 0x000fe20000000f00 */
[----:B------:R-:W-:Y:S01]  /*702a0*/  IMAD.MOV.U32 R86, RZ, RZ, R223 ;  /* 0x000000ffff567224 */ /* 0x000fe200078e00df */
[----:B-1----:R-:W-:Y:S01]  /*702b0*/  HMMA.1688.F32.TF32 R92, R80, R44, R92 ;  /* 0x0000002c505c723c */ /* 0x002fe2000008105c */
[----:B------:R-:W-:Y:S01]  /*702c0*/  IMAD.MOV.U32 R229, RZ, RZ, R226 ;  /* 0x000000ffffe57224 */ /* 0x000fe200078e00e2 */
[----:B------:R-:W4:Y:S01]  /*702d0*/  LDL.LU R225, [R1+0x564] ;  /* 0x0005640001e17983 */ /* 0x000f220000300800 */
[----:B------:R-:W-:Y:S01]  /*702e0*/  IMAD.MOV.U32 R228, RZ, RZ, R227 ;  /* 0x000000ffffe47224 */ /* 0x000fe200078e00e3 */
[----:B------:R-:W-:-:S02]  /*702f0*/  MOV R78, R219 ;  /* 0x000000db004e7202 */ /* 0x000fc40000000f00 */
[----:B------:R-:W4:Y:S01]  /*70300*/  LDL.LU R226, [R1+0x568] ;  /* 0x0005680001e27983 */ /* 0x000f220000300800 */
[----:B------:R-:W-:Y:S01]  /*70310*/  IMAD.MOV.U32 R76, RZ, RZ, R217 ;  /* 0x000000ffff4c7224 */ /* 0x000fe200078e00d9 */
[----:B------:R-:W-:Y:S01]  /*70320*/  HMMA.1688.F32.TF32 R88, R80, R48, R88 ;  /* 0x000000305058723c */ /* 0x000fe20000081058 */
[----:B------:R-:W-:Y:S01]  /*70330*/  IMAD.MOV.U32 R77, RZ, RZ, R218 ;  /* 0x000000ffff4d7224 */ /* 0x000fe200078e00da */
[----:B------:R-:W4:Y:S01]  /*70340*/  LDL.LU R227, [R1+0x56c] ;  /* 0x00056c0001e37983 */ /* 0x000f220000300800 */
[----:B------:R-:W-:-:S03]  /*70350*/  IMAD.MOV.U32 R79, RZ, RZ, R235 ;  /* 0x000000ffff4f7224 */ /* 0x000fc600078e00eb */
[----:B------:R-:W4:Y:S01]  /*70360*/  LDL.LU R236, [R1+0x540] ;  /* 0x0005400001ec7983 */ /* 0x000f220000300800 */
[----:B------:R-:W-:Y:S01]  /*70370*/  IMAD.MOV.U32 R72, RZ, RZ, R215 ;  /* 0x000000ffff487224 */ /* 0x000fe200078e00d7 */
[----:B------:R-:W-:Y:S02]  /*70380*/  HMMA.1688.F32.TF32 R84, R80, R52, R84 ;  /* 0x000000345054723c */ /* 0x000fe40000081054 */
[----:B------:R-:W4:Y:S01]  /*70390*/  LDL.LU R237, [R1+0x544] ;  /* 0x0005440001ed7983 */ /* 0x000f220000300800 */
[----:B------:R-:W-:Y:S01]  /*703a0*/  MOV R73, R214 ;  /* 0x000000d600497202 */ /* 0x000fe20000000f00 */
[----:B------:R-:W-:Y:S02]  /*703b0*/  IMAD.MOV.U32 R74, RZ, RZ, R213 ;  /* 0x000000ffff4a7224 */ /* 0x000fe400078e00d5 */
[----:B------:R-:W4:Y:S01]  /*703c0*/  LDL.LU R238, [R1+0x548] ;  /* 0x0005480001ee7983 */ /* 0x000f220000300800 */
[----:B------:R-:W-:-:S03]  /*703d0*/  IMAD.MOV.U32 R75, RZ, RZ, R212 ;  /* 0x000000ffff4b7224 */ /* 0x000fc600078e00d4 */
[----:B------:R-:W4:Y:S01]  /*703e0*/  LDL.LU R239, [R1+0x54c] ;  /* 0x00054c0001ef7983 */ /* 0x000f220000300800 */
[C---:B------:R-:W-:Y:S03]  /*703f0*/  HMMA.1688.F32.TF32 R76, R80.reuse, R56, R76 ;  /* 0x00000038504c723c */ /* 0x040fe6000008104c */
[----:B------:R1:W-:Y:S04]  /*70400*/  STL [R1+0x26ac], R201 ;  /* 0x0026acc901007387 */ /* 0x0003e80000100800 */
[----:B------:R-:W-:Y:S04]  /*70410*/  STL [R1+0x26a8], R202 ;  /* 0x0026a8ca01007387 */ /* 0x000fe80000100800 */
[----:B------:R1:W-:Y:S04]  /*70420*/  STL [R1+0x26a4], R203 ;  /* 0x0026a4cb01007387 */ /* 0x0003e80000100800 */
        /* <DEDUP_REMOVED lines=12> */
[----:B------:R-:W2:Y:S01]  /*704f0*/  LDL.LU R219, [R1+0x28b4] ;  /* 0x0028b40001db7983 */ /* 0x000ea20000300800 */
[----:B------:R-:W-:-:S03]  /*70500*/  IMAD.MOV.U32 R184, RZ, RZ, R93 ;  /* 0x000000ffffb87224 */ /* 0x000fc600078e005d */
[----:B------:R-:W2:Y:S01]  /*70510*/  LDL.LU R235, [R1+0x28b0] ;  /* 0x0028b00001eb7983 */ /* 0x000ea20000300800 */
        /* <DEDUP_REMOVED lines=8> */
[----:B---3--:R-:W-:Y:S01]  /*705a0*/  MOV R194, R85 ;  /* 0x0000005500c27202 */ /* 0x008fe20000000f00 */
[----:B------:R-:W-:Y:S01]  /*705b0*/  IMAD.MOV.U32 R193, RZ, RZ, R84 ;  /* 0x000000ffffc17224 */ /* 0x000fe200078e0054 */
[----:B------:R-:W-:Y:S01]  /*705c0*/  LDS R212, [R252+0x16000] ;  /* 0x01600000fcd47984 */ /* 0x000fe20000000800 */
[----:B------:R-:W-:-:S02]  /*705d0*/  IMAD.MOV.U32 R84, RZ, RZ, R18 ;  /* 0x000000ffff547224 */ /* 0x000fc400078e0012 */
[----:B----4-:R-:W-:Y:S01]  /*705e0*/  IMAD.MOV.U32 R195, RZ, RZ, R86 ;  /* 0x000000ffffc37224 */ /* 0x010fe200078e0056 */
[----:B------:R-:W-:Y:S01]  /*705f0*/  MOV R86, R14 ;  /* 0x0000000e00567202 */ /* 0x000fe20000000f00 */
[----:B------:R-:W-:Y:S01]  /*70600*/  IMAD.MOV.U32 R85, RZ, RZ, R19 ;  /* 0x000000ffff557224 */ /* 0x000fe200078e0013 */
[----:B------:R-:W-:Y:S01]  /*70610*/  MOV R197, R76 ;  /* 0x0000004c00c57202 */ /* 0x000fe20000000f00 */
[----:B------:R-:W-:Y:S01]  /*70620*/  IMAD.MOV.U32 R188, RZ, RZ, R87 ;  /* 0x000000ffffbc7224 */ /* 0x000fe200078e0057 */
[----:B------:R-:W-:Y:S01]  /*70630*/  LDS R214, [R252+0x17000] ;  /* 0x01700000fcd67984 */ /* 0x000fe20000000800 */
        /* <DEDUP_REMOVED lines=8> */
[----:B-1----:R-:W-:Y:S01]  /*706c0*/  IMAD.MOV.U32 R201, RZ, RZ, R72 ;  /* 0x000000ffffc97224 */ /* 0x002fe200078e0048 */
[----:B------:R-:W-:Y:S01]  /*706d0*/  MOV R72, R10 ;  /* 0x0000000a00487202 */ /* 0x000fe20000000f00 */
[----:B------:R-:W-:Y:S01]  /*706e0*/  IMAD.MOV.U32 R79, RZ, RZ, R15 ;  /* 0x000000ffff4f7224 */ /* 0x000fe200078e000f */
[----:B------:R-:W-:Y:S01]  /*706f0*/  MOV R203, R74 ;  /* 0x0000004a00cb7202 */ /* 0x000fe20000000f00 */
[----:B------:R-:W-:Y:S01]  /*70700*/  IMAD.MOV.U32 R202, RZ, RZ, R73 ;  /* 0x000000ffffca7224 */ /* 0x000fe200078e0049 */
[----:B------:R-:W1:Y:S01]  /*70710*/  LDS R215, [R3+0x17000] ;  /* 0x0170000003d77984 */ /* 0x000e620000000800 */
[----:B------:R-:W-:Y:S02]  /*70720*/  IMAD.MOV.U32 R73, RZ, RZ, R6 ;  /* 0x000000ffff497224 */ /* 0x000fe400078e0006 */
[----:B------:R-:W-:Y:S02]  /*70730*/  IMAD.MOV.U32 R74, RZ, RZ, R7 ;  /* 0x000000ffff4a7224 */ /* 0x000fe400078e0007 */
[----:B------:R-:W-:Y:S01]  /*70740*/  IMAD.MOV.U32 R196, RZ, RZ, R75 ;  /* 0x000000ffffc47224 */ /* 0x000fe200078e004b */
[----:B------:R-:W-:Y:S01]  /*70750*/  MOV R75, R11 ;  /* 0x0000000b004b7202 */ /* 0x000fe20000000f00 */
[C---:B------:R-:W-:Y:S11]  /*70760*/  HMMA.1688.F32.TF32 R96, R80.reuse, R40, R96 ;  /* 0x000000285060723c */ /* 0x040ff60000081060 */
        /* <DEDUP_REMOVED lines=10> */
[----:B------:R-:W3:Y:S04]  /*70810*/  LDL.LU R22, [R1+0x28ac] ;  /* 0x0028ac0001167983 */ /* 0x000ee80000300800 */
[----:B------:R-:W3:Y:S04]  /*70820*/  LDL.LU R23, [R1+0x28a8] ;  /* 0x0028a80001177983 */ /* 0x000ee80000300800 */
        /* <DEDUP_REMOVED lines=8> */
[----:B------:R-:W4:Y:S04]  /*708b0*/  LDL.LU R10, [R1+0x2884] ;  /* 0x00288400010a7983 */ /* 0x000f280000300800 */
[----:B------:R-:W3:Y:S04]  /*708c0*/  LDL.LU R6, [R1+0x2880] ;  /* 0x0028800001067983 */ /* 0x000ee80000300800 */
[----:B------:R-:W3:Y:S04]  /*708d0*/  LDL.LU R7, [R1+0x287c] ;  /* 0x00287c0001077983 */ /* 0x000ee80000300800 */
[----:B------:R-:W4:Y:S01]  /*708e0*/  LDL.LU R11, [R1+0x2878] ;  /* 0x00287800010b7983 */ /* 0x000f220000300800 */
[C---:B------:R-:W-:Y:S08]  /*708f0*/  HMMA.1688.F32.TF32 R204, R80.reuse, R4, R204 ;  /* 0x0000000450cc723c */ /* 0x040ff000000810cc */
[C---:B------:R-:W-:Y:S08]  /*70900*/  HMMA.1688.F32.TF32 R208, R80.reuse, R8, R208 ;  /* 0x0000000850d0723c */ /* 0x040ff000000810d0 */
[C---:B------:R-:W-:Y:S08]  /*70910*/  HMMA.1688.F32.TF32 R220, R80.reuse, R16, R220 ;  /* 0x0000001050dc723c */ /* 0x040ff000000810dc */
[----:B--2---:R-:W-:Y:S08]  /*70920*/  HMMA.1688.F32.TF32 R216, R80, R12, R216 ;  /* 0x0000000c50d8723c */ /* 0x004ff000000810d8 */
[C---:B-1----:R-:W-:Y:S08]  /*70930*/  HMMA.1688.F32.TF32 R76, R212.reuse, R18, R76 ;  /* 0x00000012d44c723c */ /* 0x042ff0000008104c */
[C---:B---3--:R-:W-:Y:S08]  /*70940*/  HMMA.1688.F32.TF32 R92, R212.reuse, R6, R92 ;  /* 0x00000006d45c723c */ /* 0x048ff0000008105c */
[----:B----4-:R-:W-:Y:S11]  /*70950*/  HMMA.1688.F32.TF32 R88, R212, R10, R88 ;  /* 0x0000000ad458723c */ /* 0x010ff60000081058 */
[----:B------:R-:W-:Y:S05]  /*70960*/  @!UPT UIADD3 URZ, URZ, URZ, URZ ;  /* 0x0000003f3f3ff290 */ /* 0x000fea000fffe03f */
[----:B------:R-:W-:Y:S01]  /*70970*/  IMAD.MOV.U32 R5, RZ, RZ, R94 ;  /* 0x000000ffff057224 */ /* 0x000fe200078e005e */
[----:B------:R-:W-:Y:S01]  /*70980*/  MOV R8, R93 ;  /* 0x0000005d00087202 */ /* 0x000fe20000000f00 */
[----:B------:R-:W-:Y:S02]  /*70990*/  IMAD.MOV.U32 R12, RZ, RZ, R92 ;  /* 0x000000ffff0c7224 */ /* 0x000fe400078e005c */
[----:B------:R-:W-:Y:S01]  /*709a0*/  IMAD.MOV.U32 R4, RZ, RZ, R95 ;  /* 0x000000ffff047224 */ /* 0x000fe200078e005f */
[----:B------:R1:W-:Y:S03]  /*709b0*/  STL [R1+0x2644], R5 ;  /* 0x0026440501007387 */ /* 0x0003e60000100800 */
[----:B------:R-:W-:Y:S01]  /*709c0*/  IMAD.MOV.U32 R13, RZ, RZ, R91 ;  /* 0x000000ffff0d7224 */ /* 0x000fe200078e005b */
[----:B------:R-:W-:Y:S01]  /*709d0*/  STL [R1+0x2640], R12 ;  /* 0x0026400c01007387 */ /* 0x000fe20000100800 */
[----:B------:R-:W-:Y:S01]  /*709e0*/  IMAD.MOV.U32 R16, RZ, RZ, R90 ;  /* 0x000000ffff107224 */ /* 0x000fe200078e005a */
[----:B------:R-:W-:-:S02]  /*709f0*/  MOV R17, R89 ;  /* 0x0000005900117202 */ /* 0x000fc40000000f00 */
[----:B------:R-:W-:Y:S04]  /*70a00*/  STL [R1+0x263c], R8 ;  /* 0x00263c0801007387 */ /* 0x000fe80000100800 */
[----:B------:R-:W-:Y:S01]  /*70a10*/  STL [R1+0x2638], R4 ;  /* 0x0026380401007387 */ /* 0x000fe20000100800 */
[----:B------:R-:W-:Y:S03]  /*70a20*/  HMMA.1688.F32.TF32 R84, R212, R14, R84 ;  /* 0x0000000ed454723c */ /* 0x000fe60000081054 */
[----:B------:R-:W-:Y:S01]  /*70a30*/  STL [R1+0xc0], R88 ;  /* 0x0000c05801007387 */ /* 0x000fe20000100800 */
[----:B-1----:R-:W-:-:S03]  /*70a40*/  MOV R5, R79 ;  /* 0x0000004f00057202 */ /* 0x002fc60000000f00 */
[----:B------:R1:W-:Y:S04]  /*70a50*/  STL [R1+0x2650], R13 ;  /* 0x0026500d01007387 */ /* 0x0003e80000100800 */
[----:B------:R2:W-:Y:S04]  /*70a60*/  STL [R1+0x264c], R16 ;  /* 0x00264c1001007387 */ /* 0x0005e80000100800 */
[----:B------:R3:W-:Y:S01]  /*70a70*/  STL [R1+0x2648], R17 ;  /* 0x0026481101007387 */ /* 0x0007e20000100800 */
[----:B-1----:R-:W-:Y:S01]  /*70a80*/  MOV R13, R76 ;  /* 0x0000004c000d7202 */ /* 0x002fe20000000f00 */
[----:B--2---:R-:W-:-:S02]  /*70a90*/  IMAD.MOV.U32 R16, RZ, RZ, R77 ;  /* 0x000000ffff107224 */ /* 0x004fc400078e004d */
[----:B---3--:R-:W-:Y:S02]  /*70aa0*/  IMAD.MOV.U32 R17, RZ, RZ, R78 ;  /* 0x000000ffff117224 */ /* 0x008fe400078e004e */
[----:B------:R-:W-:Y:S02]  /*70ab0*/  HMMA.1688.F32.TF32 R76, R212, R22, R72 ;  /* 0x00000016d44c723c */ /* 0x000fe40000081048 */
[----:B------:R-:W-:Y:S05]  /*70ac0*/  STL [R1+0xbc], R87 ;  /* 0x0000bc5701007387 */ /* 0x000fea0000100800 */
[----:B------:R-:W-:Y:S02]  /*70ad0*/  IMAD.MOV.U32 R72, RZ, RZ, R47 ;  /* 0x000000ffff487224 */ /* 0x000fe400078e002f */
[----:B------:R-:W2:Y:S01]  /*70ae0*/  LDL.LU R47, [R1+0x2874] ;  /* 0x00287400012f7983 */ /* 0x000ea20000300800 */
[----:B------:R-:W-:Y:S01]  /*70af0*/  IMAD.MOV.U32 R73, RZ, RZ, R46 ;  /* 0x000000ffff497224 */ /* 0x000fe200078e002e */
[----:B------:R-:W-:Y:S01]  /*70b00*/  MOV R74, R51 ;  /* 0x00000033004a7202 */ /* 0x000fe20000000f00 */
[----:B------:R-:W-:Y:S01]  /*70b10*/  IMAD.MOV.U32 R75, RZ, RZ, R50 ;  /* 0x000000ffff4b7224 */ /* 0x000fe200078e0032 */
[----:B------:R-:W-:Y:S01]  /*70b20*/  MOV R88, R68 ;  /* 0x0000004400587202 */ /* 0x000fe20000000f00 */
[----:B------:R-:W-:-:S09]  /*70b30*/  IMAD.MOV.U32 R89, RZ, RZ, R69 ;  /* 0x000000ffff597224 */ /* 0x000fd200078e0045 */
[----:B------:R1:W-:Y:S04]  /*70b40*/  STL.64 [R1+0x90], R76 ;  /* 0x0000904c01007387 */ /* 0x0003e80000100a00 */
[----:B------:R3:W-:Y:S04]  /*70b50*/  STL.64 [R1+0x98], R78 ;  /* 0x0000984e01007387 */ /* 0x0007e80000100a00 */
[----:B------:R-:W4:Y:S04]  /*70b60*/  LDL.LU R46, [R1+0x2870] ;  /* 0x00287000012e7983 */ /* 0x000f280000300800 */
[----:B------:R-:W2:Y:S01]  /*70b70*/  LDL.LU R51, [R1+0x286c] ;  /* 0x00286c0001337983 */ /* 0x000ea20000300800 */
[----:B-1----:R-:W-:Y:S01]  /*70b80*/  IMAD.MOV.U32 R76, RZ, RZ, R39 ;  /* 0x000000ffff4c7224 */ /* 0x002fe200078e0027 */
[----:B------:R-:W-:-:S02]  /*70b90*/  MOV R77, R38 ;  /* 0x00000026004d7202 */ /* 0x000fc40000000f00 */
[----:B------:R-:W2:Y:S01]  /*70ba0*/  LDL.LU R50, [R1+0x2868] ;  /* 0x0028680001327983 */ /* 0x000ea20000300800 */
[----:B---3--:R-:W-:-:S03]  /*70bb0*/  IMAD.MOV.U32 R78, RZ, RZ, R43 ;  /* 0x000000ffff4e7224 */ /* 0x008fc600078e002b */
[----:B------:R-:W3:Y:S01]  /*70bc0*/  LDL.LU R39, [R1+0x2864] ;  /* 0x0028640001277983 */ /* 0x000ee20000300800 */
        /* <DEDUP_REMOVED lines=15> */
[----:B------:R-:W3:Y:S04]  /*70cc0*/  LDL.LU R62, [R1+0x2840] ;  /* 0x00284000013e7983 */ /* 0x000ee80000300800 */
[----:B------:R-:W4:Y:S04]  /*70cd0*/  LDL.LU R67, [R1+0x283c] ;  /* 0x00283c0001437983 */ /* 0x000f280000300800 */
[----:B------:R-:W4:Y:S01]  /*70ce0*/  LDL.LU R66, [R1+0x2838] ;  /* 0x0028380001427983 */ /* 0x000f220000300800 */
[----:B--2---:R-:W-:-:S03]  /*70cf0*/  MOV R116, R63 ;  /* 0x0000003f00747202 */ /* 0x004fc60000000f00 */
[----:B------:R-:W2:Y:S01]  /*70d00*/  LDL.LU R63, [R1+0x2834] ;  /* 0x00283400013f7983 */ /* 0x000ea20000300800 */
[----:B---3--:R-:W-:-:S03]  /*70d10*/  IMAD.MOV.U32 R117, RZ, RZ, R62 ;  /* 0x000000ffff757224 */ /* 0x008fc600078e003e */
[----:B------:R-:W3:Y:S01]  /*70d20*/  LDL.LU R62, [R1+0x2830] ;  /* 0x00283000013e7983 */ /* 0x000ee20000300800 */
[----:B----4-:R-:W-:-:S03]  /*70d30*/  IMAD.MOV.U32 R118, RZ, RZ, R67 ;  /* 0x000000ffff767224 */ /* 0x010fc600078e0043 */
[----:B------:R-:W4:Y:S01]  /*70d40*/  LDL.LU R67, [R1+0x282c] ;  /* 0x00282c0001437983 */ /* 0x000f220000300800 */
[----:B------:R-:W-:-:S03]  /*70d50*/  MOV R119, R66 ;  /* 0x0000004200777202 */ /* 0x000fc60000000f00 */
        /* <DEDUP_REMOVED lines=15> */
[----:B------:R-:W-:-:S03]  /*70e50*/  IMAD.MOV.U32 R98, RZ, RZ, R249 ;  /* 0x000000ffff627224 */ /* 0x000fc600078e00f9 */
[----:B------:R-:W4:Y:S01]  /*70e60*/  LDL.LU R137, [R1+0x54] ;  /* 0x0000540001897983 */ /* 0x000f220000300800 */
[----:B------:R-:W-:-:S03]  /*70e70*/  MOV R97, R250 ;  /* 0x000000fa00617202 */ /* 0x000fc60000000f00 */
[----:B------:R-:W4:Y:S01]  /*70e80*/  LDL.LU R138, [R1+0x58] ;  /* 0x00005800018a7983 */ /* 0x000f220000300800 */
[----:B------:R-:W-:Y:S03]  /*70e90*/  HMMA.1688.F32.TF32 R224, R80, R20, R224 ;  /* 0x0000001450e0723c */ /* 0x000fe600000810e0 */
[----:B------:R-:W4:Y:S01]  /*70ea0*/  LDL.LU R139, [R1+0x5c] ;  /* 0x00005c00018b7983 */ /* 0x000f220000300800 */
[----:B------:R-:W-:-:S03]  /*70eb0*/  IMAD.MOV.U32 R96, RZ, RZ, R251 ;  /* 0x000000ffff607224 */ /* 0x000fc600078e00fb */
[----:B------:R-:W4:Y:S01]  /*70ec0*/  LDL.LU R248, [R1+0x80] ;  /* 0x0000800001f87983 */ /* 0x000f220000300800 */
[C---:B------:R-:W-:Y:S03]  /*70ed0*/  HMMA.1688.F32.TF32 R228, R80.reuse, R24, R228 ;  /* 0x0000001850e4723c */ /* 0x040fe600000810e4 */
[----:B------:R-:W4:Y:S04]  /*70ee0*/  LDL.LU R249, [R1+0x84] ;  /* 0x0000840001f97983 */ /* 0x000f280000300800 */
[----:B------:R-:W4:Y:S01]  /*70ef0*/  LDL.LU R250, [R1+0x88] ;  /* 0x0000880001fa7983 */ /* 0x000f220000300800 */
[C---:B------:R-:W-:Y:S03]  /*70f00*/  HMMA.1688.F32.TF32 R232, R80.reuse, R28, R232 ;  /* 0x0000001c50e8723c */ /* 0x040fe600000810e8 */
[----:B------:R-:W4:Y:S05]  /*70f10*/  LDL.LU R251, [R1+0x8c] ;  /* 0x00008c0001fb7983 */ /* 0x000f2a0000300800 */
        /* <DEDUP_REMOVED lines=25> */
[----:B--2---:R-:W-:Y:S01]  /*710b0*/  IMAD.MOV.U32 R127, RZ, RZ, R63 ;  /* 0x000000ffff7f7224 */ /* 0x004fe200078e003f */
[----:B---3--:R-:W-:Y:S01]  /*710c0*/  MOV R126, R62 ;  /* 0x0000003e007e7202 */ /* 0x008fe20000000f00 */
[----:B----4-:R-:W-:Y:S02]  /*710d0*/  IMAD.MOV.U32 R125, RZ, RZ, R67 ;  /* 0x000000ffff7d7224 */ /* 0x010fe400078e0043 */
[----:B------:R-:W-:Y:S02]  /*710e0*/  IMAD.MOV.U32 R124, RZ, RZ, R66 ;  /* 0x000000ffff7c7224 */ /* 0x000fe400078e0042 */
[----:B------:R-:W2:Y:S04]  /*710f0*/  LDL.LU R66, [R1+0x2824] ;  /* 0x0028240001427983 */ /* 0x000ea80000300800 */
[----:B------:R-:W2:Y:S04]  /*71100*/  LDL.LU R67, [R1+0x2820] ;  /* 0x0028200001437983 */ /* 0x000ea80000300800 */
[----:B------:R-:W3:Y:S04]  /*71110*/  LDL.LU R62, [R1+0x281c] ;  /* 0x00281c00013e7983 */ /* 0x000ee80000300800 */
[----:B------:R-:W3:Y:S04]  /*71120*/  LDL.LU R63, [R1+0x2818] ;  /* 0x00281800013f7983 */ /* 0x000ee80000300800 */
        /* <DEDUP_REMOVED lines=16> */
[----:B------:R-:W-:Y:S01]  /*71230*/  IMAD.MOV.U32 R103, RZ, RZ, R30 ;  /* 0x000000ffff677224 */ /* 0x000fe200078e001e */
[----:B------:R-:W3:Y:S01]  /*71240*/  LDL.LU R34, [R1+0x27dc] ;  /* 0x0027dc0001227983 */ /* 0x000ee20000300800 */
[----:B------:R-:W-:Y:S01]  /*71250*/  MOV R84, R31 ;  /* 0x0000001f00547202 */ /* 0x000fe20000000f00 */
[----:B------:R-:W-:-:S02]  /*71260*/  IMAD.MOV.U32 R8, RZ, RZ, R85 ;  /* 0x000000ffff087224 */ /* 0x000fc400078e0055 */
[----:B------:R-:W3:Y:S01]  /*71270*/  LDL.LU R30, [R1+0x27d8] ;  /* 0x0027d800011e7983 */ /* 0x000ee20000300800 */
[----:B------:R-:W-:-:S03]  /*71280*/  IMAD.MOV.U32 R85, RZ, RZ, R35 ;  /* 0x000000ffff557224 */ /* 0x000fc600078e0023 */
[----:B------:R-:W3:Y:S04]  /*71290*/  LDL.LU R31, [R1+0x27d4] ;  /* 0x0027d400011f7983 */ /* 0x000ee80000300800 */
[----:B------:R-:W3:Y:S01]  /*712a0*/  LDL.LU R35, [R1+0x27d0] ;  /* 0x0027d00001237983 */ /* 0x000ee20000300800 */
[----:B------:R-:W-:Y:S01]  /*712b0*/  IMAD.MOV.U32 R4, RZ, RZ, R86 ;  /* 0x000000ffff047224 */ /* 0x000fe200078e0056 */
[----:B------:R-:W-:Y:S01]  /*712c0*/  MOV R87, R0 ;  /* 0x0000000000577202 */ /* 0x000fe20000000f00 */
[----:B------:R-:W-:Y:S01]  /*712d0*/  IMAD.MOV.U32 R86, RZ, RZ, R2 ;  /* 0x000000ffff567224 */ /* 0x000fe200078e0002 */
[----:B--2---:R-:W-:Y:S11]  /*712e0*/  HMMA.1688.F32.TF32 R248, R212, R26, R248 ;  /* 0x0000001ad4f8723c */ /* 0x004ff600000810f8 */
[----:B------:R-:W-:Y:S11]  /*712f0*/  @!UPT UIADD3 URZ, URZ, URZ, URZ ;  /* 0x0000003f3f3ff290 */ /* 0x000ff6000fffe03f */
[----:B------:R-:W-:Y:S02]  /*71300*/  @!UPT UIADD3 URZ, URZ, URZ, URZ ;  /* 0x0000003f3f3ff290 */ /* 0x000fe4000fffe03f */
[----:B------:R-:W-:Y:S01]  /*71310*/  MOV R2, R250 ;  /* 0x000000fa00027202 */ /* 0x000fe20000000f00 */
[----:B------:R-:W-:Y:S02]  /*71320*/  IMAD.MOV.U32 R0, RZ, RZ, R251 ;  /* 0x000000ffff007224 */ /* 0x000fe400078e00fb */
[----:B------:R-:W-:Y:S01]  /*71330*/  IMAD.MOV.U32 R25, RZ, RZ, R248 ;  /* 0x000000ffff197224 */ /* 0x000fe200078e00f8 */
[----:B------:R-:W2:Y:S01]  /*71340*/  LDL.LU.64 R250, [R1+0x27c8] ;  /* 0x0027c80001fa7983 */ /* 0x000ea20000300a00 */
[----:B------:R-:W-:-:S03]  /*71350*/  IMAD.MOV.U32 R24, RZ, RZ, R249 ;  /* 0x000000ffff187224 */ /* 0x000fc600078e00f9 */
[----:B------:R-:W2:Y:S01]  /*71360*/  LDL.LU.64 R248, [R1+0x27c0] ;  /* 0x0027c00001f87983 */ /* 0x000ea20000300a00 */
[----:B---3--:R-:W-:Y:S01]  /*71370*/  HMMA.1688.F32.TF32 R244, R212, R30, R244 ;  /* 0x0000001ed4f4723c */ /* 0x008fe200000810f4 */
[----:B------:R-:W-:Y:S01]  /*71380*/  IMAD.MOV.U32 R187, RZ, RZ, R80 ;  /* 0x000000ffffbb7224 */ /* 0x000fe200078e0050 */
[----:B------:R-:W-:Y:S01]  /*71390*/  MOV R191, R82 ;  /* 0x0000005200bf7202 */ /* 0x000fe20000000f00 */
[----:B------:R-:W-:Y:S01]  /*713a0*/  IMAD.MOV.U32 R190, RZ, RZ, R81 ;  /* 0x000000ffffbe7224 */ /* 0x000fe200078e0051 */
[----:B------:R-:W-:Y:S01]  /*713b0*/  LDS R80, [R252+0x16080] ;  /* 0x01608000fc507984 */ /* 0x000fe20000000800 */
[----:B------:R-:W-:-:S03]  /*713c0*/  IMAD.MOV.U32 R9, RZ, RZ, R83 ;  /* 0x000000ffff097224 */ /* 0x000fc600078e0053 */
[----:B------:R-:W-:Y:S01]  /*713d0*/  LDS R82, [R252+0x17080] ;  /* 0x01708000fc527984 */ /* 0x000fe20000000800 */
[C---:B------:R-:W-:Y:S03]  /*713e0*/  HMMA.1688.F32.TF32 R140, R212.reuse, R34, R140 ;  /* 0x00000022d48c723c */ /* 0x040fe6000008108c */
[----:B------:R-:W-:Y:S04]  /*713f0*/  LDS R81, [R3+0x16080] ;  /* 0x0160800003517984 */ /* 0x000fe80000000800 */
[----:B------:R-:W1:Y:S01]  /*71400*/  LDS R83, [R3+0x17080] ;  /* 0x0170800003537984 */ /* 0x000e620000000800 */
[C---:B------:R-:W-:Y:S08]  /*71410*/  HMMA.1688.F32.TF32 R136, R212.reuse, R38, R136 ;  /* 0x00000026d488723c */ /* 0x040ff00000081088 */
[C---:B------:R-:W-:Y:S08]  /*71420*/  HMMA.1688.F32.TF32 R132, R212.reuse, R42, R132 ;  /* 0x0000002ad484723c */ /* 0x040ff00000081084 */
[C---:B------:R-:W-:Y:S08]  /*71430*/  HMMA.1688.F32.TF32 R128, R212.reuse, R46, R128 ;  /* 0x0000002ed480723c */ /* 0x040ff00000081080 */
[C---:B------:R-:W-:Y:S08]  /*71440*/  HMMA.1688.F32.TF32 R124, R212.reuse, R50, R124 ;  /* 0x00000032d47c723c */ /* 0x040ff0000008107c */
[C---:B------:R-:W-:Y:S08]  /*71450*/  HMMA.1688.F32.TF32 R120, R212.reuse, R54, R120 ;  /* 0x00000036d478723c */ /* 0x040ff00000081078 */
[----:B----4-:R-:W-:Y:S01]  /*71460*/  HMMA.1688.F32.TF32 R116, R212, R58, R116 ;  /* 0x0000003ad474723c */ /* 0x010fe20000081074 */
        /* <DEDUP_REMOVED lines=14> */
[C---:B-1----:R-:W-:Y:S08]  /*71550*/  HMMA.1688.F32.TF32 R112, R80.reuse, R6, R112 ;  /* 0x000000065070723c */ /* 0x042ff00000081070 */
        /* <DEDUP_REMOVED lines=9> */
[C---:B--2---:R-:W-:Y:S11]  /*715f0*/  HMMA.1688.F32.TF32 R248, R212.reuse, R62, R248 ;  /* 0x0000003ed4f8723c */ /* 0x044ff600000810f8 */
[----:B------:R-:W-:Y:S11]  /*71600*/  @!UPT UIADD3 URZ, URZ, URZ, URZ ;  /* 0x0000003f3f3ff290 */ /* 0x000ff6000fffe03f */
[----:B------:R-:W-:Y:S01]  /*71610*/  @!UPT UIADD3 URZ, URZ, URZ, URZ ;  /* 0x0000003f3f3ff290 */ /* 0x000fe2000fffe03f */
[----:B------:R-:W-:Y:S04]  /*71620*/  STL [R1+0x2634], R248 ;  /* 0x002634f801007387 */ /* 0x000fe80000100800 */
[----:B------:R-:W-:Y:S04]  /*71630*/  STL.64 [R1], R116 ;  /* 0x0000007401007387 */ /* 0x000fe80000100a00 */
[----:B------:R1:W-:Y:S02]  /*71640*/  STL.64 [R1+0x8], R118 ;  /* 0x0000087601007387 */ /* 0x0003e40000100a00 */
[----:B-1----:R-:W-:Y:S02]  /*71650*/  HMMA.1688.F32.TF32 R116, R212, R66, R68 ;  /* 0x00000042d474723c */ /* 0x002fe40000081044 */
[----:B------:R-:W-:Y:S04]  /*71660*/  STL [R1+0x2630], R249 ;  /* 0x002630f901007387 */ /* 0x000fe80000100800 */
[----:B------:R-:W-:Y:S04]  /*71670*/  STL [R1+0x262c], R250 ;  /* 0x00262cfa01007387 */ /* 0x000fe80000100800 */
[----:B------:R-:W-:Y:S01]  /*71680*/  STL [R1+0x2628], R251 ;  /* 0x002628fb01007387 */ /* 0x000fe20000100800 */
[----:B------:R-:W-:-:S02]  /*71690*/  IMAD.MOV.U32 R248, RZ, RZ, R78 ;  /* 0x000000fffff87224 */ /* 0x000fc400078e004e */
[----:B------:R-:W-:Y:S01]  /*716a0*/  IMAD.MOV.U32 R21, RZ, RZ, R74 ;  /* 0x000000ffff157224 */ /* 0x000fe200078e004a */
[----:B------:R-:W-:Y:S01]  /*716b0*/  LDS R68, [R252+0x16100] ;  /* 0x01610000fc447984 */ /* 0x000fe20000000800 */
[----:B------:R-:W-:-:S03]  /*716c0*/  IMAD.MOV.U32 R20, RZ, RZ, R75 ;  /* 0x000000ffff147224 */ /* 0x000fc600078e004b */
[----:B------:R-:W-:Y:S04]  /*716d0*/  LDS R70, [R252+0x17100] ;  /* 0x01710000fc467984 */ /* 0x000fe80000000800 */
[----:B------:R-:W-:Y:S04]  /*716e0*/  LDS R69, [R3+0x16100] ;  /* 0x0161000003457984 */ /* 0x000fe80000000800 */
        /* <DEDUP_REMOVED lines=18> */
[----:B------:R3:W-:Y:S04]  /*71810*/  STL.64 [R1+0x160], R76 ;  /* 0x0001604c01007387 */ /* 0x0007e80000100a00 */
[----:B------:R4:W-:Y:S04]  /*71820*/  STL.64 [R1+0x150], R72 ;  /* 0x0001504801007387 */ /* 0x0009e80000100a00 */
[----:B-1----:R-:W4:Y:S04]  /*71830*/  LDL.LU R88, [R1+0x250] ;  /* 0x0002500001587983 */ /* 0x002f280000300800 */
[----:B------:R-:W4:Y:S04]  /*71840*/  LDL.LU R89, [R1+0x254] ;  /* 0x0002540001597983 */ /* 0x000f280000300800 */
        /* <DEDUP_REMOVED lines=62> */
[----:B------:R-:W-:-:S03]  /*71c30*/  MOV R249, R79 ;  /* 0x0000004f00f97202 */ /* 0x000fc60000000f00 */
        /* <DEDUP_REMOVED lines=12> */
[----:B------:R-:W2:Y:S02]  /*71d00*/  LDS R71, [R3+0x17100] ;  /* 0x0171000003477984 */ /* 0x000ea40000000800 */
[C---:B--2---:R-:W-:Y:S08]  /*71d10*/  HMMA.1688.F32.TF32 R88, R68.reuse, R42, R88 ;  /* 0x0000002a4458723c */ /* 0x044ff00000081058 */
        /* <DEDUP_REMOVED lines=8> */
[C---:B------:R-:W-:Y:S08]  /*71da0*/  HMMA.1688.F32.TF32 R212, R80.reuse, R46, R212 ;  /* 0x0000002e50d4723c */ /* 0x040ff000000810d4 */
[C---:B------:R-:W-:Y:S11]  /*71db0*/  HMMA.1688.F32.TF32 R140, R80.reuse, R54, R140 ;  /* 0x00000036508c723c */ /* 0x040ff6000008108c */
[----:B------:R-:W-:Y:S04]  /*71dc0*/  @!UPT UIADD3 URZ, URZ, URZ, URZ ;  /* 0x0000003f3f3ff290 */ /* 0x000fe8000fffe03f */
[----:B------:R1:W-:Y:S01]  /*71dd0*/  STL.64 [R1+0x148], R214 ;  /* 0x000148d601007387 */ /* 0x0003e20000100a00 */
[----:B------:R-:W-:Y:S01]  /*71de0*/  MOV R250, R212 ;  /* 0x000000d400fa7202 */ /* 0x000fe20000000f00 */
[----:B------:R-:W-:Y:S02]  /*71df0*/  IMAD.MOV.U32 R251, RZ, RZ, R213 ;  /* 0x000000fffffb7224 */ /* 0x000fe400078e00d5 */
[C---:B-1----:R-:W-:Y:S08]  /*71e00*/  HMMA.1688.F32.TF32 R212, R80.reuse, R50, R244 ;  /* 0x0000003250d4723c */ /* 0x042ff000000810f4 */
[----:B------:R-:W-:Y:S08]  /*71e10*/  HMMA.1688.F32.TF32 R132, R80, R62, R132 ;  /* 0x0000003e5084723c */ /* 0x000ff00000081084 */
[C---:B------:R-:W-:Y:S08]  /*71e20*/  HMMA.1688.F32.TF32 R124, R68.reuse, R6, R124 ;  /* 0x00000006447c723c */ /* 0x040ff0000008107c */
[C---:B------:R-:W-:Y:S01]  /*71e30*/  HMMA.1688.F32.TF32 R116, R68.reuse, R14, R116 ;  /* 0x0000000e4474723c */ /* 0x040fe20000081074 */
        /* <DEDUP_REMOVED lines=8> */
[C---:B---3--:R-:W-:Y:S03]  /*71ec0*/  HMMA.1688.F32.TF32 R76, R68.reuse, R50, R76 ;  /* 0x00000032444c723c */ /* 0x048fe6000008104c */
        /* <DEDUP_REMOVED lines=9> */
[----:B----4-:R-:W-:Y:S03]  /*71f60*/  HMMA.1688.F32.TF32 R72, R68, R54, R72 ;  /* 0x000000364448723c */ /* 0x010fe60000081048 */
        /* <DEDUP_REMOVED lines=17> */
[----:B------:R2:W-:Y:S04]  /*72080*/  STL [R1+0x2618], R45 ;  /* 0x0026182d01007387 */ /* 0x0005e80000100800 */
[----:B------:R3:W-:Y:S01]  /*72090*/  STL.64 [R1+0x250], R84 ;  /* 0x0002505401007387 */ /* 0x0007e20000100a00 */
[----:B-1----:R-:W-:-:S03]  /*720a0*/  IMAD.MOV.U32 R44, RZ, RZ, R78 ;  /* 0x000000ffff2c7224 */ /* 0x002fc600078e004e */
[----:B------:R-:W-:Y:S01]  /*720b0*/  LDS R80, [R252+0x16180] ;  /* 0x01618000fc507984 */ /* 0x000fe20000000800 */
[----:B--2---:R-:W-:-:S03]  /*720c0*/  IMAD.MOV.U32 R45, RZ, RZ, R79 ;  /* 0x000000ffff2d7224 */ /* 0x004fc600078e004f */
[----:B------:R1:W-:Y:S04]  /*720d0*/  STL.64 [R1+0x258], R86 ;  /* 0x0002585601007387 */ /* 0x0003e80000100a00 */
[----:B------:R2:W-:Y:S04]  /*720e0*/  STL.64 [R1+0x240], R76 ;  /* 0x0002404c01007387 */ /* 0x0005e80000100a00 */
[----:B------:R-:W-:Y:S04]  /*720f0*/  STL [R1+0x2624], R45 ;  /* 0x0026242d01007387 */ /* 0x000fe80000100800 */
[----:B------:R-:W-:Y:S04]  /*72100*/  STL [R1+0x2620], R44 ;  /* 0x0026202c01007387 */ /* 0x000fe80000100800 */
[----:B------:R-:W4:Y:S04]  /*72110*/  LDL.LU R88, [R1+0x390] ;  /* 0x0003900001587983 */ /* 0x000f280000300800 */
        /* <DEDUP_REMOVED lines=65> */
[----:B---3--:R-:W3:Y:S04]  /*72530*/  LDL.LU R84, [R1+0x380] ;  /* 0x0003800001547983 */ /* 0x008ee80000300800 */
        /* <DEDUP_REMOVED lines=11> */
[----:B------:R-:W-:Y:S04]  /*725f0*/  LDS R82, [R252+0x17180] ;  /* 0x01718000fc527984 */ /* 0x000fe80000000800 */
[----:B------:R-:W-:Y:S04]  /*72600*/  LDS R81, [R3+0x16180] ;  /* 0x0161800003517984 */ /* 0x000fe80000000800 */
[----:B------:R-:W4:Y:S02]  /*72610*/  LDS R83, [R3+0x17180] ;  /* 0x0171800003537984 */ /* 0x000f240000000800 */
[C---:B----4-:R-:W-:Y:S08]  /*72620*/  HMMA.1688.F32.TF32 R96, R80.reuse, R46, R96 ;  /* 0x0000002e5060723c */ /* 0x050ff00000081060 */
        /* <DEDUP_REMOVED lines=9> */
[----:B------:R-:W-:Y:S01]  /*726c0*/  HMMA.1688.F32.TF32 R128, R80, R6, R128 ;  /* 0x000000065080723c */ /* 0x000fe20000081080 */
[----:B------:R-:W-:Y:S01]  /*726d0*/  MOV R45, R142 ;  /* 0x0000008e002d7202 */ /* 0x000fe20000000f00 */
[----:B------:R1:W-:Y:S01]  /*726e0*/  STL.64 [R1+0x220], R140 ;  /* 0x0002208c01007387 */ /* 0x0003e20000100a00 */
[----:B------:R-:W-:-:S03]  /*726f0*/  IMAD.MOV.U32 R44, RZ, RZ, R143 ;  /* 0x000000ffff2c7224 */ /* 0x000fc600078e008f */
[----:B------:R-:W4:Y:S04]  /*72700*/  LDL.LU.64 R142, [R1+0x27b8] ;  /* 0x0027b800018e7983 */ /* 0x000f280000300a00 */
[----:B-1----:R-:W4:Y:S01]  /*72710*/  LDL.LU.64 R140, [R1+0x27b0] ;  /* 0x0027b000018c7983 */ /* 0x002f220000300a00 */
[C---:B------:R-:W-:Y:S03]  /*72720*/  HMMA.1688.F32.TF32 R212, R80.reuse, R10, R212 ;  /* 0x0000000a50d4723c */ /* 0x040fe600000810d4 */
        /* <DEDUP_REMOVED lines=9> */
[----:B------:R1:W-:Y:S01]  /*727c0*/  STL.64 [R1+0x7d8], R130 ;  /* 0x0007d88201007387 */ /* 0x0003e20000100a00 */
[C---:B------:R-:W-:Y:S03]  /*727d0*/  HMMA.1688.F32.TF32 R116, R80.reuse, R26, R116 ;  /* 0x0000001a5074723c */ /* 0x040fe60000081074 */
        /* <DEDUP_REMOVED lines=8> */
[----:B------:R-:W3:Y:S01]  /*72860*/  LDS R71, [R3+0x17200] ;  /* 0x0172000003477984 */ /* 0x000ee20000000800 */
[C---:B-1----:R-:W-:Y:S08]  /*72870*/  HMMA.1688.F32.TF32 R212, R80.reuse, R14, R244 ;  /* 0x0000000e50d4723c */ /* 0x042ff000000810f4 */
[C---:B------:R-:W-:Y:S08]  /*72880*/  HMMA.1688.F32.TF32 R88, R80.reuse, R54, R88 ;  /* 0x000000365058723c */ /* 0x040ff00000081058 */
[C---:B--2---:R-:W-:Y:S07]  /*72890*/  HMMA.1688.F32.TF32 R72, R80.reuse, R66, R72 ;  /* 0x000000425048723c */ /* 0x044fee0000081048 */
[----:B------:R-:W-:Y:S04]  /*728a0*/  STL.64 [R1+0x7b0], R212 ;  /* 0x0007b0d401007387 */ /* 0x000fe80000100a00 */
[----:B------:R-:W-:Y:S04]  /*728b0*/  STL.64 [R1+0x7b8], R214 ;  /* 0x0007b8d601007387 */ /* 0x000fe80000100a00 */
[----:B------:R-:W-:Y:S04]  /*728c0*/  STL.64 [R1+0x7a0], R124 ;  /* 0x0007a07c01007387 */ /* 0x000fe80000100a00 */
[----:B------:R-:W-:Y:S01]  /*728d0*/  STL.64 [R1+0x7a8], R126 ;  /* 0x0007a87e01007387 */ /* 0x000fe20000100a00 */
[----:B---3--:R-:W-:Y:S03]  /*728e0*/  HMMA.1688.F32.TF32 R84, R80, R58, R84 ;  /* 0x0000003a5054723c */ /* 0x008fe60000081054 */
        /* <DEDUP_REMOVED lines=21> */
[----:B------:R-:W2:Y:S04]  /*72a40*/  LDL.LU R245, [R1+0x284] ;  /* 0x0002840001f57983 */ /* 0x000ea80000300800 */
[----:B------:R-:W2:Y:S04]  /*72a50*/  LDL.LU R246, [R1+0x288] ;  /* 0x0002880001f67983 */ /* 0x000ea80000300800 */
[----:B------:R-:W2:Y:S01]  /*72a60*/  LDL.LU R247, [R1+0x28c] ;  /* 0x00028c0001f77983 */ /* 0x000ea20000300800 */
[----:B------:R-:W-:-:S03]  /*72a70*/  IMAD.MOV.U32 R41, RZ, RZ, R84 ;  /* 0x000000ffff297224 */ /* 0x000fc600078e0054 */
[----:B-1----:R-:W2:Y:S01]  /*72a80*/  LDL.LU R72, [R1+0x290] ;  /* 0x0002900001487983 */ /* 0x002ea20000300800 */
[----:B------:R-:W-:-:S03]  /*72a90*/  MOV R40, R85 ;  /* 0x0000005500287202 */ /* 0x000fc60000000f00 */
[----:B------:R-:W2:Y:S01]  /*72aa0*/  LDL.LU R73, [R1+0x294] ;  /* 0x0002940001497983 */ /* 0x000ea20000300800 */
[----:B------:R-:W-:-:S03]  /*72ab0*/  IMAD.MOV.U32 R37, RZ, RZ, R86 ;  /* 0x000000ffff257224 */ /* 0x000fc600078e0056 */
[----:B---3--:R-:W2:Y:S01]  /*72ac0*/  LDL.LU R74, [R1+0x298] ;  /* 0x00029800014a7983 */ /* 0x008ea20000300800 */
[----:B------:R-:W-:-:S03]  /*72ad0*/  IMAD.MOV.U32 R36, RZ, RZ, R87 ;  /* 0x000000ffff247224 */ /* 0x000fc600078e0057 */
        /* <DEDUP_REMOVED lines=51> */
[----:B------:R-:W-:-:S02]  /*72e10*/  IMAD.MOV.U32 R32, RZ, RZ, R77 ;  /* 0x000000ffff207224 */ /* 0x000fc400078e004d */
[----:B------:R-:W4:Y:S01]  /*72e20*/  LDL.LU R76, [R1+0x2a0] ;  /* 0x0002a000014c7983 */ /* 0x000f220000300800 */
[----:B------:R-:W-:Y:S01]  /*72e30*/  IMAD.MOV.U32 R29, RZ, RZ, R78 ;  /* 0x000000ffff1d7224 */ /* 0x000fe200078e004e */
[----:B------:R-:W-:Y:S02]  /*72e40*/  MOV R28, R79 ;  /* 0x0000004f001c7202 */ /* 0x000fe40000000f00 */
        /* <DEDUP_REMOVED lines=19> */
[----:B------:R-:W2:Y:S01]  /*72f80*/  LDL.LU.64 R124, [R1+0x2770] ;  /* 0x00277000017c7983 */ /* 0x000ea20000300a00 */
[C---:B------:R-:W-:Y:S03]  /*72f90*/  HMMA.1688.F32.TF32 R104, R68.reuse, R30, R104 ;  /* 0x0000001e4468723c */ /* 0x040fe60000081068 */
[----:B------:R-:W-:Y:S04]  /*72fa0*/  STL.64 [R1+0x6e0], R120 ;  /* 0x0006e07801007387 */ /* 0x000fe80000100a00 */
[----:B------:R3:W-:Y:S01]  /*72fb0*/  STL.64 [R1+0x6e8], R122 ;  /* 0x0006e87a01007387 */ /* 0x0007e20000100a00 */
[C---:B------:R-:W-:Y:S03]  /*72fc0*/  HMMA.1688.F32.TF32 R100, R68.reuse, R34, R100 ;  /* 0x000000224464723c */ /* 0x040fe60000081064 */
[----:B---3--:R-:W3:Y:S04]  /*72fd0*/  LDL.LU.64 R122, [R1+0x2768] ;  /* 0x00276800017a7983 */ /* 0x008ee80000300a00 */
[----:B------:R-:W3:Y:S04]  /*72fe0*/  LDL.LU.64 R120, [R1+0x2760] ;  /* 0x0027600001787983 */ /* 0x000ee80000300a00 */
[----:B------:R-:W-:Y:S04]  /*72ff0*/  STL.64 [R1+0x6d0], R116 ;  /* 0x0006d07401007387 */ /* 0x000fe80000100a00 */
[----:B------:R4:W-:Y:S01]  /*73000*/  STL.64 [R1+0x6d8], R118 ;  /* 0x0006d87601007387 */ /* 0x0009e20000100a00 */
[C---:B------:R-:W-:Y:S03]  /*73010*/  HMMA.1688.F32.TF32 R92, R68.reuse, R42, R92 ;  /* 0x0000002a445c723c */ /* 0x040fe6000008105c */
[----:B----4-:R-:W4:Y:S05]  /*73020*/  LDL.LU.64 R118, [R1+0x2758] ;  /* 0x0027580001767983 */ /* 0x010f2a0000300a00 */
[C---:B------:R-:W-:Y:S01]  /*73030*/  HMMA.1688.F32.TF32 R88, R68.reuse, R46, R88 ;  /* 0x0000002e4458723c */ /* 0x040fe20000081058 */
[----:B------:R-:W4:Y:S07]  /*73040*/  LDL.LU.64 R116, [R1+0x2750] ;  /* 0x0027500001747983 */ /* 0x000f2e0000300a00 */
[----:B------:R-:W-:Y:S01]  /*73050*/  HMMA.1688.F32.TF32 R96, R68, R38, R96 ;  /* 0x000000264460723c */ /* 0x000fe20000081060 */
[----:B------:R-:W-:Y:S04]  /*73060*/  STL.64 [R1+0x6c0], R112 ;  /* 0x0006c07001007387 */ /* 0x000fe80000100a00 */
[----:B------:R1:W-:Y:S01]  /*73070*/  STL.64 [R1+0x6c8], R114 ;  /* 0x0006c87201007387 */ /* 0x0003e20000100a00 */
[----:B------:R-:W-:-:S02]  /*73080*/  IMAD.MOV.U32 R65, RZ, RZ, R110 ;  /* 0x000000ffff417224 */ /* 0x000fc400078e006e */
[----:B------:R-:W-:Y:S01]  /*73090*/  IMAD.MOV.U32 R64, RZ, RZ, R111 ;  /* 0x000000ffff407224 */ /* 0x000fe200078e006f */
[----:B-1----:R-:W2:Y:S04]  /*730a0*/  LDL.LU.64 R114, [R1+0x2748] ;  /* 0x0027480001727983 */ /* 0x002ea80000300a00 */
[----:B------:R-:W2:Y:S04]  /*730b0*/  LDL.LU.64 R112, [R1+0x2740] ;  /* 0x0027400001707983 */ /* 0x000ea80000300a00 */
[----:B------:R1:W-:Y:S04]  /*730c0*/  STL.64 [R1+0x6b0], R212 ;  /* 0x0006b0d401007387 */ /* 0x0003e80000100a00 */
[----:B------:R1:W-:Y:S01]  /*730d0*/  STL.64 [R1+0x6b8], R214 ;  /* 0x0006b8d601007387 */ /* 0x0003e20000100a00 */
[----:B------:R-:W-:Y:S01]  /*730e0*/  HMMA.1688.F32.TF32 R76, R68, R54, R76 ;  /* 0x00000036444c723c */ /* 0x000fe2000008104c */
[----:B------:R-:W-:-:S02]  /*730f0*/  IMAD.MOV.U32 R57, RZ, RZ, R106 ;  /* 0x000000ffff397224 */ /* 0x000fc400078e006a */
[----:B-1----:R-:W2:Y:S04]  /*73100*/  LDL.LU R212, [R1+0x4e0] ;  /* 0x0004e00001d47983 */ /* 0x002ea80000300800 */
[----:B------:R-:W2:Y:S04]  /*73110*/  LDL.LU R213, [R1+0x4e4] ;  /* 0x0004e40001d57983 */ /* 0x000ea80000300800 */
[----:B------:R-:W2:Y:S01]  /*73120*/  LDL.LU R214, [R1+0x4e8] ;  /* 0x0004e80001d67983 */ /* 0x000ea20000300800 */
[----:B------:R-:W-:-:S03]  /*73130*/  MOV R56, R107 ;  /* 0x0000006b00387202 */ /* 0x000fc60000000f00 */
[----:B------:R-:W2:Y:S01]  /*73140*/  LDL.LU R215, [R1+0x4ec] ;  /* 0x0004ec0001d77983 */ /* 0x000ea20000300800 */
[----:B------:R-:W-:-:S03]  /*73150*/  MOV R61, R104 ;  /* 0x00000068003d7202 */ /* 0x000fc60000000f00 */
[----:B------:R1:W-:Y:S01]  /*73160*/  STL.64 [R1+0x6a0], R108 ;  /* 0x0006a06c01007387 */ /* 0x0003e20000100a00 */
[----:B------:R-:W-:-:S03]  /*73170*/  IMAD.MOV.U32 R60, RZ, RZ, R105 ;  /* 0x000000ffff3c7224 */ /* 0x000fc600078e0069 */
[----:B------:R-:W3:Y:S01]  /*73180*/  LDL.LU.64 R110, [R1+0x2738] ;  /* 0x00273800016e7983 */ /* 0x000ee20000300a00 */
[----:B------:R-:W-:Y:S01]  /*73190*/  MOV R49, R102 ;  /* 0x0000006600317202 */ /* 0x000fe20000000f00 */
[----:B------:R-:W-:Y:S02]  /*731a0*/  IMAD.MOV.U32 R48, RZ, RZ, R103 ;  /* 0x000000ffff307224 */ /* 0x000fe400078e0067 */
[----:B------:R-:W-:Y:S01]  /*731b0*/  IMAD.MOV.U32 R53, RZ, RZ, R100 ;  /* 0x000000ffff357224 */ /* 0x000fe200078e0064 */
[----:B-1----:R-:W3:Y:S01]  /*731c0*/  LDL.LU.64 R108, [R1+0x2730] ;  /* 0x00273000016c7983 */ /* 0x002ee20000300a00 */
[----:B------:R-:W-:-:S03]  /*731d0*/  IMAD.MOV.U32 R52, RZ, RZ, R101 ;  /* 0x000000ffff347224 */ /* 0x000fc600078e0065 */
[----:B------:R-:W3:Y:S04]  /*731e0*/  LDL.LU.64 R106, [R1+0x2728] ;  /* 0x00272800016a7983 */ /* 0x000ee80000300a00 */
[----:B------:R-:W3:Y:S04]  /*731f0*/  LDL.LU.64 R104, [R1+0x2720] ;  /* 0x0027200001687983 */ /* 0x000ee80000300a00 */
[----:B------:R-:W3:Y:S04]  /*73200*/  LDL.LU.64 R102, [R1+0x2718] ;  /* 0x0027180001667983 */ /* 0x000ee80000300a00 */
        /* <DEDUP_REMOVED lines=25> */
[----:B------:R-:W-:Y:S11]  /*733a0*/  HMMA.1688.F32.TF32 R244, R68, R62, R244 ;  /* 0x0000003e44f4723c */ /* 0x000ff600000810f4 */
[----:B------:R-:W-:Y:S11]  /*733b0*/  @!UPT UIADD3 URZ, URZ, URZ, URZ ;  /* 0x0000003f3f3ff290 */ /* 0x000ff6000fffe03f */
[----:B------:R-:W-:Y:S01]  /*733c0*/  @!UPT UIADD3 URZ, URZ, URZ, URZ ;  /* 0x0000003f3f3ff290 */ /* 0x000fe2000fffe03f */
[----:B------:R-:W-:Y:S04]  /*733d0*/  STL.64 [R1+0x610], R244 ;  /* 0x000610f401007387 */ /* 0x000fe80000100a00 */
[----:B------:R-:W-:Y:S04]  /*733e0*/  STL.64 [R1+0x618], R246 ;  /* 0x000618f601007387 */ /* 0x000fe80000100a00 */
[----:B------:R-:W-:Y:S04]  /*733f0*/  LDS R244, [R252+0x16380] ;  /* 0x01638000fcf47984 */ /* 0x000fe80000000800 */
[----:B------:R-:W-:Y:S04]  /*73400*/  LDS R246, [R252+0x17380] ;  /* 0x01738000fcf67984 */ /* 0x000fe80000000800 */
[----:B------:R-:W-:Y:S04]  /*73410*/  LDS R245, [R3+0x16380] ;  /* 0x0163800003f57984 */ /* 0x000fe80000000800 */
[----:B------:R-:W-:Y:S01]  /*73420*/  LDS R247, [R3+0x17380] ;  /* 0x0173800003f77984 */ /* 0x000fe20000000800 */
[----:B--2---:R-:W-:Y:S08]  /*73430*/  HMMA.1688.F32.TF32 R212, R80, R10, R212 ;  /* 0x0000000a50d4723c */ /* 0x004ff000000810d4 */
[----:B---3--:R-:W-:Y:S01]  /*73440*/  HMMA.1688.F32.TF32 R72, R68, R66, R72 ;  /* 0x000000424448723c */ /* 0x008fe20000081048 */
[----:B------:R-:W-:Y:S04]  /*73450*/  LDS R68, [R252+0x16300] ;  /* 0x01630000fc447984 */ /* 0x000fe80000000800 */
[----:B------:R-:W-:Y:S04]  /*73460*/  LDS R70, [R252+0x17300] ;  /* 0x01730000fc467984 */ /* 0x000fe80000000800 */
[----:B------:R-:W-:Y:S04]  /*73470*/  LDS R69, [R3+0x16300] ;  /* 0x0163000003457984 */ /* 0x000fe80000000800 */
[----:B------:R-:W1:Y:S10]  /*73480*/  LDS R71, [R3+0x17300] ;  /* 0x0173000003477984 */ /* 0x000e740000000800 */
[----:B------:R-:W-:Y:S04]  /*73490*/  STL.64 [R1+0x390], R72 ;  /* 0x0003904801007387 */ /* 0x000fe80000100a00 */
[----:B------:R2:W-:Y:S02]  /*734a0*/  STL.64 [R1+0x398], R74 ;  /* 0x0003984a01007387 */ /* 0x0005e40000100a00 */
[C---:B--2---:R-:W-:Y:S08]  /*734b0*/  HMMA.1688.F32.TF32 R72, R80.reuse, R6, R76 ;  /* 0x000000065048723c */ /* 0x044ff0000008104c */
[C---:B------:R-:W-:Y:S08]  /*734c0*/  HMMA.1688.F32.TF32 R76, R80.reuse, R14, R84 ;  /* 0x0000000e504c723c */ /* 0x040ff00000081054 */
[C---:B------:R-:W-:Y:S07]  /*734d0*/  HMMA.1688.F32.TF32 R84, R80.reuse, R22, R92 ;  /* 0x000000165054723c */ /* 0x040fee000008105c */
[----:B------:R-:W-:Y:S04]  /*734e0*/  STL.64 [R1+0x600], R72 ;  /* 0x0006004801007387 */ /* 0x000fe80000100a00 */
[----:B------:R2:W-:Y:S04]  /*734f0*/  STL.64 [R1+0x608], R74 ;  /* 0x0006084a01007387 */ /* 0x0005e80000100a00 */
[----:B------:R-:W-:Y:S04]  /*73500*/  STL.64 [R1+0x960], R212 ;  /* 0x000960d401007387 */ /* 0x000fe80000100a00 */
[----:B------:R-:W-:Y:S01]  /*73510*/  STL.64 [R1+0x968], R214 ;  /* 0x000968d601007387 */ /* 0x000fe20000100a00 */
[C---:B--2---:R-:W-:Y:S03]  /*73520*/  HMMA.1688.F32.TF32 R72, R80.reuse, R18, R88 ;  /* 0x000000125048723c */ /* 0x044fe60000081058 */
[----:B------:R-:W-:Y:S04]  /*73530*/  STL.64 [R1+0x950], R76 ;  /* 0x0009504c01007387 */ /* 0x000fe80000100a00 */
[----:B------:R2:W-:Y:S02]  /*73540*/  STL.64 [R1+0x958], R78 ;  /* 0x0009584e01007387 */ /* 0x0005e40000100a00 */
[----:B--2---:R-:W-:Y:S11]  /*73550*/  HMMA.1688.F32.TF32 R76, R80, R26, R96 ;  /* 0x0000001a504c723c */ /* 0x004ff60000081060 */
[----:B------:R-:W-:Y:S03]  /*73560*/  @!UPT UIADD3 URZ, URZ, URZ, URZ ;  /* 0x0000003f3f3ff290 */ /* 0x000fe6000fffe03f */
[----:B------:R-:W-:Y:S04]  /*73570*/  STL.64 [R1+0x940], R72 ;  /* 0x0009404801007387 */ /* 0x000fe80000100a00 */
[----:B------:R2:W-:Y:S04]  /*73580*/  STL.64 [R1+0x948], R74 ;  /* 0x0009484a01007387 */ /* 0x0005e80000100a00 */
[----:B------:R-:W-:Y:S04]  /*73590*/  STL.64 [R1+0x930], R84 ;  /* 0x0009305401007387 */ /* 0x000fe80000100a00 */
[----:B------:R3:W-:Y:S01]  /*735a0*/  STL.64 [R1+0x938], R86 ;  /* 0x0009385601007387 */ /* 0x0007e20000100a00 */
[----:B--2---:R-:W-:Y:S01]  /*735b0*/  IMAD.MOV.U32 R75, RZ, RZ, R76 ;  /* 0x000000ffff4b7224 */ /* 0x004fe200078e004c */
[----:B------:R-:W-:Y:S01]  /*735c0*/  MOV R74, R77 ;  /* 0x0000004d004a7202 */ /* 0x000fe20000000f00 */
[----:B------:R-:W-:-:S02]  /*735d0*/  IMAD.MOV.U32 R73, RZ, RZ, R78 ;  /* 0x000000ffff497224 */ /* 0x000fc400078e004e */
[----:B------:R-:W-:Y:S01]  /*735e0*/  IMAD.MOV.U32 R72, RZ, RZ, R79 ;  /* 0x000000ffff487224 */ /* 0x000fe200078e004f */
[C---:B---3--:R-:W-:Y:S08]  /*735f0*/  HMMA.1688.F32.TF32 R84, R80.reuse, R30, R100 ;  /* 0x0000001e5054723c */ /* 0x048ff00000081064 */
[C---:B------:R-:W-:Y:S08]  /*73600*/  HMMA.1688.F32.TF32 R76, R80.reuse, R34, R104 ;  /* 0x00000022504c723c */ /* 0x040ff00000081068 */
[C---:B------:R-:W-:Y:S07]  /*73610*/  HMMA.1688.F32.TF32 R88, R80.reuse, R38, R108 ;  /* 0x000000265058723c */ /* 0x040fee000008106c */
[----:B------:R-:W-:Y:S04]  /*73620*/  STL.64 [R1+0x910], R84 ;  /* 0x0009105401007387 */ /* 0x000fe80000100a00 */
[----:B------:R2:W-:Y:S04]  /*73630*/  STL.64 [R1+0x918], R86 ;  /* 0x0009185601007387 */ /* 0x0005e80000100a00 */
[----:B------:R-:W-:Y:S04]  /*73640*/  STL.64 [R1+0x900], R76 ;  /* 0x0009004c01007387 */ /* 0x000fe80000100a00 */
[----:B------:R4:W-:Y:S01]  /*73650*/  STL.64 [R1+0x908], R78 ;  /* 0x0009084e01007387 */ /* 0x0009e20000100a00 */
[C---:B--2---:R-:W-:Y:S08]  /*73660*/  HMMA.1688.F32.TF32 R84, R80.reuse, R42, R112 ;  /* 0x0000002a5054723c */ /* 0x044ff00000081070 */
[C---:B----4-:R-:W-:Y:S01]  /*73670*/  HMMA.1688.F32.TF32 R76, R80.reuse, R46, R116 ;  /* 0x0000002e504c723c */ /* 0x050fe20000081074 */
[----:B------:R-:W-:Y:S04]  /*73680*/  STL.64 [R1+0x8f0], R88 ;  /* 0x0008f05801007387 */ /* 0x000fe80000100a00 */
[----:B------:R-:W-:Y:S10]  /*73690*/  STL.64 [R1+0x8f8], R90 ;  /* 0x0008f85a01007387 */ /* 0x000ff40000100a00 */
[----:B------:R-:W-:Y:S04]  /*736a0*/  STL.64 [R1+0x8e0], R84 ;  /* 0x0008e05401007387 */ /* 0x000fe80000100a00 */
[----:B------:R-:W-:Y:S04]  /*736b0*/  STL.64 [R1+0x8e8], R86 ;  /* 0x0008e85601007387 */ /* 0x000fe80000100a00 */
[----:B------:R-:W-:Y:S04]  /*736c0*/  STL.64 [R1+0x8d0], R76 ;  /* 0x0008d04c01007387 */ /* 0x000fe80000100a00 */
[----:B------:R2:W-:Y:S02]  /*736d0*/  STL.64 [R1+0x8d8], R78 ;  /* 0x0008d84e01007387 */ /* 0x0005e40000100a00 */
[C---:B--2---:R-:W-:Y:S08]  /*736e0*/  HMMA.1688.F32.TF32 R76, R80.reuse, R58, R128 ;  /* 0x0000003a504c723c */ /* 0x044ff00000081080 */
[C---:B------:R-:W-:Y:S11]  /*736f0*/  HMMA.1688.F32.TF32 R84, R80.reuse, R54, R124 ;  /* 0x000000365054723c */ /* 0x040ff6000008107c */
[----:B------:R-:W-:Y:S05]  /*73700*/  @!UPT UIADD3 URZ, URZ, URZ, URZ ;  /* 0x0000003f3f3ff290 */ /* 0x000fea000fffe03f */
        /* <DEDUP_REMOVED lines=11> */
[----:B------:R-:W-:Y:S11]  /*737c0*/  HMMA.1688.F32.TF32 R76, R80, R66, R136 ;  /* 0x00000042504c723c */ /* 0x000ff60000081088 */
[----:B------:R-:W-:Y:S11]  /*737d0*/  @!UPT UIADD3 URZ, URZ, URZ, URZ ;  /* 0x0000003f3f3ff290 */ /* 0x000ff6000fffe03f */
[----:B------:R-:W-:Y:S02]  /*737e0*/  @!UPT UIADD3 URZ, URZ, URZ, URZ ;  /* 0x0000003f3f3ff290 */ /* 0x000fe4000fffe03f */
[----:B------:R-:W-:Y:S01]  /*737f0*/  IMAD.MOV.U32 R135, RZ, RZ, R76 ;  /* 0x000000ffff877224 */ /* 0x000fe200078e004c */
[----:B------:R-:W-:Y:S01]  /*73800*/  MOV R134, R77 ;  /* 0x0000004d00867202 */ /* 0x000fe20000000f00 */
[----:B------:R-:W-:Y:S02]  /*73810*/  IMAD.MOV.U32 R133, RZ, RZ, R78 ;  /* 0x000000ffff857224 */ /* 0x000fe400078e004e */
[----:B------:R-:W-:Y:S02]  /*73820*/  IMAD.MOV.U32 R132, RZ, RZ, R79 ;  /* 0x000000ffff847224 */ /* 0x000fe400078e004f */
[C---:B-1----:R-:W-:Y:S11]  /*73830*/  HMMA.1688.F32.TF32 R76, R68.reuse, R10, R144 ;  /* 0x0000000a444c723c */ /* 0x042ff60000081090 */
[----:B------:R-:W-:Y:S11]  /*73840*/  @!UPT UIADD3 URZ, URZ, URZ, URZ ;  /* 0x0000003f3f3ff290 */ /* 0x000ff6000fffe03f */
[----:B------:R-:W-:Y:S02]  /*73850*/  @!UPT UIADD3 URZ, URZ, URZ, URZ ;  /* 0x0000003f3f3ff290 */ /* 0x000fe4000fffe03f */
[----:B------:R-:W-:Y:S01]  /*73860*/  MOV R139, R76 ;  /* 0x0000004c008b7202 */ /* 0x000fe20000000f00 */
[----:B------:R-:W-:Y:S01]  /*73870*/  IMAD.MOV.U32 R138, RZ, RZ, R77 ;  /* 0x000000ffff8a7224 */ /* 0x000fe200078e004d */
[----:B------:R-:W-:Y:S01]  /*73880*/  MOV R136, R79 ;  /* 0x0000004f00887202 */ /* 0x000fe20000000f00 */
[----:B------:R-:W-:Y:S02]  /*73890*/  IMAD.MOV.U32 R137, RZ, RZ, R78 ;  /* 0x000000ffff897224 */ /* 0x000fe400078e004e */
[----:B------:R-:W-:Y:S08]  /*738a0*/  HMMA.1688.F32.TF32 R76, R68, R14, R148 ;  /* 0x0000000e444c723c */ /* 0x000ff00000081094 */
[----:B------:R-:W-:Y:S08]  /*738b0*/  HMMA.1688.F32.TF32 R88, R80, R50, R120 ;  /* 0x000000325058723c */ /* 0x000ff00000081078 */
[----:B------:R-:W-:Y:S08]  /*738c0*/  HMMA.1688.F32.TF32 R80, R68, R6, R140 ;  /* 0x000000064450723c */ /* 0x000ff0000008108c */
[----:B------:R-:W-:Y:S01]  /*738d0*/  IMAD.MOV.U32 R143, RZ, RZ, R76 ;  /* 0x000000ffff8f7224 */ /* 0x000fe200078e004c */
[----:B------:R-:W-:Y:S01]  /*738e0*/  MOV R141, R78 ;  /* 0x0000004e008d7202 */ /* 0x000fe20000000f00 */
[----:B------:R-:W-:-:S02]  /*738f0*/  IMAD.MOV.U32 R142, RZ, RZ, R77 ;  /* 0x000000ffff8e7224 */ /* 0x000fc400078e004d */
[----:B------:R-:W-:Y:S02]  /*73900*/  IMAD.MOV.U32 R140, RZ, RZ, R79 ;  /* 0x000000ffff8c7224 */ /* 0x000fe400078e004f */
[C---:B------:R-:W-:Y:S01]  /*73910*/  HMMA.1688.F32.TF32 R76, R68.reuse, R18, R152 ;  /* 0x00000012444c723c */ /* 0x040fe20000081098 */
[----:B------:R-:W-:Y:S04]  /*73920*/  STL.64 [R1+0x8c0], R88 ;  /* 0x0008c05801007387 */ /* 0x000fe80000100a00 */
[----:B------:R-:W-:Y:S11]  /*73930*/  STL.64 [R1+0x8c8], R90 ;  /* 0x0008c85a01007387 */ /* 0x000ff60000100a00 */
[----:B------:R-:W-:Y:S08]  /*73940*/  @!UPT UIADD3 URZ, URZ, URZ, URZ ;  /* 0x0000003f3f3ff290 */ /* 0x000ff0000fffe03f */
[----:B------:R-:W-:Y:S01]  /*73950*/  IMAD.MOV.U32 R147, RZ, RZ, R76 ;  /* 0x000000ffff937224 */ /* 0x000fe200078e004c */
[----:B------:R-:W-:Y:S01]  /*73960*/  MOV R146, R77 ;  /* 0x0000004d00927202 */ /* 0x000fe20000000f00 */
[----:B------:R-:W-:Y:S02]  /*73970*/  IMAD.MOV.U32 R145, RZ, RZ, R78 ;  /* 0x000000ffff917224 */ /* 0x000fe400078e004e */
[----:B------:R-:W-:Y:S02]  /*73980*/  IMAD.MOV.U32 R144, RZ, RZ, R79 ;  /* 0x000000ffff907224 */ /* 0x000fe400078e004f */
[C---:B------:R-:W-:Y:S01]  /*73990*/  HMMA.1688.F32.TF32 R76, R68.reuse, R22, R156 ;  /* 0x00000016444c723c */ /* 0x040fe2000008109c */
[----:B------:R-:W-:Y:S04]  /*739a0*/  STL.64 [R1+0x8b0], R84 ;  /* 0x0008b05401007387 */ /* 0x000fe80000100a00 */
[----:B------:R1:W-:Y:S04]  /*739b0*/  STL.64 [R1+0x8b8], R86 ;  /* 0x0008b85601007387 */ /* 0x0003e80000100a00 */
[----:B------:R-:W-:Y:S04]  /*739c0*/  STL.64 [R1+0x5e0], R80 ;  /* 0x0005e05001007387 */ /* 0x000fe80000100a00 */
[----:B------:R2:W-:Y:S01]  /*739d0*/  STL.64 [R1+0x5e8], R82 ;  /* 0x0005e85201007387 */ /* 0x0005e20000100a00 */
[C---:B-1----:R-:W-:Y:S09]  /*739e0*/  HMMA.1688.F32.TF32 R84, R68.reuse, R26, R160 ;  /* 0x0000001a4454723c */ /* 0x042ff200000810a0 */
[----:B------:R-:W-:Y:S01]  /*739f0*/  STL.64 [R1+0x3d0], R76 ;  /* 0x0003d04c01007387 */ /* 0x000fe20000100a00 */
[C---:B--2---:R-:W-:Y:S03]  /*73a00*/  HMMA.1688.F32.TF32 R80, R68.reuse, R30, R164 ;  /* 0x0000001e4450723c */ /* 0x044fe600000810a4 */
[----:B------:R1:W-:Y:S05]  /*73a10*/  STL.64 [R1+0x3d8], R78 ;  /* 0x0003d84e01007387 */ /* 0x0003ea0000100a00 */
[C---:B-1----:R-:W-:Y:S05]  /*73a20*/  HMMA.1688.F32.TF32 R76, R68.reuse, R34, R168 ;  /* 0x00000022444c723c */ /* 0x042fea00000810a8 */
[----:B------:R-:W-:Y:S04]  /*73a30*/  STL.64 [R1+0x3f0], R84 ;  /* 0x0003f05401007387 */ /* 0x000fe80000100a00 */
[----:B------:R-:W-:Y:S06]  /*73a40*/  STL.64 [R1+0x3f8], R86 ;  /* 0x0003f85601007387 */ /* 0x000fec0000100a00 */
[----:B------:R-:W-:Y:S04]  /*73a50*/  STL.64 [R1+0x410], R80 ;  /* 0x0004105001007387 */ /* 0x000fe80000100a00 */
[----:B------:R1:W-:Y:S05]  /*73a60*/  STL.64 [R1+0x418], R82 ;  /* 0x0004185201007387 */ /* 0x0003ea0000100a00 */
[----:B------:R-:W-:Y:S01]  /*73a70*/  MOV R151, R76 ;  /* 0x0000004c00977202 */ /* 0x000fe20000000f00 */
[----:B------:R-:W-:Y:S01]  /*73a80*/  IMAD.MOV.U32 R150, RZ, RZ, R77 ;  /* 0x000000ffff967224 */ /* 0x000fe200078e004d */
[----:B------:R-:W-:Y:S01]  /*73a90*/  MOV R148, R79 ;  /* 0x0000004f00947202 */ /* 0x000fe20000000f00 */
[----:B------:R-:W-:Y:S01]  /*73aa0*/  IMAD.MOV.U32 R149, RZ, RZ, R78 ;  /* 0x000000ffff957224 */ /* 0x000fe200078e004e */
[C---:B-1----:R-:W-:Y:S08]  /*73ab0*/  HMMA.1688.F32.TF32 R80, R68.reuse, R38, R172 ;  /* 0x000000264450723c */ /* 0x042ff000000810ac */
[----:B------:R-:W-:Y:S01]  /*73ac0*/  HMMA.1688.F32.TF32 R76, R68, R42, R176 ;  /* 0x0000002a444c723c */ /* 0x000fe200000810b0 */
[----:B------:R-:W-:Y:S01]  /*73ad0*/  MOV R84, R197 ;  /* 0x000000c500547202 */ /* 0x000fe20000000f00 */
[----:B------:R-:W-:Y:S01]  /*73ae0*/  IMAD.MOV.U32 R85, RZ, RZ, R198 ;  /* 0x000000ffff557224 */ /* 0x000fe200078e00c6 */
[----:B------:R-:W-:Y:S01]  /*73af0*/  MOV R87, R192 ;  /* 0x000000c000577202 */ /* 0x000fe20000000f00 */
[----:B------:R-:W-:-:S02]  /*73b00*/  IMAD.MOV.U32 R86, RZ, RZ, R199 ;  /* 0x000000ffff567224 */ /* 0x000fc400078e00c7 */
[----:B------:R-:W-:-:S09]  /*73b10*/  IMAD.MOV.U32 R88, RZ, RZ, R193 ;  /* 0x000000ffff587224 */ /* 0x000fd200078e00c1 */
[----:B------:R-:W-:Y:S04]  /*73b20*/  STL.64 [R1+0x450], R80 ;  /* 0x0004505001007387 */ /* 0x000fe80000100a00 */
[----:B------:R1:W-:Y:S05]  /*73b30*/  STL.64 [R1+0x458], R82 ;  /* 0x0004585201007387 */ /* 0x0003ea0000100a00 */
[----:B------:R-:W-:Y:S01]  /*73b40*/  IMAD.MOV.U32 R155, RZ, RZ, R76 ;  /* 0x000000ffff9b7224 */ /* 0x000fe200078e004c */
[----:B------:R-:W-:Y:S01]  /*73b50*/  MOV R153, R78 ;  /* 0x0000004e00997202 */ /* 0x000fe20000000f00 */
[----:B------:R-:W-:Y:S01]  /*73b60*/  IMAD.MOV.U32 R154, RZ, RZ, R77 ;  /* 0x000000ffff9a7224 */ /* 0x000fe200078e004d */
[----:B------:R-:W-:Y:S01]  /*73b70*/  MOV R77, R202 ;  /* 0x000000ca004d7202 */ /* 0x000fe20000000f00 */
[----:B------:R-:W-:-:S02]  /*73b80*/  IMAD.MOV.U32 R76, RZ, RZ, R201 ;  /* 0x000000ffff4c7224 */ /* 0x000fc400078e00c9 */
[----:B------:R-:W2:Y:S01]  /*73b90*/  LDL.LU R201, [R1+0x26ac] ;  /* 0x0026ac0001c97983 */ /* 0x000ea20000300800 */
[----:B------:R-:W-:Y:S02]  /*73ba0*/  IMAD.MOV.U32 R152, RZ, RZ, R79 ;  /* 0x000000ffff987224 */ /* 0x000fe400078e004f */
[----:B------:R-:W-:Y:S01]  /*73bb0*/  IMAD.MOV.U32 R78, RZ, RZ, R203 ;  /* 0x000000ffff4e7224 */ /* 0x000fe200078e00cb */
[----:B------:R-:W2:Y:S01]  /*73bc0*/  LDL.LU R202, [R1+0x26a8] ;  /* 0x0026a80001ca7983 */ /* 0x000ea20000300800 */
[----:B------:R-:W-:-:S03]  /*73bd0*/  IMAD.MOV.U32 R79, RZ, RZ, R196 ;  /* 0x000000ffff4f7224 */ /* 0x000fc600078e00c4 */
[----:B------:R-:W2:Y:S04]  /*73be0*/  LDL.LU R203, [R1+0x26a4] ;  /* 0x0026a40001cb7983 */ /* 0x000ea80000300800 */
[----:B------:R-:W3:Y:S04]  /*73bf0*/  LDL.LU R196, [R1+0x26a0] ;  /* 0x0026a00001c47983 */ /* 0x000ee80000300800 */
[----:B------:R-:W3:Y:S01]  /*73c00*/  LDL.LU R197, [R1+0x269c] ;  /* 0x00269c0001c57983 */ /* 0x000ee20000300800 */
[----:B------:R-:W-:-:S03]  /*73c10*/  IMAD.MOV.U32 R89, RZ, RZ, R194 ;  /* 0x000000ffff597224 */ /* 0x000fc600078e00c2 */
[----:B------:R-:W3:Y:S01]  /*73c20*/  LDL.LU R198, [R1+0x2698] ;  /* 0x0026980001c67983 */ /* 0x000ee20000300800 */
[----:B------:R-:W-:-:S03]  /*73c30*/  MOV R90, R195 ;  /* 0x000000c3005a7202 */ /* 0x000fc60000000f00 */
[----:B------:R-:W3:Y:S01]  /*73c40*/  LDL.LU R199, [R1+0x2694] ;  /* 0x0026940001c77983 */ /* 0x000ee20000300800 */
[----:B------:R-:W-:-:S03]  /*73c50*/  IMAD.MOV.U32 R91, RZ, RZ, R188 ;  /* 0x000000ffff5b7224 */ /* 0x000fc600078e00bc */
[----:B------:R-:W4:Y:S01]  /*73c60*/  LDL.LU R192, [R1+0x2690] ;  /* 0x0026900001c07983 */ /* 0x000f220000300800 */
[----:B------:R-:W-:-:S03]  /*73c70*/  IMAD.MOV.U32 R96, RZ, RZ, R189 ;  /* 0x000000ffff607224 */ /* 0x000fc600078e00bd */
[----:B------:R-:W4:Y:S01]  /*73c80*/  LDL.LU R193, [R1+0x268c] ;  /* 0x00268c0001c17983 */ /* 0x000f220000300800 */
[----:B------:R-:W-:-:S03]  /*73c90*/  MOV R97, R184 ;  /* 0x000000b800617202 */ /* 0x000fc60000000f00 */
[----:B------:R-:W4:Y:S01]  /*73ca0*/  LDL.LU R194, [R1+0x2688] ;  /* 0x0026880001c27983 */ /* 0x000f220000300800 */
[----:B------:R-:W-:-:S03]  /*73cb0*/  IMAD.MOV.U32 R98, RZ, RZ, R180 ;  /* 0x000000ffff627224 */ /* 0x000fc600078e00b4 */
[----:B------:R-:W4:Y:S01]  /*73cc0*/  LDL.LU R195, [R1+0x2684] ;  /* 0x0026840001c37983 */ /* 0x000f220000300800 */
[----:B------:R-:W-:-:S03]  /*73cd0*/  IMAD.MOV.U32 R99, RZ, RZ, R181 ;  /* 0x000000ffff637224 */ /* 0x000fc600078e00b5 */
[----:B------:R-:W2:Y:S04]  /*73ce0*/  LDL.LU R188, [R1+0x2680] ;  /* 0x0026800001bc7983 */ /* 0x000ea80000300800 */
[----:B------:R-:W2:Y:S04]  /*73cf0*/  LDL.LU R189, [R1+0x267c] ;  /* 0x00267c0001bd7983 */ /* 0x000ea80000300800 */
[----:B------:R-:W2:Y:S04]  /*73d00*/  LDL.LU R184, [R1+0x2678] ;  /* 0x0026780001b87983 */ /* 0x000ea80000300800 */
[----:B------:R-:W1:Y:S04]  /*73d10*/  LDL.LU R180, [R1+0x2674] ;  /* 0x0026740001b47983 */ /* 0x000e680000300800 */
[----:B------:R-:W1:Y:S01]  /*73d20*/  LDL.LU R181, [R1+0x2670] ;  /* 0x0026700001b57983 */ /* 0x000e620000300800 */
[----:B------:R-:W-:-:S03]  /*73d30*/  MOV R92, R182 ;  /* 0x000000b6005c7202 */ /* 0x000fc60000000f00 */
[----:B------:R-:W2:Y:S01]  /*73d40*/  LDL.LU R100, [R1+0x4f0] ;  /* 0x0004f00001647983 */ /* 0x000ea20000300800 */
[----:B------:R-:W-:-:S03]  /*73d50*/  IMAD.MOV.U32 R93, RZ, RZ, R183 ;  /* 0x000000ffff5d7224 */ /* 0x000fc600078e00b7 */
[----:B------:R-:W2:Y:S04]  /*73d60*/  LDL.LU R101, [R1+0x4f4] ;  /* 0x0004f40001657983 */ /* 0x000ea80000300800 */
[----:B------:R-:W2:Y:S04]  /*73d70*/  LDL.LU R102, [R1+0x4f8] ;  /* 0x0004f80001667983 */ /* 0x000ea80000300800 */
[----:B------:R-:W2:Y:S04]  /*73d80*/  LDL.LU R103, [R1+0x4fc] ;  /* 0x0004fc0001677983 */ /* 0x000ea80000300800 */
[----:B------:R-:W1:Y:S04]  /*73d90*/  LDL.LU R182, [R1+0x266c] ;  /* 0x00266c0001b67983 */ /* 0x000e680000300800 */
[----:B------:R-:W1:Y:S01]  /*73da0*/  LDL.LU R183, [R1+0x2668] ;  /* 0x0026680001b77983 */ /* 0x000e620000300800 */
[----:B------:R-:W-:Y:S01]  /*73db0*/  IMAD.MOV.U32 R94, RZ, RZ, R185 ;  /* 0x000000ffff5e7224 */ /* 0x000fe200078e00b9 */
[----:B------:R-:W-:Y:S01]  /*73dc0*/  MOV R95, R186 ;  /* 0x000000ba005f7202 */ /* 0x000fe20000000f00 */
[----:B------:R-:W-:Y:S01]  /*73dd0*/  IMAD.MOV.U32 R212, RZ, RZ, R187 ;  /* 0x000000ffffd47224 */ /* 0x000fe200078e00bb */
[----:B------:R-:W2:Y:S01]  /*73de0*/  LDL.LU R185, [R1+0x2664] ;  /* 0x0026640001b97983 */ /* 0x000ea20000300800 */
[----:B------:R-:W-:Y:S01]  /*73df0*/  IMAD.MOV.U32 R213, RZ, RZ, R190 ;  /* 0x000000ffffd57224 */ /* 0x000fe200078e00be */
[----:B------:R-:W-:-:S02]  /*73e00*/  MOV R214, R191 ;  /* 0x000000bf00d67202 */ /* 0x000fc40000000f00 */
[----:B------:R-:W2:Y:S04]  /*73e10*/  LDL.LU R186, [R1+0x2660] ;  /* 0x0026600001ba7983 */ /* 0x000ea80000300800 */
[----:B------:R-:W2:Y:S04]  /*73e20*/  LDL.LU R187, [R1+0x265c] ;  /* 0x00265c0001bb7983 */ /* 0x000ea80000300800 */
[----:B------:R-:W2:Y:S04]  /*73e30*/  LDL.LU R190, [R1+0x2658] ;  /* 0x0026580001be7983 */ /* 0x000ea80000300800 */
[----:B------:R-:W2:Y:S01]  /*73e40*/  LDL.LU R191, [R1+0x2654] ;  /* 0x0026540001bf7983 */ /* 0x000ea20000300800 */
[----:B------:R-:W-:Y:S01]  /*73e50*/  IMAD.MOV.U32 R215, RZ, RZ, R9 ;  /* 0x000000ffffd77224 */ /* 0x000fe200078e0009 */
[----:B------:R-:W-:Y:S08]  /*73e60*/  HMMA.1688.F32.TF32 R88, R244, R54, R88 ;  /* 0x00000036f458723c */ /* 0x000ff00000081058 */
[C---:B-1----:R-:W-:Y:S08]  /*73e70*/  HMMA.1688.F32.TF32 R80, R68.reuse, R46, R180 ;  /* 0x0000002e4450723c */ /* 0x042ff000000810b4 */
[C---:B--2---:R-:W-:Y:S11]  /*73e80*/  HMMA.1688.F32.TF32 R104, R68.reuse, R54, R188 ;  /* 0x000000364468723c */ /* 0x044ff600000810bc */
[----:B------:R-:W-:Y:S05]  /*73e90*/  @!UPT UIADD3 URZ, URZ, URZ, URZ ;  /* 0x0000003f3f3ff290 */ /* 0x000fea000fffe03f */
[----:B------:R-:W-:Y:S01]  /*73ea0*/  IMAD.MOV.U32 R159, RZ, RZ, R80 ;  /* 0x000000ffff9f7224 */ /* 0x000fe200078e0050 */
[----:B------:R-:W-:Y:S01]  /*73eb0*/  MOV R158, R81 ;  /* 0x00000051009e7202 */ /* 0x000fe20000000f00 */
[----:B------:R-:W-:Y:S02]  /*73ec0*/  IMAD.MOV.U32 R157, RZ, RZ, R82 ;  /* 0x000000ffff9d7224 */ /* 0x000fe400078e0052 */
[----:B------:R-:W-:Y:S02]  /*73ed0*/  IMAD.MOV.U32 R156, RZ, RZ, R83 ;  /* 0x000000ffff9c7224 */ /* 0x000fe400078e0053 */
[C---:B------:R-:W-:Y:S08]  /*73ee0*/  HMMA.1688.F32.TF32 R80, R68.reuse, R50, R184 ;  /* 0x000000324450723c */ /* 0x040ff000000810b8 */
[----:B----4-:R-:W-:Y:S01]  /*73ef0*/  HMMA.1688.F32.TF32 R108, R68, R58, R192 ;  /* 0x0000003a446c723c */ /* 0x010fe200000810c0 */
[----:B------:R-:W-:Y:S04]  /*73f00*/  STL.64 [R1+0x4a0], R104 ;  /* 0x0004a06801007387 */ /* 0x000fe80000100a00 */
[----:B------:R1:W-:Y:S11]  /*73f10*/  STL.64 [R1+0x4a8], R106 ;  /* 0x0004a86a01007387 */ /* 0x0003f60000100a00 */
[----:B------:R-:W-:Y:S01]  /*73f20*/  MOV R167, R80 ;  /* 0x0000005000a77202 */ /* 0x000fe20000000f00 */
[----:B------:R-:W-:Y:S01]  /*73f30*/  IMAD.MOV.U32 R166, RZ, RZ, R81 ;  /* 0x000000ffffa67224 */ /* 0x000fe200078e0051 */
[----:B------:R-:W-:Y:S01]  /*73f40*/  MOV R164, R83 ;  /* 0x0000005300a47202 */ /* 0x000fe20000000f00 */
[----:B------:R-:W-:-:S02]  /*73f50*/  IMAD.MOV.U32 R165, RZ, RZ, R82 ;  /* 0x000000ffffa57224 */ /* 0x000fc400078e0052 */
[C---:B---3--:R-:W-:Y:S08]  /*73f60*/  HMMA.1688.F32.TF32 R80, R68.reuse, R62, R196 ;  /* 0x0000003e4450723c */ /* 0x048ff000000810c4 */
[----:B-1----:R-:W-:Y:S08]  /*73f70*/  HMMA.1688.F32.TF32 R104, R68, R66, R200 ;  /* 0x000000424468723c */ /* 0x002ff000000810c8 */
[C---:B------:R-:W-:Y:S01]  /*73f80*/  HMMA.1688.F32.TF32 R68, R244.reuse, R6, R204 ;  /* 0x00000006f444723c */ /* 0x040fe200000810cc */
        /* <DEDUP_REMOVED lines=10> */
[C---:B-1----:R-:W-:Y:S01]  /*74030*/  HMMA.1688.F32.TF32 R68, R244.reuse, R18, R220 ;  /* 0x00000012f444723c */ /* 0x042fe200000810dc */
[----:B------:R-:W-:Y:S04]  /*74040*/  LDS R18, [R252+0x19000] ;  /* 0x01900000fc127984 */ /* 0x000fe80000000800 */
[----:B------:R-:W-:Y:S04]  /*74050*/  LDS R19, [R3+0x19000] ;  /* 0x0190000003137984 */ /* 0x000fe80000000800 */
        /* <DEDUP_REMOVED lines=12> */
[----:B------:R-:W-:Y:S04]  /*74120*/  LDS R23, [R3+0x19100] ;  /* 0x0191000003177984 */ /* 0x000fe80000000800 */
[----:B------:R-:W-:Y:S04]  /*74130*/  STL.64 [R1+0x4c0], R80 ;  /* 0x0004c05001007387 */ /* 0x000fe80000100a00 */
[----:B------:R1:W-:Y:S04]  /*74140*/  STL.64 [R1+0x4c8], R82 ;  /* 0x0004c85201007387 */ /* 0x0003e80000100a00 */
[----:B------:R-:W-:Y:S04]  /*74150*/  STL.64 [R1+0x4b0], R104 ;  /* 0x0004b06801007387 */ /* 0x000fe80000100a00 */
[----:B------:R-:W-:Y:S04]  /*74160*/  STL.64 [R1+0x4b8], R106 ;  /* 0x0004b86a01007387 */ /* 0x000fe80000100a00 */
[----:B------:R-:W2:Y:S01]  /*74170*/  LDL.LU R9, [R1+0x9c0] ;  /* 0x0009c00001097983 */ /* 0x000ea20000300800 */
[C---:B-1----:R-:W-:Y:S03]  /*74180*/  HMMA.1688.F32.TF32 R80, R244.reuse, R34, R236 ;  /* 0x00000022f450723c */ /* 0x042fe600000810ec */
[----:B------:R-:W-:Y:S04]  /*74190*/  STL.64 [R1+0x460], R68 ;  /* 0x0004604401007387 */ /* 0x000fe80000100a00 */
[----:B------:R1:W-:Y:S02]  /*741a0*/  STL.64 [R1+0x468], R70 ;  /* 0x0004684601007387 */ /* 0x0003e40000100a00 */
[C---:B-1----:R-:W-:Y:S02]  /*741b0*/  HMMA.1688.F32.TF32 R68, R244.reuse, R38, R240 ;  /* 0x00000026f444723c */ /* 0x042fe400000810f0 */
[----:B------:R-:W-:Y:S11]  /*741c0*/  LDS R240, [R252+0x18300] ;  /* 0x01830000fcf07984 */ /* 0x000ff60000000800 */
[----:B------:R-:W-:Y:S01]  /*741d0*/  @!UPT UIADD3 URZ, URZ, URZ, URZ ;  /* 0x0000003f3f3ff290 */ /* 0x000fe2000fffe03f */
[----:B------:R-:W-:Y:S01]  /*741e0*/  STL.64 [R1+0x440], R80 ;  /* 0x0004405001007387 */ /* 0x000fe20000100a00 */
[C---:B------:R-:W-:Y:S03]  /*741f0*/  HMMA.1688.F32.TF32 R100, R244.reuse, R42, R100 ;  /* 0x0000002af464723c */ /* 0x040fe60000081064 */
[----:B------:R1:W-:Y:S04]  /*74200*/  STL.64 [R1+0x448], R82 ;  /* 0x0004485201007387 */ /* 0x0003e80000100a00 */
[----:B------:R-:W-:Y:S04]  /*74210*/  LDS R242, [R252+0x19300] ;  /* 0x01930000fcf27984 */ /* 0x000fe80000000800 */
[----:B------:R-:W-:Y:S01]  /*74220*/  LDS R241, [R3+0x18300] ;  /* 0x0183000003f17984 */ /* 0x000fe20000000800 */
[C---:B-1----:R-:W-:Y:S03]  /*74230*/  HMMA.1688.F32.TF32 R80, R244.reuse, R46, R96 ;  /* 0x0000002ef450723c */ /* 0x042fe60000081060 */
[----:B------:R-:W-:Y:S04]  /*74240*/  LDS R243, [R3+0x19300] ;  /* 0x0193000003f37984 */ /* 0x000fe80000000800 */
[----:B------:R-:W-:Y:S04]  /*74250*/  STL.64 [R1+0x420], R68 ;  /* 0x0004204401007387 */ /* 0x000fe80000100a00 */
[----:B------:R1:W-:Y:S02]  /*74260*/  STL.64 [R1+0x428], R70 ;  /* 0x0004284601007387 */ /* 0x0003e40000100a00 */
[C---:B-1----:R-:W-:Y:S02]  /*74270*/  HMMA.1688.F32.TF32 R68, R244.reuse, R50, R92 ;  /* 0x00000032f444723c */ /* 0x042fe4000008105c */
[----:B------:R-:W-:Y:S04]  /*74280*/  STL.64 [R1+0x400], R100 ;  /* 0x0004006401007387 */ /* 0x000fe80000100a00 */
[----:B------:R-:W-:Y:S04]  /*74290*/  STL.64 [R1+0x408], R102 ;  /* 0x0004086601007387 */ /* 0x000fe80000100a00 */
[----:B------:R-:W-:Y:S04]  /*742a0*/  STL.64 [R1+0x3e0], R80 ;  /* 0x0003e05001007387 */ /* 0x000fe80000100a00 */
[----:B------:R1:W-:Y:S09]  /*742b0*/  STL.64 [R1+0x3e8], R82 ;  /* 0x0003e85201007387 */ /* 0x0003f20000100a00 */
[----:B------:R-:W-:Y:S01]  /*742c0*/  STL.64 [R1+0x3c0], R68 ;  /* 0x0003c04401007387 */ /* 0x000fe20000100a00 */
[C---:B-1----:R-:W-:Y:S03]  /*742d0*/  HMMA.1688.F32.TF32 R80, R244.reuse, R58, R84 ;  /* 0x0000003af450723c */ /* 0x042fe60000081054 */
[----:B------:R1:W-:Y:S05]  /*742e0*/  STL.64 [R1+0x3c8], R70 ;  /* 0x0003c84601007387 */ /* 0x0003ea0000100a00 */
[----:B-1----:R-:W-:Y:S01]  /*742f0*/  HMMA.1688.F32.TF32 R68, R244, R62, R76 ;  /* 0x0000003ef444723c */ /* 0x002fe2000008104c */
[----:B------:R-:W-:Y:S04]  /*74300*/  STL.64 [R1+0x3a0], R88 ;  /* 0x0003a05801007387 */ /* 0x000fe80000100a00 */
[----:B------:R-:W-:Y:S01]  /*74310*/  STL.64 [R1+0x3a8], R90 ;  /* 0x0003a85a01007387 */ /* 0x000fe20000100a00 */
[----:B------:R-:W-:-:S09]  /*74320*/  IMAD.MOV.U32 R92, RZ, RZ, R13 ;  /* 0x000000ffff5c7224 */ /* 0x000fd200078e000d */
[----:B------:R-:W-:Y:S01]  /*74330*/  STL.64 [R1+0x1f0], R80 ;  /* 0x0001f05001007387 */ /* 0x000fe20000100a00 */
[----:B------:R-:W-:-:S03]  /*74340*/  IMAD.MOV.U32 R93, RZ, RZ, R16 ;  /* 0x000000ffff5d7224 */ /* 0x000fc600078e0010 */
[----:B------:R-:W-:Y:S01]  /*74350*/  STL.64 [R1+0x1f8], R82 ;  /* 0x0001f85201007387 */ /* 0x000fe20000100a00 */
[----:B------:R-:W-:Y:S01]  /*74360*/  MOV R94, R17 ;  /* 0x00000011005e7202 */ /* 0x000fe20000000f00 */
[----:B------:R-:W-:Y:S01]  /*74370*/  IMAD.MOV.U32 R95, RZ, RZ, R5 ;  /* 0x000000ffff5f7224 */ /* 0x000fe200078e0005 */
[----:B------:R-:W-:Y:S01]  /*74380*/  MOV R77, R8 ;  /* 0x00000008004d7202 */ /* 0x000fe20000000f00 */
[----:B------:R-:W-:Y:S01]  /*74390*/  IMAD.MOV.U32 R76, RZ, RZ, R12 ;  /* 0x000000ffff4c7224 */ /* 0x000fe200078e000c */
[----:B------:R-:W-:Y:S04]  /*743a0*/  STL.64 [R1+0xe0], R68 ;  /* 0x0000e04401007387 */ /* 0x000fe80000100a00 */
[----:B------:R-:W-:Y:S04]  /*743b0*/  STL.64 [R1+0xe8], R70 ;  /* 0x0000e84601007387 */ /* 0x000fe80000100a00 */
[----:B------:R-:W3:Y:S04]  /*743c0*/  LDL.LU R13, [R1+0x2650] ;  /* 0x00265000010d7983 */ /* 0x000ee80000300800 */
[----:B------:R-:W4:Y:S01]  /*743d0*/  LDL.LU R16, [R1+0x264c] ;  /* 0x00264c0001107983 */ /* 0x000f220000300800 */
[----:B------:R-:W-:-:S03]  /*743e0*/  IMAD.MOV.U32 R78, RZ, RZ, R4 ;  /* 0x000000ffff4e7224 */ /* 0x000fc600078e0004 */
[----:B------:R-:W4:Y:S04]  /*743f0*/  LDL.LU R17, [R1+0x2648] ;  /* 0x0026480001117983 */ /* 0x000f280000300800 */
[----:B------:R-:W4:Y:S04]  /*74400*/  LDL.LU R5, [R1+0x2644] ;  /* 0x0026440001057983 */ /* 0x000f280000300800 */
[----:B------:R-:W4:Y:S04]  /*74410*/  LDL.LU R12, [R1+0x2640] ;  /* 0x00264000010c7983 */ /* 0x000f280000300800 */
[----:B------:R-:W4:Y:S04]  /*74420*/  LDL.LU R8, [R1+0x263c] ;  /* 0x00263c0001087983 */ /* 0x000f280000300800 */
[----:B------:R-:W4:Y:S04]  /*74430*/  LDL.LU R4, [R1+0x2638] ;  /* 0x0026380001047983 */ /* 0x000f280000300800 */
[----:B------:R-:W4:Y:S04]  /*74440*/  LDL.LU R79, [R1+0xbc] ;  /* 0x0000bc00014f7983 */ /* 0x000f280000300800 */
[----:B------:R-:W4:Y:S01]  /*74450*/  LDL.LU R96, [R1+0xc0] ;  /* 0x0000c00001607983 */ /* 0x000f220000300800 */
[----:B------:R-:W-:Y:S11]  /*74460*/  HMMA.1688.F32.TF32 R244, R244, R66, R212 ;  /* 0x00000042f4f4723c */ /* 0x000ff600000810d4 */
[----:B------:R-:W-:Y:S11]  /*74470*/  @!UPT UIADD3 URZ, URZ, URZ, URZ ;  /* 0x0000003f3f3ff290 */ /* 0x000ff6000fffe03f */
[----:B------:R-:W-:Y:S01]  /*74480*/  @!UPT UIADD3 URZ, URZ, URZ, URZ ;  /* 0x0000003f3f3ff290 */ /* 0x000fe2000fffe03f */
[----:B------:R-:W-:Y:S04]  /*74490*/  STL.64 [R1+0x25d0], R246 ;  /* 0x0025d0f601007387 */ /* 0x000fe80000100a00 */
[----:B------:R-:W-:Y:S01]  /*744a0*/  STL.64 [R1+0x25c8], R244 ;  /* 0x0025c8f401007387 */ /* 0x000fe20000100a00 */
[----:B------:R-:W-:Y:S01]  /*744b0*/  IMAD.MOV.U32 R86, RZ, RZ, R2 ;  /* 0x000000ffff567224 */ /* 0x000fe200078e0002 */
[----:B------:R-:W-:Y:S02]  /*744c0*/  MOV R87, R0 ;  /* 0x0000000000577202 */ /* 0x000fe40000000f00 */
[----:B--2---:R-:W-:Y:S04]  /*744d0*/  LDSM.16.M88.4 R236, [R9+0xa4180] ;  /* 0x0a41800009ec783b */ /* 0x004fe80000000200 */
[----:B------:R-:W-:Y:S04]  /*744e0*/  LDSM.16.M88.4 R232, [R9+0xa6180] ;  /* 0x0a61800009e8783b */ /* 0x000fe80000000200 */
        /* <DEDUP_REMOVED lines=10> */
[----:B------:R-:W-:Y:S01]  /*74590*/  LDSM.16.M88.4 R188, [R9+0xbc180] ;  /* 0x0bc1800009bc783b */ /* 0x000fe20000000200 */
[----:B---3--:R-:W-:-:S02]  /*745a0*/  IMAD.MOV.U32 R99, RZ, RZ, R13 ;  /* 0x000000ffff637224 */ /* 0x008fc400078e000d */
[----:B----4-:R-:W-:Y:S02]  /*745b0*/  IMAD.MOV.U32 R102, RZ, RZ, R5 ;  /* 0x000000ffff667224 */ /* 0x010fe400078e0005 */
[----:B------:R-:W-:Y:S02]  /*745c0*/  IMAD.MOV.U32 R100, RZ, RZ, R12 ;  /* 0x000000ffff647224 */ /* 0x000fe400078e000c */
[----:B------:R-:W1:Y:S01]  /*745d0*/  LDSM.16.M88.4 R12, [R9+0xa0180] ;  /* 0x0a018000090c783b */ /* 0x000e620000000200 */
[----:B------:R-:W-:-:S03]  /*745e0*/  IMAD.MOV.U32 R103, RZ, RZ, R4 ;  /* 0x000000ffff677224 */ /* 0x000fc600078e0004 */
[----:B------:R-:W2:Y:S01]  /*745f0*/  LDSM.16.M88.4 R4, [R9+0xa2180] ;  /* 0x0a2180000904783b */ /* 0x000ea20000000200 */
[----:B------:R-:W-:Y:S01]  /*74600*/  IMAD.MOV.U32 R97, RZ, RZ, R17 ;  /* 0x000000ffff617224 */ /* 0x000fe200078e0011 */
[----:B------:R-:W-:Y:S02]  /*74610*/  MOV R98, R16 ;  /* 0x0000001000627202 */ /* 0x000fe40000000f00 */
[----:B------:R-:W-:Y:S04]  /*74620*/  LDS R16, [R252+0x18000] ;  /* 0x01800000fc107984 */ /* 0x000fe80000000800 */
[----:B------:R-:W3:Y:S01]  /*74630*/  LDS R17, [R3+0x18000] ;  /* 0x0180000003117984 */ /* 0x000ee20000000800 */
[----:B------:R-:W-:-:S03]  /*74640*/  MOV R101, R8 ;  /* 0x0000000800657202 */ /* 0x000fc60000000f00 */
[----:B------:R-:W4:Y:S04]  /*74650*/  LDSM.16.M88.4 R8, [R9+0xbe180] ;  /* 0x0be180000908783b */ /* 0x000f280000000200 */
[----:B-1----:R-:W-:Y:S04]  /*74660*/  STL [R1+0x25dc], R14 ;  /* 0x0025dc0e01007387 */ /* 0x002fe80000100800 */
[----:B------:R-:W-:Y:S04]  /*74670*/  STL [R1+0x25d8], R15 ;  /* 0x0025d80f01007387 */ /* 0x000fe80000100800 */
[----:B--2---:R-:W-:Y:S04]  /*74680*/  STL [R1+0x25e4], R6 ;  /* 0x0025e40601007387 */ /* 0x004fe80000100800 */
        /* <DEDUP_REMOVED lines=27> */
[----:B------:R-:W2:Y:S01]  /*74840*/  LDL.LU R88, [R1+0x90] ;  /* 0x0000900001587983 */ /* 0x000ea20000300800 */
[----:B---3--:R-:W-:Y:S03]  /*74850*/  HMMA.1688.F32.TF32 R68, R16, R12, R100 ;  /* 0x0000000c1044723c */ /* 0x008fe60000081064 */
[----:B------:R-:W2:Y:S04]  /*74860*/  LDL.LU R89, [R1+0x94] ;  /* 0x0000940001597983 */ /* 0x000ea80000300800 */
[----:B------:R-:W2:Y:S04]  /*74870*/  LDL.LU R90, [R1+0x98] ;  /* 0x00009800015a7983 */ /* 0x000ea80000300800 */
[----:B------:R-:W2:Y:S04]  /*74880*/  LDL.LU R91, [R1+0x9c] ;  /* 0x00009c00015b7983 */ /* 0x000ea80000300800 */
[----:B----4-:R-:W-:Y:S04]  /*74890*/  STL [R1+0x24dc], R10 ;  /* 0x0024dc0a01007387 */ /* 0x010fe80000100800 */
[----:B------:R-:W-:Y:S04]  /*748a0*/  STL [R1+0x24d8], R11 ;  /* 0x0024d80b01007387 */ /* 0x000fe80000100800 */
[----:B------:R1:W-:Y:S01]  /*748b0*/  STL.64 [R1+0xd0], R68 ;  /* 0x0000d04401007387 */ /* 0x0003e20000100a00 */
[----:B------:R-:W-:-:S02]  /*748c0*/  IMAD.MOV.U32 R2, RZ, RZ, R70 ;  /* 0x000000ffff027224 */ /* 0x000fc400078e0046 */
        /* <DEDUP_REMOVED lines=8> */
[C---:B------:R-:W-:Y:S01]  /*74950*/  HMMA.1688.F32.TF32 R68, R16.reuse, R236, R76 ;  /* 0x000000ec1044723c */ /* 0x040fe2000008104c */
[----:B------:R-:W3:Y:S11]  /*74960*/  LDL.LU R76, [R1+0x70] ;  /* 0x00007000014c7983 */ /* 0x000ef60000300800 */
[----:B------:R-:W-:Y:S11]  /*74970*/  @!UPT UIADD3 URZ, URZ, URZ, URZ ;  /* 0x0000003f3f3ff290 */ /* 0x000ff6000fffe03f */
[----:B------:R-:W-:Y:S04]  /*74980*/  STL.64 [R1+0xb0], R68 ;  /* 0x0000b04401007387 */ /* 0x000fe80000100a00 */
[----:B------:R1:W-:Y:S04]  /*74990*/  STL.64 [R1+0xb8], R70 ;  /* 0x0000b84601007387 */ /* 0x0003e80000100a00 */
[----:B------:R-:W3:Y:S04]  /*749a0*/  LDL.LU R77, [R1+0x74] ;  /* 0x00007400014d7983 */ /* 0x000ee80000300800 */
[----:B------:R-:W3:Y:S04]  /*749b0*/  LDL.LU R78, [R1+0x78] ;  /* 0x00007800014e7983 */ /* 0x000ee80000300800 */
[----:B------:R-:W3:Y:S01]  /*749c0*/  LDL.LU R79, [R1+0x7c] ;  /* 0x00007c00014f7983 */ /* 0x000ee20000300800 */
[----:B-1----:R-:W-:Y:S01]  /*749d0*/  HMMA.1688.F32.TF32 R68, R16, R232, R92 ;  /* 0x000000e81044723c */ /* 0x002fe2000008105c */
[----:B------:R-:W-:Y:S01]  /*749e0*/  MOV R84, R25 ;  /* 0x0000001900547202 */ /* 0x000fe20000000f00 */
[----:B------:R-:W-:Y:S01]  /*749f0*/  IMAD.MOV.U32 R85, RZ, RZ, R24 ;  /* 0x000000ffff557224 */ /* 0x000fe200078e0018 */
[----:B------:R-:W-:Y:S04]  /*74a00*/  LDS R25, [R3+0x18080] ;  /* 0x0180800003197984 */ /* 0x000fe80000000800 */
[----:B------:R-:W1:Y:S11]  /*74a10*/  LDS R24, [R252+0x18080] ;  /* 0x01808000fc187984 */ /* 0x000e760000000800 */
[----:B------:R-:W-:Y:S06]  /*74a20*/  @!UPT UIADD3 URZ, URZ, URZ, URZ ;  /* 0x0000003f3f3ff290 */ /* 0x000fec000fffe03f */
[----:B------:R-:W-:Y:S01]  /*74a30*/  IMAD.MOV.U32 R194, RZ, RZ, R68 ;  /* 0x000000ffffc27224 */ /* 0x000fe200078e0044 */
[----:B------:R-:W-:Y:S01]  /*74a40*/  MOV R198, R70 ;  /* 0x0000004600c67202 */ /* 0x000fe20000000f00 */
[----:B------:R-:W-:Y:S02]  /*74a50*/  IMAD.MOV.U32 R195, RZ, RZ, R69 ;  /* 0x000000ffffc37224 */ /* 0x000fe400078e0045 */
[----:B------:R-:W-:-:S03]  /*74a60*/  IMAD.MOV.U32 R199, RZ, RZ, R71 ;  /* 0x000000ffffc77224 */ /* 0x000fc600078e0047 */
[----:B------:R-:W-:Y:S04]  /*74a70*/  STL [R1+0x258c], R195 ;  /* 0x00258cc301007387 */ /* 0x000fe80000100800 */
[----:B------:R-:W-:Y:S04]  /*74a80*/  STL [R1+0x2588], R194 ;  /* 0x002588c201007387 */ /* 0x000fe80000100800 */
[----:B------:R4:W-:Y:S04]  /*74a90*/  STL [R1+0x2584], R198 ;  /* 0x002584c601007387 */ /* 0x0009e80000100800 */
[----:B------:R1:W-:Y:S01]  /*74aa0*/  STL [R1+0x2580], R199 ;  /* 0x002580c701007387 */ /* 0x0003e20000100800 */
[C---:B--2---:R-:W-:Y:S11]  /*74ab0*/  HMMA.1688.F32.TF32 R68, R16.reuse, R228, R88 ;  /* 0x000000e41044723c */ /* 0x044ff60000081058 */
[----:B------:R-:W-:Y:S11]  /*74ac0*/  @!UPT UIADD3 URZ, URZ, URZ, URZ ;  /* 0x0000003f3f3ff290 */ /* 0x000ff6000fffe03f */
[----:B------:R-:W-:Y:S02]  /*74ad0*/  @!UPT UIADD3 URZ, URZ, URZ, URZ ;  /* 0x0000003f3f3ff290 */ /* 0x000fe4000fffe03f */
[----:B------:R-:W-:Y:S01]  /*74ae0*/  IMAD.MOV.U32 R202, RZ, RZ, R68 ;  /* 0x000000ffffca7224 */ /* 0x000fe200078e0044 */
[----:B------:R-:W-:Y:S01]  /*74af0*/  MOV R203, R69 ;  /* 0x0000004500cb7202 */ /* 0x000fe20000000f00 */
[----:B------:R-:W-:Y:S02]  /*74b00*/  IMAD.MOV.U32 R206, RZ, RZ, R70 ;  /* 0x000000ffffce7224 */ /* 0x000fe400078e0046 */
[----:B------:R-:W-:Y:S02]  /*74b10*/  IMAD.MOV.U32 R207, RZ, RZ, R71 ;  /* 0x000000ffffcf7224 */ /* 0x000fe400078e0047 */
[----:B------:R-:W-:Y:S03]  /*74b20*/  HMMA.1688.F32.TF32 R68, R16, R224, R84 ;  /* 0x000000e01044723c */ /* 0x000fe60000081054 */
[----:B------:R-:W-:Y:S04]  /*74b30*/  STL [R1+0x2594], R207 ;  /* 0x002594cf01007387 */ /* 0x000fe80000100800 */
[----:B------:R-:W-:Y:S04]  /*74b40*/  STL [R1+0x2590], R206 ;  /* 0x002590ce01007387 */ /* 0x000fe80000100800 */
[----:B------:R2:W-:Y:S04]  /*74b50*/  STL [R1+0x257c], R202 ;  /* 0x00257cca01007387 */ /* 0x0005e80000100800 */
[----:B------:R1:W-:Y:S04]  /*74b60*/  STL [R1+0x2578], R203 ;  /* 0x002578cb01007387 */ /* 0x0003e80000100800 */
[----:B------:R-:W2:Y:S04]  /*74b70*/  LDL.LU R104, [R1+0x60] ;  /* 0x0000600001687983 */ /* 0x000ea80000300800 */
[----:B------:R-:W2:Y:S04]  /*74b80*/  LDL.LU R105, [R1+0x64] ;  /* 0x0000640001697983 */ /* 0x000ea80000300800 */
[----:B------:R-:W2:Y:S04]  /*74b90*/  LDL.LU R106, [R1+0x68] ;  /* 0x00006800016a7983 */ /* 0x000ea80000300800 */
[----:B------:R-:W2:Y:S01]  /*74ba0*/  LDL.LU R107, [R1+0x6c] ;  /* 0x00006c00016b7983 */ /* 0x000ea20000300800 */
[----:B------:R-:W-:Y:S01]  /*74bb0*/  MOV R223, R71 ;  /* 0x0000004700df7202 */ /* 0x000fe20000000f00 */
[----:B------:R-:W-:Y:S01]  /*74bc0*/  IMAD.MOV.U32 R222, RZ, RZ, R70 ;  /* 0x000000ffffde7224 */ /* 0x000fe200078e0046 */
[----:B------:R-:W-:Y:S01]  /*74bd0*/  MOV R218, R68 ;  /* 0x0000004400da7202 */ /* 0x000fe20000000f00 */
[----:B------:R-:W-:-:S02]  /*74be0*/  IMAD.MOV.U32 R219, RZ, RZ, R69 ;  /* 0x000000ffffdb7224 */ /* 0x000fc400078e0045 */
[----:B------:R1:W-:Y:S04]  /*74bf0*/  STL [R1+0x25a4], R223 ;  /* 0x0025a4df01007387 */ /* 0x0003e80000100800 */
[----:B------:R1:W-:Y:S04]  /*74c00*/  STL [R1+0x25a0], R222 ;  /* 0x0025a0de01007387 */ /* 0x0003e80000100800 */
[----:B------:R1:W-:Y:S04]  /*74c10*/  STL [R1+0x259c], R219 ;  /* 0x00259cdb01007387 */ /* 0x0003e80000100800 */
[----:B------:R1:W-:Y:S04]  /*74c20*/  STL [R1+0x2598], R218 ;  /* 0x002598da01007387 */ /* 0x0003e80000100800 */
[----:B------:R-:W4:Y:S04]  /*74c30*/  LDL.LU R100, [R1+0x50] ;  /* 0x0000500001647983 */ /* 0x000f280000300800 */
[----:B------:R-:W4:Y:S04]  /*74c40*/  LDL.LU R101, [R1+0x54] ;  /* 0x0000540001657983 */ /* 0x000f280000300800 */
[----:B------:R-:W4:Y:S04]  /*74c50*/  LDL.LU R102, [R1+0x58] ;  /* 0x0000580001667983 */ /* 0x000f280000300800 */
[----:B------:R-:W4:Y:S01]  /*74c60*/  LDL.LU R103, [R1+0x5c] ;  /* 0x00005c0001677983 */ /* 0x000f220000300800 */
[----:B---3--:R-:W-:Y:S03]  /*74c70*/  HMMA.1688.F32.TF32 R68, R16, R220, R76 ;  /* 0x000000dc1044723c */ /* 0x008fe6000008104c */
[----:B------:R-:W3:Y:S04]  /*74c80*/  LDL.LU R76, [R1] ;  /* 0x00000000014c7983 */ /* 0x000ee80000300800 */
        /* <DEDUP_REMOVED lines=21> */
[----:B------:R-:W-:-:S02]  /*74de0*/  IMAD.MOV.U32 R211, RZ, RZ, R69 ;  /* 0x000000ffffd37224 */ /* 0x000fc400078e0045 */
[----:B------:R-:W-:-:S05]  /*74df0*/  IMAD.MOV.U32 R215, RZ, RZ, R71 ;  /* 0x000000ffffd77224 */ /* 0x000fca00078e0047 */
[----:B------:R1:W-:Y:S04]  /*74e00*/  STL [R1+0x25b4], R215 ;  /* 0x0025b4d701007387 */ /* 0x0003e80000100800 */
[----:B------:R1:W-:Y:S04]  /*74e10*/  STL [R1+0x25b0], R214 ;  /* 0x0025b0d601007387 */ /* 0x0003e80000100800 */
[----:B------:R-:W-:Y:S04]  /*74e20*/  STL [R1+0x25ac], R211 ;  /* 0x0025acd301007387 */ /* 0x000fe80000100800 */
[----:B------:R1:W-:Y:S01]  /*74e30*/  STL [R1+0x25a8], R210 ;  /* 0x0025a8d201007387 */ /* 0x0003e20000100800 */
[C---:B--2---:R-:W-:Y:S11]  /*74e40*/  HMMA.1688.F32.TF32 R68, R16.reuse, R216, R104 ;  /* 0x000000d81044723c */ /* 0x044ff60000081068 */
[----:B------:R-:W-:Y:S11]  /*74e50*/  @!UPT UIADD3 URZ, URZ, URZ, URZ ;  /* 0x0000003f3f3ff290 */ /* 0x000ff6000fffe03f */
[----:B------:R-:W-:Y:S02]  /*74e60*/  @!UPT UIADD3 URZ, URZ, URZ, URZ ;  /* 0x0000003f3f3ff290 */ /* 0x000fe4000fffe03f */
[----:B----4-:R-:W-:Y:S01]  /*74e70*/  IMAD.MOV.U32 R198, RZ, RZ, R68 ;  /* 0x000000ffffc67224 */ /* 0x010fe200078e0044 */
[----:B-1----:R-:W-:Y:S01]  /*74e80*/  MOV R199, R69 ;  /* 0x0000004500c77202 */ /* 0x002fe20000000f00 */
        /* <DEDUP_REMOVED lines=17> */
[----:B------:R1:W-:Y:S04]  /*74fa0*/  STL [R1+0x25c4], R203 ;  /* 0x0025c4cb01007387 */ /* 0x0003e80000100800 */
        /* <DEDUP_REMOVED lines=48> */
[----:B-1----:R-:W-:-:S03]  /*752b0*/  IMAD.MOV.U32 R203, RZ, RZ, R68 ;  /* 0x000000ffffcb7224 */ /* 0x002fc600078e0044 */
[----:B------:R-:W4:Y:S01]  /*752c0*/  LDL.LU R106, [R1+0x1a8] ;  /* 0x0001a800016a7983 */ /* 0x000f220000300800 */
[----:B--2---:R-:W-:Y:S01]  /*752d0*/  IMAD.MOV.U32 R202, RZ, RZ, R69 ;  /* 0x000000ffffca7224 */ /* 0x004fe200078e0045 */
[----:B---3--:R-:W-:Y:S02]  /*752e0*/  MOV R199, R70 ;  /* 0x0000004600c77202 */ /* 0x008fe40000000f00 */
[----:B------:R-:W2:Y:S01]  /*752f0*/  LDL.LU R107, [R1+0x1ac] ;  /* 0x0001ac00016b7983 */ /* 0x000ea20000300800 */
[----:B------:R-:W-:Y:S01]  /*75300*/  IMAD.MOV.U32 R198, RZ, RZ, R71 ;  /* 0x000000ffffc67224 */ /* 0x000fe200078e0047 */
[----:B------:R-:W-:Y:S02]  /*75310*/  MOV R90, R248 ;  /* 0x000000f8005a7202 */ /* 0x000fe40000000f00 */
[----:B------:R-:W3:Y:S01]  /*75320*/  LDL.LU R88, [R1+0x160] ;  /* 0x0001600001587983 */ /* 0x000ee20000300800 */
[----:B------:R-:W-:Y:S01]  /*75330*/  HMMA.1688.F32.TF32 R68, R16, R192, R76 ;  /* 0x000000c01044723c */ /* 0x000fe2000008104c */
[----:B------:R-:W-:-:S02]  /*75340*/  IMAD.MOV.U32 R91, RZ, RZ, R249 ;  /* 0x000000ffff5b7224 */ /* 0x000fc400078e00f9 */
[----:B------:R-:W3:Y:S04]  /*75350*/  LDL.LU R89, [R1+0x164] ;  /* 0x0001640001597983 */ /* 0x000ee80000300800 */
        /* <DEDUP_REMOVED lines=9> */
[----:B------:R-:W3:Y:S01]  /*753f0*/  LDL.LU R85, [R1+0x154] ;  /* 0x0001540001557983 */ /* 0x000ee20000300800 */
[----:B------:R-:W-:Y:S01]  /*75400*/  IMAD.MOV.U32 R239, RZ, RZ, R68 ;  /* 0x000000ffffef7224 */ /* 0x000fe200078e0044 */
[----:B------:R-:W-:Y:S01]  /*75410*/  MOV R231, R69 ;  /* 0x0000004500e77202 */ /* 0x000fe20000000f00 */
[----:B------:R-:W-:-:S02]  /*75420*/  IMAD.MOV.U32 R234, RZ, RZ, R70 ;  /* 0x000000ffffea7224 */ /* 0x000fc400078e0046 */
[----:B------:R-:W-:Y:S02]  /*75430*/  IMAD.MOV.U32 R235, RZ, RZ, R71 ;  /* 0x000000ffffeb7224 */ /* 0x000fe400078e0047 */
[----:B------:R-:W-:Y:S02]  /*75440*/  IMAD.MOV.U32 R86, RZ, RZ, R21 ;  /* 0x000000ffff567224 */ /* 0x000fe400078e0015 */
[----:B------:R-:W-:Y:S01]  /*75450*/  IMAD.MOV.U32 R87, RZ, RZ, R20 ;  /* 0x000000ffff577224 */ /* 0x000fe200078e0014 */
[----:B------:R-:W-:Y:S04]  /*75460*/  LDS R21, [R3+0x18100] ;  /* 0x0181000003157984 */ /* 0x000fe80000000800 */
[----:B------:R-:W1:Y:S01]  /*75470*/  LDS R20, [R252+0x18100] ;  /* 0x01810000fc147984 */ /* 0x000e620000000800 */
[----:B----4-:R-:W-:Y:S08]  /*75480*/  HMMA.1688.F32.TF32 R68, R24, R236, R112 ;  /* 0x000000ec1844723c */ /* 0x010ff00000081070 */
[C---:B--2---:R-:W-:Y:S08]  /*75490*/  HMMA.1688.F32.TF32 R248, R16.reuse, R188, R248 ;  /* 0x000000bc10f8723c */ /* 0x044ff000000810f8 */
[----:B------:R-:W-:Y:S11]  /*754a0*/  HMMA.1688.F32.TF32 R16, R16, R8, R80 ;  /* 0x000000081010723c */ /* 0x000ff60000081050 */
[----:B------:R-:W-:Y:S04]  /*754b0*/  @!UPT UIADD3 URZ, URZ, URZ, URZ ;  /* 0x0000003f3f3ff290 */ /* 0x000fe8000fffe03f */
        /* <DEDUP_REMOVED lines=8> */
[----:B------:R2:W-:Y:S05]  /*75540*/  STL [R1+0x24e0], R19 ;  /* 0x0024e01301007387 */ /* 0x0005ea0000100800 */
[C---:B--2---:R-:W-:Y:S11]  /*75550*/  HMMA.1688.F32.TF32 R16, R24.reuse, R12, R120 ;  /* 0x0000000c1810723c */ /* 0x044ff60000081078 */
[----:B------:R-:W-:Y:S11]  /*75560*/  @!UPT UIADD3 URZ, URZ, URZ, URZ ;  /* 0x0000003f3f3ff290 */ /* 0x000ff6000fffe03f */
[----:B------:R-:W-:Y:S01]  /*75570*/  @!UPT UIADD3 URZ, URZ, URZ, URZ ;  /* 0x0000003f3f3ff290 */ /* 0x000fe2000fffe03f */
        /* <DEDUP_REMOVED lines=12> */
[----:B------:R-:W-:Y:S04]  /*75640*/  STL.64 [R1+0x1a8], R82 ;  /* 0x0001a85201007387 */ /* 0x000fe80000100a00 */
[----:B------:R-:W-:Y:S01]  /*75650*/  STL.64 [R1+0x190], R68 ;  /* 0x0001904401007387 */ /* 0x000fe20000100a00 */
[C---:B--2---:R-:W-:Y:S03]  /*75660*/  HMMA.1688.F32.TF32 R16, R24.reuse, R220, R96 ;  /* 0x000000dc1810723c */ /* 0x044fe60000081060 */
[----:B------:R3:W-:Y:S05]  /*75670*/  STL.64 [R1+0x198], R70 ;  /* 0x0001984601007387 */ /* 0x0007ea0000100a00 */
[C---:B---3--:R-:W-:Y:S08]  /*75680*/  HMMA.1688.F32.TF32 R68, R24.reuse, R212, R88 ;  /* 0x000000d41844723c */ /* 0x048ff00000081058 */
[----:B------:R-:W-:Y:S07]  /*75690*/  HMMA.1688.F32.TF32 R80, R24, R216, R92 ;  /* 0x000000d81850723c */ /* 0x000fee000008105c */
[----:B------:R2:W-:Y:S09]  /*756a0*/  STL.64 [R1+0x180], R16 ;  /* 0x0001801001007387 */ /* 0x0005f20000100a00 */
[----:B--2---:R-:W-:Y:S01]  /*756b0*/  MOV R16, R68 ;  /* 0x0000004400107202 */ /* 0x004fe20000000f00 */
[----:B------:R-:W-:Y:S01]  /*756c0*/  IMAD.MOV.U32 R248, RZ, RZ, R69 ;  /* 0x000000fffff87224 */ /* 0x000fe200078e0045 */
[----:B------:R-:W-:Y:S01]  /*756d0*/  MOV R250, R71 ;  /* 0x0000004700fa7202 */ /* 0x000fe20000000f00 */
[----:B------:R-:W-:-:S02]  /*756e0*/  IMAD.MOV.U32 R249, RZ, RZ, R70 ;  /* 0x000000fffff97224 */ /* 0x000fc400078e0046 */
[C---:B------:R-:W-:Y:S01]  /*756f0*/  HMMA.1688.F32.TF32 R68, R24.reuse, R208, R84 ;  /* 0x000000d01844723c */ /* 0x040fe20000081054 */
[----:B------:R-:W-:Y:S04]  /*75700*/  STL.64 [R1+0x188], R18 ;  /* 0x0001881201007387 */ /* 0x000fe80000100a00 */
[----:B------:R-:W-:Y:S04]  /*75710*/  STL.64 [R1+0x170], R80 ;  /* 0x0001705001007387 */ /* 0x000fe80000100a00 */
[----:B------:R-:W-:Y:S04]  /*75720*/  STL.64 [R1+0x178], R82 ;  /* 0x0001785201007387 */ /* 0x000fe80000100a00 */
[----:B------:R-:W-:Y:S04]  /*75730*/  STL [R1+0x2514], R250 ;  /* 0x002514fa01007387 */ /* 0x000fe80000100800 */
[----:B------:R-:W-:Y:S04]  /*75740*/  STL [R1+0x2510], R249 ;  /* 0x002510f901007387 */ /* 0x000fe80000100800 */
[----:B------:R-:W-:Y:S04]  /*75750*/  STL [R1+0x250c], R248 ;  /* 0x00250cf801007387 */ /* 0x000fe80000100800 */
[----:B------:R2:W-:Y:S04]  /*75760*/  STL [R1+0x2508], R16 ;  /* 0x0025081001007387 */ /* 0x0005e80000100800 */
[----:B------:R3:W-:Y:S04]  /*75770*/  STL.64 [R1+0x150], R68 ;  /* 0x0001504401007387 */ /* 0x0007e80000100a00 */
[----:B------:R4:W-:Y:S01]  /*75780*/  STL.64 [R1+0x158], R70 ;  /* 0x0001584601007387 */ /* 0x0009e20000100a00 */
[----:B--2---:R-:W-:Y:S03]  /*75790*/  HMMA.1688.F32.TF32 R16, R24, R204, R76 ;  /* 0x000000cc1810723c */ /* 0x004fe6000008104c */
[----:B------:R-:W2:Y:S04]  /*757a0*/  LDL.LU R76, [R1+0x220] ;  /* 0x00022000014c7983 */ /* 0x000ea80000300800 */
[----:B------:R-:W2:Y:S01]  /*757b0*/  LDL.LU R77, [R1+0x224] ;  /* 0x00022400014d7983 */ /* 0x000ea20000300800 */
[----:B------:R-:W-:Y:S01]  /*757c0*/  IMAD.MOV.U32 R78, RZ, RZ, R45 ;  /* 0x000000ffff4e7224 */ /* 0x000fe200078e002d */
[----:B------:R-:W-:-:S02]  /*757d0*/  MOV R79, R44 ;  /* 0x0000002c004f7202 */ /* 0x000fc40000000f00 */
[----:B------:R-:W2:Y:S04]  /*757e0*/  LDL.LU R45, [R1+0x2624] ;  /* 0x00262400012d7983 */ /* 0x000ea80000300800 */
[----:B------:R-:W3:Y:S04]  /*757f0*/  LDL.LU R44, [R1+0x2620] ;  /* 0x00262000012c7983 */ /* 0x000ee80000300800 */
[----:B------:R-:W4:Y:S04]  /*75800*/  LDL.LU R84, [R1+0x230] ;  /* 0x0002300001547983 */ /* 0x000f280000300800 */
[----:B------:R-:W4:Y:S04]  /*75810*/  LDL.LU R85, [R1+0x234] ;  /* 0x0002340001557983 */ /* 0x000f280000300800 */
[----:B------:R-:W4:Y:S04]  /*75820*/  LDL.LU R86, [R1+0x238] ;  /* 0x0002380001567983 */ /* 0x000f280000300800 */
[----:B------:R-:W4:Y:S04]  /*75830*/  LDL.LU R87, [R1+0x23c] ;  /* 0x00023c0001577983 */ /* 0x000f280000300800 */
[----:B------:R-:W4:Y:S04]  /*75840*/  LDL.LU R88, [R1+0x240] ;  /* 0x0002400001587983 */ /* 0x000f280000300800 */
[----:B------:R-:W4:Y:S01]  /*75850*/  LDL.LU R89, [R1+0x244] ;  /* 0x0002440001597983 */ /* 0x000f220000300800 */
[----:B--2---:R-:W-:-:S02]  /*75860*/  IMAD.MOV.U32 R91, RZ, RZ, R45 ;  /* 0x000000ffff5b7224 */ /* 0x004fc400078e002d */
[----:B---3--:R-:W-:Y:S02]  /*75870*/  IMAD.MOV.U32 R90, RZ, RZ, R44 ;  /* 0x000000ffff5a7224 */ /* 0x008fe400078e002c */
        /* <DEDUP_REMOVED lines=50> */
[----:B------:R-:W1:Y:S04]  /*75ba0*/  LDL.LU R168, [R1+0x870] ;  /* 0x0008700001a87983 */ /* 0x000e680000300800 */
        /* <DEDUP_REMOVED lines=13> */
[----:B------:R-:W-:-:S02]  /*75c80*/  IMAD.MOV.U32 R249, RZ, RZ, R17 ;  /* 0x000000fffff97224 */ /* 0x000fc400078e0011 */
[----:B--2---:R-:W-:Y:S01]  /*75c90*/  IMAD.MOV.U32 R99, RZ, RZ, R44 ;  /* 0x000000ffff637224 */ /* 0x004fe200078e002c */
[----:B---3--:R-:W-:Y:S01]  /*75ca0*/  MOV R98, R45 ;  /* 0x0000002d00627202 */ /* 0x008fe20000000f00 */
[----:B------:R-:W-:Y:S01]  /*75cb0*/  IMAD.MOV.U32 R250, RZ, RZ, R16 ;  /* 0x000000fffffa7224 */ /* 0x000fe200078e0010 */
[----:B------:R-:W-:Y:S01]  /*75cc0*/  MOV R248, R18 ;  /* 0x0000001200f87202 */ /* 0x000fe20000000f00 */
[----:B------:R-:W-:Y:S01]  /*75cd0*/  IMAD.MOV.U32 R16, RZ, RZ, R19 ;  /* 0x000000ffff107224 */ /* 0x000fe200078e0013 */
[C---:B----4-:R-:W-:Y:S11]  /*75ce0*/  HMMA.1688.F32.TF32 R44, R24.reuse, R200, R68 ;  /* 0x000000c8182c723c */ /* 0x050ff60000081044 */
[----:B------:R-:W-:Y:S11]  /*75cf0*/  @!UPT UIADD3 URZ, URZ, URZ, URZ ;  /* 0x0000003f3f3ff290 */ /* 0x000ff6000fffe03f */
[----:B------:R-:W-:Y:S02]  /*75d00*/  @!UPT UIADD3 URZ, URZ, URZ, URZ ;  /* 0x0000003f3f3ff290 */ /* 0x000fe4000fffe03f */
[----:B------:R-:W-:Y:S01]  /*75d10*/  IMAD.MOV.U32 R251, RZ, RZ, R44 ;  /* 0x000000fffffb7224 */ /* 0x000fe200078e002c */
[----:B------:R-:W-:Y:S01]  /*75d20*/  MOV R190, R45 ;  /* 0x0000002d00be7202 */ /* 0x000fe20000000f00 */
[----:B------:R-:W-:Y:S02]  /*75d30*/  IMAD.MOV.U32 R191, RZ, RZ, R46 ;  /* 0x000000ffffbf7224 */ /* 0x000fe400078e002e */
[----:B------:R-:W-:Y:S02]  /*75d40*/  IMAD.MOV.U32 R17, RZ, RZ, R47 ;  /* 0x000000ffff117224 */ /* 0x000fe400078e002f */
[C---:B------:R-:W-:Y:S01]  /*75d50*/  HMMA.1688.F32.TF32 R44, R24.reuse, R196, R184 ;  /* 0x000000c4182c723c */ /* 0x040fe200000810b8 */
[----:B------:R-:W-:Y:S04]  /*75d60*/  STL.64 [R1+0x25f0], R250 ;  /* 0x0025f0fa01007387 */ /* 0x000fe80000100a00 */
[----:B------:R-:W-:Y:S04]  /*75d70*/  STL.64 [R1+0x25e8], R248 ;  /* 0x0025e8f801007387 */ /* 0x000fe80000100a00 */
[----:B------:R-:W-:Y:S04]  /*75d80*/  LDS R184, [R252+0x18380] ;  /* 0x01838000fcb87984 */ /* 0x000fe80000000800 */
[----:B------:R-:W-:Y:S01]  /*75d90*/  LDS R186, [R252+0x19380] ;  /* 0x01938000fcba7984 */ /* 0x000fe20000000800 */
[----:B------:R-:W-:Y:S03]  /*75da0*/  HMMA.1688.F32.TF32 R68, R24, R188, R176 ;  /* 0x000000bc1844723c */ /* 0x000fe600000810b0 */
[----:B------:R-:W-:Y:S04]  /*75db0*/  LDS R185, [R3+0x18380] ;  /* 0x0183800003b97984 */ /* 0x000fe80000000800 */
[----:B------:R-:W-:Y:S03]  /*75dc0*/  LDS R187, [R3+0x19380] ;  /* 0x0193800003bb7984 */ /* 0x000fe60000000800 */
[----:B------:R-:W-:Y:S01]  /*75dd0*/  MOV R18, R44 ;  /* 0x0000002c00127202 */ /* 0x000fe20000000f00 */
[----:B------:R-:W-:Y:S01]  /*75de0*/  IMAD.MOV.U32 R19, RZ, RZ, R45 ;  /* 0x000000ffff137224 */ /* 0x000fe200078e002d */
[----:B------:R-:W-:Y:S01]  /*75df0*/  MOV R11, R47 ;  /* 0x0000002f000b7202 */ /* 0x000fe20000000f00 */
[----:B------:R-:W-:-:S03]  /*75e00*/  IMAD.MOV.U32 R10, RZ, RZ, R46 ;  /* 0x000000ffff0a7224 */ /* 0x000fc600078e002e */
[----:B------:R-:W-:Y:S01]  /*75e10*/  STL.64 [R1+0x2600], R18 ;  /* 0x0026001201007387 */ /* 0x000fe20000100a00 */
[C---:B------:R-:W-:Y:S03]  /*75e20*/  HMMA.1688.F32.TF32 R44, R24.reuse, R192, R180 ;  /* 0x000000c0182c723c */ /* 0x040fe600000810b4 */
[----:B------:R2:W-:Y:S05]  /*75e30*/  STL.64 [R1+0x25f8], R16 ;  /* 0x0025f81001007387 */ /* 0x0005ea0000100a00 */
[----:B--2---:R-:W-:Y:S11]  /*75e40*/  HMMA.1688.F32.TF32 R16, R24, R8, R172 ;  /* 0x000000081810723c */ /* 0x004ff600000810ac */
[----:B------:R-:W-:Y:S04]  /*75e50*/  @!UPT UIADD3 URZ, URZ, URZ, URZ ;  /* 0x0000003f3f3ff290 */ /* 0x000fe8000fffe03f */
[----:B------:R-:W-:Y:S01]  /*75e60*/  STL.64 [R1+0x110], R44 ;  /* 0x0001102c01007387 */ /* 0x000fe20000100a00 */
[C---:B-1----:R-:W-:Y:S03]  /*75e70*/  HMMA.1688.F32.TF32 R24, R20.reuse, R12, R168 ;  /* 0x0000000c1418723c */ /* 0x042fe600000810a8 */
        /* <DEDUP_REMOVED lines=8> */
[----:B------:R-:W-:Y:S04]  /*75f00*/  STL.64 [R1+0x380], R24 ;  /* 0x0003801801007387 */ /* 0x000fe80000100a00 */
[----:B------:R1:W-:Y:S01]  /*75f10*/  STL.64 [R1+0x388], R26 ;  /* 0x0003881a01007387 */ /* 0x0003e20000100a00 */
[C---:B------:R-:W-:Y:S03]  /*75f20*/  HMMA.1688.F32.TF32 R68, R20.reuse, R236, R80 ;  /* 0x000000ec1444723c */ /* 0x040fe60000081050 */
[----:B------:R-:W-:Y:S04]  /*75f30*/  LDS R45, [R3+0x18180] ;  /* 0x01818000032d7984 */ /* 0x000fe80000000800 */
[----:B------:R-:W2:Y:S01]  /*75f40*/  LDS R47, [R3+0x19180] ;  /* 0x01918000032f7984 */ /* 0x000ea20000000800 */
[C---:B-1----:R-:W-:Y:S07]  /*75f50*/  HMMA.1688.F32.TF32 R24, R20.reuse, R232, R120 ;  /* 0x000000e81418723c */ /* 0x042fee0000081078 */
        /* <DEDUP_REMOVED lines=29> */
[----:B-1----:R-:W-:Y:S07]  /*76130*/  HMMA.1688.F32.TF32 R16, R20, R192, R76 ;  /* 0x000000c01410723c */ /* 0x002fee000008104c */
[----:B------:R-:W-:Y:S04]  /*76140*/  STL.64 [R1+0x240], R68 ;  /* 0x0002404401007387 */ /* 0x000fe80000100a00 */
[----:B------:R-:W-:Y:S04]  /*76150*/  STL.64 [R1+0x248], R70 ;  /* 0x0002484601007387 */ /* 0x000fe80000100a00 */
[----:B------:R-:W3:Y:S04]  /*76160*/  LDL.LU R92, [R1+0x730] ;  /* 0x00073000015c7983 */ /* 0x000ee80000300800 */
[----:B------:R-:W-:Y:S04]  /*76170*/  STL.64 [R1+0x230], R24 ;  /* 0x0002301801007387 */ /* 0x000fe80000100a00 */
[----:B------:R1:W-:Y:S04]  /*76180*/  STL.64 [R1+0x238], R26 ;  /* 0x0002381a01007387 */ /* 0x0003e80000100a00 */
[----:B------:R-:W-:Y:S04]  /*76190*/  STL.64 [R1+0x220], R16 ;  /* 0x0002201001007387 */ /* 0x000fe80000100a00 */
[----:B------:R4:W-:Y:S04]  /*761a0*/  STL.64 [R1+0x228], R18 ;  /* 0x0002281201007387 */ /* 0x0009e80000100a00 */
        /* <DEDUP_REMOVED lines=63> */
[----:B------:R-:W-:Y:S02]  /*765a0*/  IMAD.MOV.U32 R78, RZ, RZ, R29 ;  /* 0x000000ffff4e7224 */ /* 0x000fe400078e001d */
[----:B------:R-:W-:Y:S01]  /*765b0*/  IMAD.MOV.U32 R79, RZ, RZ, R28 ;  /* 0x000000ffff4f7224 */ /* 0x000fe200078e001c */
[----:B------:R-:W-:Y:S01]  /*765c0*/  MOV R77, R32 ;  /* 0x00000020004d7202 */ /* 0x000fe20000000f00 */
[----:B------:R-:W-:Y:S01]  /*765d0*/  IMAD.MOV.U32 R76, RZ, RZ, R33 ;  /* 0x000000ffff4c7224 */ /* 0x000fe200078e0021 */
[C---:B--2---:R-:W-:Y:S08]  /*765e0*/  HMMA.1688.F32.TF32 R36, R44.reuse, R192, R84 ;  /* 0x000000c02c24723c */ /* 0x044ff00000081054 */
[----:B---3--:R-:W-:Y:S08]  /*765f0*/  HMMA.1688.F32.TF32 R28, R44, R200, R92 ;  /* 0x000000c82c1c723c */ /* 0x008ff0000008105c */
[C---:B-1----:R-:W-:Y:S08]  /*76600*/  HMMA.1688.F32.TF32 R24, R20.reuse, R188, R180 ;  /* 0x000000bc1418723c */ /* 0x042ff000000810b4 */
[----:B----4-:R-:W-:Y:S01]  /*76610*/  HMMA.1688.F32.TF32 R16, R20, R8, R96 ;  /* 0x000000081410723c */ /* 0x010fe20000081060 */
[----:B------:R-:W-:Y:S04]  /*76620*/  LDS R96, [R252+0x18200] ;  /* 0x01820000fc607984 */ /* 0x000fe80000000800 */
[----:B------:R-:W-:Y:S04]  /*76630*/  LDS R98, [R252+0x19200] ;  /* 0x01920000fc627984 */ /* 0x000fe80000000800 */
[----:B------:R-:W-:Y:S04]  /*76640*/  LDS R97, [R3+0x18200] ;  /* 0x0182000003617984 */ /* 0x000fe80000000800 */
[----:B------:R-:W1:Y:S04]  /*76650*/  LDS R99, [R3+0x19200] ;  /* 0x0192000003637984 */ /* 0x000e680000000800 */
[----:B------:R-:W-:Y:S04]  /*76660*/  STL.64 [R1+0x210], R24 ;  /* 0x0002101801007387 */ /* 0x000fe80000100a00 */
[----:B------:R2:W-:Y:S01]  /*76670*/  STL.64 [R1+0x218], R26 ;  /* 0x0002181a01007387 */ /* 0x0005e20000100a00 */
[C---:B------:R-:W-:Y:S08]  /*76680*/  HMMA.1688.F32.TF32 R20, R44.reuse, R12, R176 ;  /* 0x0000000c2c14723c */ /* 0x040ff000000810b0 */
[C---:B--2---:R-:W-:Y:S01]  /*76690*/  HMMA.1688.F32.TF32 R24, R44.reuse, R4, R172 ;  /* 0x000000042c18723c */ /* 0x044fe200000810ac */
[----:B------:R-:W-:Y:S04]  /*766a0*/  STL.64 [R1+0x200], R16 ;  /* 0x0002001001007387 */ /* 0x000fe80000100a00 */
[----:B------:R2:W-:Y:S10]  /*766b0*/  STL.64 [R1+0x208], R18 ;  /* 0x0002081201007387 */ /* 0x0005f40000100a00 */
[----:B------:R-:W-:Y:S01]  /*766c0*/  STL.64 [R1+0x2f0], R20 ;  /* 0x0002f01401007387 */ /* 0x000fe20000100a00 */
[C---:B--2---:R-:W-:Y:S03]  /*766d0*/  HMMA.1688.F32.TF32 R16, R44.reuse, R236, R168 ;  /* 0x000000ec2c10723c */ /* 0x044fe600000810a8 */
[----:B------:R2:W-:Y:S04]  /*766e0*/  STL.64 [R1+0x2f8], R22 ;  /* 0x0002f81601007387 */ /* 0x0005e80000100a00 */
[----:B------:R-:W-:Y:S04]  /*766f0*/  STL.64 [R1+0x2e0], R24 ;  /* 0x0002e01801007387 */ /* 0x000fe80000100a00 */
[----:B------:R3:W-:Y:S01]  /*76700*/  STL.64 [R1+0x2e8], R26 ;  /* 0x0002e81a01007387 */ /* 0x0007e20000100a00 */
[C---:B--2---:R-:W-:Y:S08]  /*76710*/  HMMA.1688.F32.TF32 R20, R44.reuse, R232, R160 ;  /* 0x000000e82c14723c */ /* 0x044ff000000810a0 */
[C---:B------:R-:W-:Y:S08]  /*76720*/  HMMA.1688.F32.TF32 R32, R44.reuse, R196, R88 ;  /* 0x000000c42c20723c */ /* 0x040ff00000081058 */
[C---:B---3--:R-:W-:Y:S01]  /*76730*/  HMMA.1688.F32.TF32 R24, R44.reuse, R228, R80 ;  /* 0x000000e42c18723c */ /* 0x048fe20000081050 */
[----:B------:R-:W-:Y:S04]  /*76740*/  STL.64 [R1+0x2d0], R16 ;  /* 0x0002d01001007387 */ /* 0x000fe80000100a00 */
[----:B------:R2:W-:Y:S04]  /*76750*/  STL.64 [R1+0x2d8], R18 ;  /* 0x0002d81201007387 */ /* 0x0005e80000100a00 */
[----:B------:R-:W-:Y:S04]  /*76760*/  STL.64 [R1+0x2c0], R20 ;  /* 0x0002c01401007387 */ /* 0x000fe80000100a00 */
[----:B------:R3:W-:Y:S01]  /*76770*/  STL.64 [R1+0x2c8], R22 ;  /* 0x0002c81601007387 */ /* 0x0007e20000100a00 */
[C---:B--2---:R-:W-:Y:S08]  /*76780*/  HMMA.1688.F32.TF32 R16, R44.reuse, R224, R120 ;  /* 0x000000e02c10723c */ /* 0x044ff00000081078 */
[C---:B------:R-:W-:Y:S01]  /*76790*/  HMMA.1688.F32.TF32 R40, R44.reuse, R188, R76 ;  /* 0x000000bc2c28723c */ /* 0x040fe2000008104c */
[----:B------:R-:W-:Y:S04]  /*767a0*/  STL.64 [R1+0x2b0], R24 ;  /* 0x0002b01801007387 */ /* 0x000fe80000100a00 */
[----:B------:R2:W-:Y:S03]  /*767b0*/  STL.64 [R1+0x2b8], R26 ;  /* 0x0002b81a01007387 */ /* 0x0005e60000100a00 */
[----:B---3--:R-:W-:Y:S01]  /*767c0*/  HMMA.1688.F32.TF32 R20, R44, R220, R116 ;  /* 0x000000dc2c14723c */ /* 0x008fe20000081074 */
[----:B------:R-:W-:Y:S01]  /*767d0*/  IMAD.MOV.U32 R84, RZ, RZ, R61 ;  /* 0x000000ffff547224 */ /* 0x000fe200078e003d */
[----:B------:R-:W-:Y:S01]  /*767e0*/  MOV R85, R60 ;  /* 0x0000003c00557202 */ /* 0x000fe20000000f00 */
[----:B------:R-:W-:Y:S01]  /*767f0*/  IMAD.MOV.U32 R86, RZ, RZ, R57 ;  /* 0x000000ffff567224 */ /* 0x000fe200078e0039 */
[----:B------:R-:W-:Y:S01]  /*76800*/  LDS R160, [R252+0x18280] ;  /* 0x01828000fca07984 */ /* 0x000fe20000000800 */
[----:B------:R-:W-:-:S03]  /*76810*/  IMAD.MOV.U32 R87, RZ, RZ, R56 ;  /* 0x000000ffff577224 */ /* 0x000fc600078e0038 */
[----:B------:R-:W-:Y:S01]  /*76820*/  LDS R162, [R252+0x19280] ;  /* 0x01928000fca27984 */ /* 0x000fe20000000800 */
[C---:B--2---:R-:W-:Y:S03]  /*76830*/  HMMA.1688.F32.TF32 R24, R44.reuse, R216, R112 ;  /* 0x000000d82c18723c */ /* 0x044fe60000081070 */
[----:B------:R-:W-:Y:S04]  /*76840*/  STL.64 [R1+0x2a0], R16 ;  /* 0x0002a01001007387 */ /* 0x000fe80000100a00 */
[----:B------:R2:W-:Y:S04]  /*76850*/  STL.64 [R1+0x2a8], R18 ;  /* 0x0002a81201007387 */ /* 0x0005e80000100a00 */
[----:B------:R-:W-:Y:S04]  /*76860*/  LDS R161, [R3+0x18280] ;  /* 0x0182800003a17984 */ /* 0x000fe80000000800 */
[----:B------:R-:W-:Y:S04]  /*76870*/  STL.64 [R1+0x290], R20 ;  /* 0x0002901401007387 */ /* 0x000fe80000100a00 */
[----:B------:R3:W-:Y:S01]  /*76880*/  STL.64 [R1+0x298], R22 ;  /* 0x0002981601007387 */ /* 0x0007e20000100a00 */
[C---:B--2---:R-:W-:Y:S03]  /*76890*/  HMMA.1688.F32.TF32 R16, R44.reuse, R212, R108 ;  /* 0x000000d42c10723c */ /* 0x044fe6000008106c */
[----:B------:R-:W-:Y:S04]  /*768a0*/  STL.64 [R1+0x280], R24 ;  /* 0x0002801801007387 */ /* 0x000fe80000100a00 */
[----:B------:R2:W-:Y:S01]  /*768b0*/  STL.64 [R1+0x288], R26 ;  /* 0x0002881a01007387 */ /* 0x0005e20000100a00 */
[C---:B---3--:R-:W-:Y:S03]  /*768c0*/  HMMA.1688.F32.TF32 R20, R44.reuse, R208, R104 ;  /* 0x000000d02c14723c */ /* 0x048fe60000081068 */
[----:B------:R-:W3:Y:S05]  /*768d0*/  LDS R163, [R3+0x19280] ;  /* 0x0192800003a37984 */ /* 0x000eea0000000800 */
[----:B--2---:R-:W-:Y:S11]  /*768e0*/  HMMA.1688.F32.TF32 R24, R44, R204, R100 ;  /* 0x000000cc2c18723c */ /* 0x004ff60000081064 */
        /* <DEDUP_REMOVED lines=41> */
[----:B------:R-:W-:Y:S01]  /*76b80*/  MOV R79, R48 ;  /* 0x00000030004f7202 */ /* 0x000fe20000000f00 */
[----:B------:R-:W-:Y:S01]  /*76b90*/  IMAD.MOV.U32 R78, RZ, RZ, R49 ;  /* 0x000000ffff4e7224 */ /* 0x000fe200078e0031 */
[----:B------:R-:W-:Y:S01]  /*76ba0*/  MOV R76, R53 ;  /* 0x00000035004c7202 */ /* 0x000fe20000000f00 */
[----:B------:R-:W-:Y:S01]  /*76bb0*/  IMAD.MOV.U32 R77, RZ, RZ, R52 ;  /* 0x000000ffff4d7224 */ /* 0x000fe200078e0034 */
[C---:B-1----:R-:W-:Y:S01]  /*76bc0*/  HMMA.1688.F32.TF32 R64, R96.reuse, R220, R84 ;  /* 0x000000dc6040723c */ /* 0x042fe20000081054 */
[----:B------:R-:W-:Y:S04]  /*76bd0*/  STL.64 [R1+0x2450], R42 ;  /* 0x0024502a01007387 */ /* 0x000fe80000100a00 */
[----:B------:R-:W-:Y:S03]  /*76be0*/  STL.64 [R1+0x2448], R40 ;  /* 0x0024482801007387 */ /* 0x000fe60000100a00 */
[----:B------:R-:W-:Y:S01]  /*76bf0*/  HMMA.1688.F32.TF32 R68, R96, R216, R76 ;  /* 0x000000d86044723c */ /* 0x000fe2000008104c */
[----:B------:R-:W-:Y:S01]  /*76c00*/  IMAD.MOV.U32 R123, RZ, RZ, R72 ;  /* 0x000000ffff7b7224 */ /* 0x000fe200078e0048 */
[----:B------:R-:W-:Y:S01]  /*76c10*/  MOV R122, R73 ;  /* 0x00000049007a7202 */ /* 0x000fe20000000f00 */
[----:B------:R-:W-:-:S02]  /*76c20*/  IMAD.MOV.U32 R121, RZ, RZ, R74 ;  /* 0x000000ffff797224 */ /* 0x000fc400078e004a */
[----:B------:R-:W-:-:S03]  /*76c30*/  IMAD.MOV.U32 R120, RZ, RZ, R75 ;  /* 0x000000ffff787224 */ /* 0x000fc600078e004b */
[----:B--2---:R-:W-:Y:S08]  /*76c40*/  HMMA.1688.F32.TF32 R56, R96, R228, R92 ;  /* 0x000000e46038723c */ /* 0x004ff0000008105c */
[----:B----4-:R-:W-:Y:S08]  /*76c50*/  HMMA.1688.F32.TF32 R44, R44, R8, R116 ;  /* 0x000000082c2c723c */ /* 0x010ff00000081074 */
[C---:B---3--:R-:W-:Y:S08]  /*76c60*/  HMMA.1688.F32.TF32 R104, R96.reuse, R12, R104 ;  /* 0x0000000c6068723c */ /* 0x048ff00000081068 */
[C---:B------:R-:W-:Y:S08]  /*76c70*/  HMMA.1688.F32.TF32 R108, R96.reuse, R4, R108 ;  /* 0x00000004606c723c */ /* 0x040ff0000008106c */
[C---:B------:R-:W-:Y:S01]  /*76c80*/  HMMA.1688.F32.TF32 R48, R96.reuse, R236, R112 ;  /* 0x000000ec6030723c */ /* 0x040fe20000081070 */
[----:B------:R1:W-:Y:S07]  /*76c90*/  STL.64 [R1+0x2460], R46 ;  /* 0x0024602e01007387 */ /* 0x0003ee0000100a00 */
[C---:B------:R-:W-:Y:S08]  /*76ca0*/  HMMA.1688.F32.TF32 R52, R96.reuse, R232, R100 ;  /* 0x000000e86034723c */ /* 0x040ff00000081064 */
[----:B------:R-:W-:Y:S01]  /*76cb0*/  HMMA.1688.F32.TF32 R60, R96, R224, R88 ;  /* 0x000000e0603c723c */ /* 0x000fe20000081058 */
[----:B------:R2:W-:Y:S04]  /*76cc0*/  STL.64 [R1+0x2458], R44 ;  /* 0x0024582c01007387 */ /* 0x0005e80000100a00 */
[----:B------:R3:W-:Y:S04]  /*76cd0*/  STL.64 [R1+0x2470], R106 ;  /* 0x0024706a01007387 */ /* 0x0007e80000100a00 */
[----:B------:R4:W-:Y:S04]  /*76ce0*/  STL.64 [R1+0x2468], R104 ;  /* 0x0024686801007387 */ /* 0x0009e80000100a00 */
[----:B------:R1:W-:Y:S04]  /*76cf0*/  STL.64 [R1+0x2480], R110 ;  /* 0x0024806e01007387 */ /* 0x0003e80000100a00 */
        /* <DEDUP_REMOVED lines=64> */
[----:B------:R-:W-:Y:S01]  /*77100*/  STL.64 [R1+0x2608], R68 ;  /* 0x0026084401007387 */ /* 0x000fe20000100a00 */
[----:B-1----:R-:W-:Y:S01]  /*77110*/  MOV R47, R144 ;  /* 0x00000090002f7202 */ /* 0x002fe20000000f00 */
[----:B------:R-:W-:Y:S01]  /*77120*/  IMAD.MOV.U32 R46, RZ, RZ, R145 ;  /* 0x000000ffff2e7224 */ /* 0x000fe200078e0091 */
[----:B--2---:R-:W-:Y:S01]  /*77130*/  MOV R44, R147 ;  /* 0x00000093002c7202 */ /* 0x004fe20000000f00 */
[----:B------:R-:W-:Y:S01]  /*77140*/  IMAD.MOV.U32 R45, RZ, RZ, R146 ;  /* 0x000000ffff2d7224 */ /* 0x000fe200078e0092 */
[----:B---3--:R-:W-:Y:S01]  /*77150*/  MOV R106, R141 ;  /* 0x0000008d006a7202 */ /* 0x008fe20000000f00 */
[----:B------:R-:W-:-:S02]  /*77160*/  IMAD.MOV.U32 R107, RZ, RZ, R140 ;  /* 0x000000ffff6b7224 */ /* 0x000fc400078e008c */
[----:B----4-:R-:W-:Y:S02]  /*77170*/  IMAD.MOV.U32 R105, RZ, RZ, R142 ;  /* 0x000000ffff697224 */ /* 0x010fe400078e008e */
[----:B------:R-:W-:Y:S01]  /*77180*/  IMAD.MOV.U32 R104, RZ, RZ, R143 ;  /* 0x000000ffff687224 */ /* 0x000fe200078e008f */
[----:B------:R-:W-:Y:S01]  /*77190*/  MOV R16, R159 ;  /* 0x0000009f00107202 */ /* 0x000fe20000000f00 */
[----:B------:R-:W-:Y:S01]  /*771a0*/  IMAD.MOV.U32 R17, RZ, RZ, R158 ;  /* 0x000000ffff117224 */ /* 0x000fe200078e009e */
[----:B------:R-:W-:Y:S01]  /*771b0*/  MOV R158, R129 ;  /* 0x00000081009e7202 */ /* 0x000fe20000000f00 */
[----:B------:R-:W-:Y:S01]  /*771c0*/  IMAD.MOV.U32 R159, RZ, RZ, R128 ;  /* 0x000000ffff9f7224 */ /* 0x000fe200078e0080 */
[----:B------:R-:W-:Y:S01]  /*771d0*/  MOV R19, R156 ;  /* 0x0000009c00137202 */ /* 0x000fe20000000f00 */
[----:B------:R-:W-:Y:S02]  /*771e0*/  IMAD.MOV.U32 R18, RZ, RZ, R157 ;  /* 0x000000ffff127224 */ /* 0x000fe400078e009d */
[----:B------:R-:W-:-:S02]  /*771f0*/  IMAD.MOV.U32 R157, RZ, RZ, R130 ;  /* 0x000000ffff9d7224 */ /* 0x000fc400078e0082 */
[----:B------:R-:W-:Y:S02]  /*77200*/  IMAD.MOV.U32 R20, RZ, RZ, R155 ;  /* 0x000000ffff147224 */ /* 0x000fe400078e009b */
        /* <DEDUP_REMOVED lines=16> */
[C---:B------:R-:W-:Y:S11]  /*77310*/  HMMA.1688.F32.TF32 R176, R96.reuse, R188, R176 ;  /* 0x000000bc60b0723c */ /* 0x040ff600000810b0 */
[----:B------:R-:W-:Y:S11]  /*77320*/  @!UPT UIADD3 URZ, URZ, URZ, URZ ;  /* 0x0000003f3f3ff290 */ /* 0x000ff6000fffe03f */
[----:B------:R-:W-:Y:S01]  /*77330*/  @!UPT UIADD3 URZ, URZ, URZ, URZ ;  /* 0x0000003f3f3ff290 */ /* 0x000fe2000fffe03f */
[----:B------:R1:W-:Y:S04]  /*77340*/  STL [R1+0x23f4], R176 ;  /* 0x0023f4b001007387 */ /* 0x0003e80000100800 */
[----:B------:R2:W-:Y:S04]  /*77350*/  STL [R1+0x23f0], R177 ;  /* 0x0023f0b101007387 */ /* 0x0005e80000100800 */
[----:B------:R-:W-:Y:S04]  /*77360*/  STL [R1+0x23ec], R178 ;  /* 0x0023ecb201007387 */ /* 0x000fe80000100800 */
[----:B------:R3:W-:Y:S01]  /*77370*/  STL [R1+0x23e8], R179 ;  /* 0x0023e8b301007387 */ /* 0x0007e20000100800 */
[C---:B------:R-:W-:Y:S08]  /*77380*/  HMMA.1688.F32.TF32 R84, R96.reuse, R200, R84 ;  /* 0x000000c86054723c */ /* 0x040ff00000081054 */
[C---:B------:R-:W-:Y:S08]  /*77390*/  HMMA.1688.F32.TF32 R92, R96.reuse, R192, R92 ;  /* 0x000000c0605c723c */ /* 0x040ff0000008105c */
[C---:B------:R-:W-:Y:S08]  /*773a0*/  HMMA.1688.F32.TF32 R80, R96.reuse, R204, R80 ;  /* 0x000000cc6050723c */ /* 0x040ff00000081050 */
[C---:B------:R-:W-:Y:S08]  /*773b0*/  HMMA.1688.F32.TF32 R76, R96.reuse, R208, R76 ;  /* 0x000000d0604c723c */ /* 0x040ff0000008104c */
[C---:B------:R-:W-:Y:S08]  /*773c0*/  HMMA.1688.F32.TF32 R72, R96.reuse, R212, R72 ;  /* 0x000000d46048723c */ /* 0x040ff00000081048 */
[C---:B------:R-:W-:Y:S08]  /*773d0*/  HMMA.1688.F32.TF32 R88, R96.reuse, R196, R88 ;  /* 0x000000c46058723c */ /* 0x040ff00000081058 */
[----:B------:R-:W-:Y:S08]  /*773e0*/  HMMA.1688.F32.TF32 R96, R96, R8, R180 ;  /* 0x000000086060723c */ /* 0x000ff000000810b4 */
[C---:B------:R-:W-:Y:S11]  /*773f0*/  HMMA.1688.F32.TF32 R100, R160.reuse, R12, R100 ;  /* 0x0000000ca064723c */ /* 0x040ff60000081064 */
[----:B------:R-:W-:Y:S11]  /*77400*/  @!UPT UIADD3 URZ, URZ, URZ, URZ ;  /* 0x0000003f3f3ff290 */ /* 0x000ff6000fffe03f */
[----:B------:R-:W-:Y:S01]  /*77410*/  @!UPT UIADD3 URZ, URZ, URZ, URZ ;  /* 0x0000003f3f3ff290 */ /* 0x000fe2000fffe03f */
[----:B------:R4:W-:Y:S04]  /*77420*/  STL [R1+0x23e4], R100 ;  /* 0x0023e46401007387 */ /* 0x0009e80000100800 */
[----:B------:R-:W-:Y:S04]  /*77430*/  STL [R1+0x23e0], R101 ;  /* 0x0023e06501007387 */ /* 0x000fe80000100800 */
[----:B------:R1:W-:Y:S04]  /*77440*/  STL [R1+0x23dc], R102 ;  /* 0x0023dc6601007387 */ /* 0x0003e80000100800 */
[----:B------:R1:W-:Y:S04]  /*77450*/  STL [R1+0x23d8], R103 ;  /* 0x0023d86701007387 */ /* 0x0003e80000100800 */
[----:B------:R-:W4:Y:S04]  /*77460*/  LDL.LU R144, [R1+0x8c0] ;  /* 0x0008c00001907983 */ /* 0x000f280000300800 */
[----:B------:R-:W4:Y:S01]  /*77470*/  LDL.LU R145, [R1+0x8c4] ;  /* 0x0008c40001917983 */ /* 0x000f220000300800 */
[C---:B------:R-:W-:Y:S03]  /*77480*/  HMMA.1688.F32.TF32 R180, R160.reuse, R4, R172 ;  /* 0x00000004a0b4723c */ /* 0x040fe600000810ac */
[----:B------:R-:W4:Y:S04]  /*77490*/  LDL.LU R146, [R1+0x8c8] ;  /* 0x0008c80001927983 */ /* 0x000f280000300800 */
[----:B------:R-:W4:Y:S01]  /*774a0*/  LDL.LU R147, [R1+0x8cc] ;  /* 0x0008cc0001937983 */ /* 0x000f220000300800 */
[----:B------:R-:W-:Y:S03]  /*774b0*/  HMMA.1688.F32.TF32 R172, R160, R236, R168 ;  /* 0x000000eca0ac723c */ /* 0x000fe600000810a8 */
        /* <DEDUP_REMOVED lines=57> */
[----:B------:R-:W-:Y:S11]  /*77850*/  HMMA.1688.F32.TF32 R48, R240, R236, R104 ;  /* 0x000000ecf030723c */ /* 0x000ff60000081068 */
[----:B------:R-:W-:Y:S05]  /*77860*/  @!UPT UIADD3 URZ, URZ, URZ, URZ ;  /* 0x0000003f3f3ff290 */ /* 0x000fea000fffe03f */
[----:B-1----:R-:W-:Y:S01]  /*77870*/  MOV R176, R44 ;  /* 0x0000002c00b07202 */ /* 0x002fe20000000f00 */
[----:B--2---:R-:W-:Y:S01]  /*77880*/  IMAD.MOV.U32 R177, RZ, RZ, R45 ;  /* 0x000000ffffb17224 */ /* 0x004fe200078e002d */
[----:B---3--:R-:W-:Y:S01]  /*77890*/  MOV R179, R47 ;  /* 0x0000002f00b37202 */ /* 0x008fe20000000f00 */
[----:B------:R-:W-:-:S04]  /*778a0*/  IMAD.MOV.U32 R178, RZ, RZ, R46 ;  /* 0x000000ffffb27224 */ /* 0x000fc800078e002e */
[----:B------:R-:W-:Y:S04]  /*778b0*/  STL.64 [R1+0x390], R48 ;  /* 0x0003903001007387 */ /* 0x000fe80000100a00 */
[----:B------:R-:W-:Y:S01]  /*778c0*/  STL.64 [R1+0x398], R50 ;  /* 0x0003983201007387 */ /* 0x000fe20000100a00 */
[C---:B------:R-:W-:Y:S08]  /*778d0*/  HMMA.1688.F32.TF32 R112, R160.reuse, R232, R112 ;  /* 0x000000e8a070723c */ /* 0x040ff00000081070 */
[C---:B------:R-:W-:Y:S08]  /*778e0*/  HMMA.1688.F32.TF32 R116, R160.reuse, R228, R116 ;  /* 0x000000e4a074723c */ /* 0x040ff00000081074 */
[C---:B------:R-:W-:Y:S08]  /*778f0*/  HMMA.1688.F32.TF32 R120, R160.reuse, R224, R120 ;  /* 0x000000e0a078723c */ /* 0x040ff00000081078 */
[C---:B------:R-:W-:Y:S08]  /*77900*/  HMMA.1688.F32.TF32 R152, R160.reuse, R192, R152 ;  /* 0x000000c0a098723c */ /* 0x040ff00000081098 */
[C---:B------:R-:W-:Y:S08]  /*77910*/  HMMA.1688.F32.TF32 R156, R160.reuse, R188, R156 ;  /* 0x000000bca09c723c */ /* 0x040ff0000008109c */
[C---:B----4-:R-:W-:Y:S08]  /*77920*/  HMMA.1688.F32.TF32 R144, R160.reuse, R200, R144 ;  /* 0x000000c8a090723c */ /* 0x050ff00000081090 */
[C---:B------:R-:W-:Y:S08]  /*77930*/  HMMA.1688.F32.TF32 R140, R160.reuse, R204, R140 ;  /* 0x000000cca08c723c */ /* 0x040ff0000008108c */
[C---:B------:R-:W-:Y:S08]  /*77940*/  HMMA.1688.F32.TF32 R136, R160.reuse, R208, R136 ;  /* 0x000000d0a088723c */ /* 0x040ff00000081088 */
[C---:B------:R-:W-:Y:S08]  /*77950*/  HMMA.1688.F32.TF32 R128, R160.reuse, R216, R128 ;  /* 0x000000d8a080723c */ /* 0x040ff00000081080 */
[----:B------:R-:W-:Y:S08]  /*77960*/  HMMA.1688.F32.TF32 R124, R160, R220, R124 ;  /* 0x000000dca07c723c */ /* 0x000ff0000008107c */
[C---:B------:R-:W-:Y:S08]  /*77970*/  HMMA.1688.F32.TF32 R40, R240.reuse, R228, R40 ;  /* 0x000000e4f028723c */ /* 0x040ff00000081028 */
[C---:B------:R-:W-:Y:S11]  /*77980*/  HMMA.1688.F32.TF32 R44, R240.reuse, R224, R36 ;  /* 0x000000e0f02c723c */ /* 0x040ff60000081024 */
[----:B------:R-:W-:Y:S05]  /*77990*/  @!UPT UIADD3 URZ, URZ, URZ, URZ ;  /* 0x0000003f3f3ff290 */ /* 0x000fea000fffe03f */
        /* <DEDUP_REMOVED lines=23> */
[----:B-1----:R-:W3:Y:S04]  /*77b10*/  LDL.LU R32, [R1+0x1f0] ;  /* 0x0001f00001207983 */ /* 0x002ee80000300800 */
[----:B------:R1:W-:Y:S04]  /*77b20*/  STL.64 [R1+0x490], R20 ;  /* 0x0004901401007387 */ /* 0x0003e80000100a00 */
[----:B------:R4:W-:Y:S04]  /*77b30*/  STL.64 [R1+0x498], R22 ;  /* 0x0004981601007387 */ /* 0x0009e80000100a00 */
[----:B------:R1:W-:Y:S04]  /*77b40*/  STL.64 [R1+0x4a0], R16 ;  /* 0x0004a01001007387 */ /* 0x0003e80000100a00 */
[----:B------:R1:W-:Y:S04]  /*77b50*/  STL.64 [R1+0x4a8], R18 ;  /* 0x0004a81201007387 */ /* 0x0003e80000100a00 */
[----:B------:R-:W3:Y:S04]  /*77b60*/  LDL.LU R33, [R1+0x1f4] ;  /* 0x0001f40001217983 */ /* 0x000ee80000300800 */
[----:B--2---:R-:W3:Y:S04]  /*77b70*/  LDL.LU R34, [R1+0x1f8] ;  /* 0x0001f80001227983 */ /* 0x004ee80000300800 */
[----:B------:R-:W3:Y:S04]  /*77b80*/  LDL.LU R35, [R1+0x1fc] ;  /* 0x0001fc0001237983 */ /* 0x000ee80000300800 */
        /* <DEDUP_REMOVED lines=9> */
[----:B------:R-:W2:Y:S01]  /*77c20*/  LDL.LU R104, [R1+0x400] ;  /* 0x0004000001687983 */ /* 0x000ea20000300800 */
[C---:B------:R-:W-:Y:S03]  /*77c30*/  HMMA.1688.F32.TF32 R148, R160.reuse, R196, R148 ;  /* 0x000000c4a094723c */ /* 0x040fe60000081094 */
[----:B------:R-:W2:Y:S04]  /*77c40*/  LDL.LU R105, [R1+0x404] ;  /* 0x0004040001697983 */ /* 0x000ea80000300800 */
[----:B------:R-:W2:Y:S01]  /*77c50*/  LDL.LU R106, [R1+0x408] ;  /* 0x00040800016a7983 */ /* 0x000ea20000300800 */
[----:B------:R-:W-:Y:S03]  /*77c60*/  HMMA.1688.F32.TF32 R160, R160, R8, R108 ;  /* 0x00000008a0a0723c */ /* 0x000fe6000008106c */
        /* <DEDUP_REMOVED lines=11> */
[----:B----4-:R-:W2:Y:S04]  /*77d20*/  LDL.LU R22, [R1+0x558] ;  /* 0x0005580001167983 */ /* 0x010ea80000300800 */
        /* <DEDUP_REMOVED lines=49> */
[----:B----4-:R-:W-:Y:S11]  /*78040*/  HMMA.1688.F32.TF32 R240, R240, R8, R248 ;  /* 0x00000008f0f0723c */ /* 0x010ff600000810f8 */
        /* <DEDUP_REMOVED lines=8> */
[----:B------:R-:W4:Y:S04]  /*780d0*/  LDL.LU.64 R16, [R1+0x25f8] ;  /* 0x0025f80001107983 */ /* 0x000f280000300a00 */
[----:B------:R-:W2:Y:S04]  /*780e0*/  LDL.LU.64 R250, [R1+0x25f0] ;  /* 0x0025f00001fa7983 */ /* 0x000ea80000300a00 */
[----:B------:R-:W2:Y:S04]  /*780f0*/  LDL.LU.64 R248, [R1+0x25e8] ;  /* 0x0025e80001f87983 */ /* 0x000ea80000300a00 */
[----:B------:R-:W-:Y:S04]  /*78100*/  STL.64 [R1+0x520], R240 ;  /* 0x000520f001007387 */ /* 0x000fe80000100a00 */
[----:B------:R1:W-:Y:S01]  /*78110*/  STL.64 [R1+0x528], R242 ;  /* 0x000528f201007387 */ /* 0x0003e20000100a00 */
[C---:B------:R-:W-:Y:S08]  /*78120*/  HMMA.1688.F32.TF32 R244, R184.reuse, R236, R244 ;  /* 0x000000ecb8f4723c */ /* 0x040ff000000810f4 */
[C---:B-1----:R-:W-:Y:S08]  /*78130*/  HMMA.1688.F32.TF32 R240, R184.reuse, R12, R24 ;  /* 0x0000000cb8f0723c */ /* 0x042ff00000081018 */
[----:B------:R-:W-:Y:S07]  /*78140*/  HMMA.1688.F32.TF32 R24, R184, R4, R20 ;  /* 0x00000004b818723c */ /* 0x000fee0000081014 */
[----:B------:R-:W-:Y:S01]  /*78150*/  IMAD.MOV.U32 R20, RZ, RZ, R6 ;  /* 0x000000ffff147224 */ /* 0x000fe200078e0006 */
[----:B------:R-:W-:Y:S01]  /*78160*/  MOV R21, R7 ;  /* 0x0000000700157202 */ /* 0x000fe20000000f00 */
[----:B------:R-:W-:-:S06]  /*78170*/  IMAD.MOV.U32 R22, RZ, RZ, R14 ;  /* 0x000000ffff167224 */ /* 0x000fcc00078e000e */
[----:B------:R-:W-:Y:S04]  /*78180*/  STL.64 [R1+0x510], R240 ;  /* 0x000510f001007387 */ /* 0x000fe80000100a00 */
[----:B------:R-:W-:Y:S04]  /*78190*/  STL.64 [R1+0x518], R242 ;  /* 0x000518f201007387 */ /* 0x000fe80000100a00 */
[----:B------:R-:W2:Y:S01]  /*781a0*/  LDL.LU R6, [R1+0x25e4] ;  /* 0x0025e40001067983 */ /* 0x000ea20000300800 */
[----:B------:R-:W-:-:S03]  /*781b0*/  IMAD.MOV.U32 R23, RZ, RZ, R15 ;  /* 0x000000ffff177224 */ /* 0x000fc600078e000f */
[----:B------:R1:W-:Y:S04]  /*781c0*/  STL.64 [R1+0x500], R24 ;  /* 0x0005001801007387 */ /* 0x0003e80000100a00 */
[----:B------:R-:W-:Y:S04]  /*781d0*/  STL.64 [R1+0x508], R26 ;  /* 0x0005081a01007387 */ /* 0x000fe80000100a00 */
[----:B------:R-:W2:Y:S04]  /*781e0*/  LDL.LU R7, [R1+0x25e0] ;  /* 0x0025e00001077983 */ /* 0x000ea80000300800 */
[----:B------:R-:W2:Y:S04]  /*781f0*/  LDL.LU R14, [R1+0x25dc] ;  /* 0x0025dc00010e7983 */ /* 0x000ea80000300800 */
[----:B------:R-:W2:Y:S04]  /*78200*/  LDL.LU R15, [R1+0x25d8] ;  /* 0x0025d800010f7983 */ /* 0x000ea80000300800 */
[----:B-1----:R-:W2:Y:S04]  /*78210*/  LDL.LU R24, [R1+0xd0] ;  /* 0x0000d00001187983 */ /* 0x002ea80000300800 */
[----:B------:R-:W2:Y:S04]  /*78220*/  LDL.LU R25, [R1+0xd4] ;  /* 0x0000d40001197983 */ /* 0x000ea80000300800 */
[----:B------:R-:W-:Y:S04]  /*78230*/  STL.64 [R1+0x4f0], R244 ;  /* 0x0004f0f401007387 */ /* 0x000fe80000100a00 */
[----:B------:R1:W-:Y:S01]  /*78240*/  STL.64 [R1+0x4f8], R246 ;  /* 0x0004f8f601007387 */ /* 0x0003e20000100a00 */
[C---:B------:R-:W-:Y:S03]  /*78250*/  HMMA.1688.F32.TF32 R64, R184.reuse, R232, R64 ;  /* 0x000000e8b840723c */ /* 0x040fe60000081040 */
[----:B------:R-:W-:Y:S04]  /*78260*/  LDS R240, [R252+0x1a000] ;  /* 0x01a00000fcf07984 */ /* 0x000fe80000000800 */
[----:B------:R-:W-:Y:S04]  /*78270*/  LDS R242, [R252+0x1b000] ;  /* 0x01b00000fcf27984 */ /* 0x000fe80000000800 */
[----:B-1----:R-:W3:Y:S04]  /*78280*/  LDL.LU.64 R246, [R1+0x25d0] ;  /* 0x0025d00001f67983 */ /* 0x002ee80000300a00 */
[----:B------:R-:W3:Y:S01]  /*78290*/  LDL.LU.64 R244, [R1+0x25c8] ;  /* 0x0025c80001f47983 */ /* 0x000ee20000300a00 */
[C---:B------:R-:W-:Y:S03]  /*782a0*/  HMMA.1688.F32.TF32 R60, R184.reuse, R228, R60 ;  /* 0x000000e4b83c723c */ /* 0x040fe6000008103c */
[----:B------:R-:W-:Y:S04]  /*782b0*/  LDS R241, [R3+0x1a000] ;  /* 0x01a0000003f17984 */ /* 0x000fe80000000800 */
[----:B------:R-:W2:Y:S04]  /*782c0*/  LDS R243, [R3+0x1b000] ;  /* 0x01b0000003f37984 */ /* 0x000ea80000000800 */
[----:B------:R-:W-:Y:S04]  /*782d0*/  STL.64 [R1+0x4e0], R64 ;  /* 0x0004e04001007387 */ /* 0x000fe80000100a00 */
[----:B------:R1:W-:Y:S08]  /*782e0*/  STL.64 [R1+0x4e8], R66 ;  /* 0x0004e84201007387 */ /* 0x0003f00000100a00 */
[----:B------:R-:W-:Y:S01]  /*782f0*/  STL.64 [R1+0x4d0], R60 ;  /* 0x0004d03c01007387 */ /* 0x000fe20000100a00 */
[C---:B-1----:R-:W-:Y:S03]  /*78300*/  HMMA.1688.F32.TF32 R64, R184.reuse, R224, R56 ;  /* 0x000000e0b840723c */ /* 0x042fe60000081038 */
[----:B------:R1:W-:Y:S05]  /*78310*/  STL.64 [R1+0x4d8], R62 ;  /* 0x0004d83e01007387 */ /* 0x0003ea0000100a00 */
[C---:B------:R-:W-:Y:S08]  /*78320*/  HMMA.1688.F32.TF32 R56, R184.reuse, R216, R48 ;  /* 0x000000d8b838723c */ /* 0x040ff00000081030 */
[----:B-1----:R-:W-:Y:S01]  /*78330*/  HMMA.1688.F32.TF32 R60, R184, R220, R52 ;  /* 0x000000dcb83c723c */ /* 0x002fe20000081034 */
[----:B------:R-:W-:Y:S01]  /*78340*/  MOV R26, R2 ;  /* 0x00000002001a7202 */ /* 0x000fe20000000f00 */
[----:B------:R-:W-:-:S06]  /*78350*/  IMAD.MOV.U32 R27, RZ, RZ, R0 ;  /* 0x000000ffff1b7224 */ /* 0x000fcc00078e0000 */
        /* <DEDUP_REMOVED lines=23> */
[----:B------:R-:W-:Y:S01]  /*784d0*/  STL [R1+0x3a8], R34 ;  /* 0x0003a82201007387 */ /* 0x000fe20000100800 */
[----:B--2---:R-:W-:Y:S08]  /*784e0*/  HMMA.1688.F32.TF32 R24, R240, R14, R24 ;  /* 0x0000000ef018723c */ /* 0x004ff00000081018 */
[----:B---3--:R-:W-:Y:S11]  /*784f0*/  HMMA.1688.F32.TF32 R244, R184, R8, R244 ;  /* 0x00000008b8f4723c */ /* 0x008ff600000810f4 */
[----:B------:R-:W-:Y:S05]  /*78500*/  @!UPT UIADD3 URZ, URZ, URZ, URZ ;  /* 0x0000003f3f3ff290 */ /* 0x000fea000fffe03f */
[----:B------:R-:W-:Y:S01]  /*78510*/  IMAD.MOV.U32 R200, RZ, RZ, R27 ;  /* 0x000000ffffc87224 */ /* 0x000fe200078e001b */
[----:B------:R-:W-:-:S06]  /*78520*/  MOV R27, R198 ;  /* 0x000000c6001b7202 */ /* 0x000fcc0000000f00 */
[----:B------:R-:W-:Y:S04]  /*78530*/  STL [R1+0x23b4], R244 ;  /* 0x0023b4f401007387 */ /* 0x000fe80000100800 */
[----:B------:R-:W-:Y:S04]  /*78540*/  STL [R1+0x23b0], R245 ;  /* 0x0023b0f501007387 */ /* 0x000fe80000100800 */
[----:B------:R-:W-:Y:S04]  /*78550*/  STL [R1+0x23ac], R246 ;  /* 0x0023acf601007387 */ /* 0x000fe80000100800 */
[----:B------:R-:W-:Y:S04]  /*78560*/  STL [R1+0x23a8], R247 ;  /* 0x0023a8f701007387 */ /* 0x000fe80000100800 */
[----:B------:R1:W-:Y:S04]  /*78570*/  STL.64 [R1+0x950], R24 ;  /* 0x0009501801007387 */ /* 0x0003e80000100a00 */
[----:B------:R2:W-:Y:S04]  /*78580*/  STL [R1+0x958], R26 ;  /* 0x0009581a01007387 */ /* 0x0005e80000100800 */
[----:B------:R-:W-:Y:S01]  /*78590*/  STL [R1+0x23b8], R200 ;  /* 0x0023b8c801007387 */ /* 0x000fe20000100800 */
[----:B-1----:R-:W-:Y:S01]  /*785a0*/  MOV R24, R203 ;  /* 0x000000cb00187202 */ /* 0x002fe20000000f00 */
[----:B------:R-:W-:-:S02]  /*785b0*/  IMAD.MOV.U32 R25, RZ, RZ, R202 ;  /* 0x000000ffff197224 */ /* 0x000fc400078e00ca */
[----:B------:R-:W3:Y:S01]  /*785c0*/  LDL.LU R203, [R1+0x25c4] ;  /* 0x0025c40001cb7983 */ /* 0x000ee20000300800 */
[----:B--2---:R-:W-:-:S03]  /*785d0*/  IMAD.MOV.U32 R26, RZ, RZ, R199 ;  /* 0x000000ffff1a7224 */ /* 0x004fc600078e00c7 */
[----:B------:R-:W2:Y:S04]  /*785e0*/  LDL.LU R202, [R1+0x25c0] ;  /* 0x0025c00001ca7983 */ /* 0x000ea80000300800 */
[----:B------:R-:W4:Y:S04]  /*785f0*/  LDL.LU R199, [R1+0x25bc] ;  /* 0x0025bc0001c77983 */ /* 0x000f280000300800 */
[----:B------:R-:W4:Y:S01]  /*78600*/  LDL.LU R198, [R1+0x25b8] ;  /* 0x0025b80001c67983 */ /* 0x000f220000300800 */
[----:B------:R-:W-:Y:S01]  /*78610*/  HMMA.1688.F32.TF32 R28, R184, R188, R28 ;  /* 0x000000bcb81c723c */ /* 0x000fe2000008101c */
        /* <DEDUP_REMOVED lines=9> */
[----:B------:R-:W-:Y:S01]  /*786b0*/  HMMA.1688.F32.TF32 R20, R240, R6, R20 ;  /* 0x00000006f014723c */ /* 0x000fe20000081014 */
[----:B------:R-:W-:Y:S01]  /*786c0*/  MOV R36, R226 ;  /* 0x000000e200247202 */ /* 0x000fe20000000f00 */
[----:B------:R-:W-:Y:S01]  /*786d0*/  IMAD.MOV.U32 R37, RZ, RZ, R227 ;  /* 0x000000ffff257224 */ /* 0x000fe200078e00e3 */
[----:B------:R-:W-:Y:S01]  /*786e0*/  MOV R39, R238 ;  /* 0x000000ee00277202 */ /* 0x000fe20000000f00 */
[----:B------:R-:W-:Y:S01]  /*786f0*/  IMAD.MOV.U32 R38, RZ, RZ, R230 ;  /* 0x000000ffff267224 */ /* 0x000fe200078e00e6 */
[----:B------:R-:W-:Y:S04]  /*78700*/  LDS R184, [R252+0x1a080] ;  /* 0x01a08000fcb87984 */ /* 0x000fe80000000800 */
[----:B------:R-:W-:Y:S03]  /*78710*/  LDS R186, [R252+0x1b080] ;  /* 0x01b08000fcba7984 */ /* 0x000fe60000000800 */
[----:B------:R-:W-:Y:S01]  /*78720*/  MOV R5, R28 ;  /* 0x0000001c00057202 */ /* 0x000fe20000000f00 */
[----:B------:R-:W-:Y:S01]  /*78730*/  IMAD.MOV.U32 R4, RZ, RZ, R29 ;  /* 0x000000ffff047224 */ /* 0x000fe200078e001d */
[----:B------:R-:W-:Y:S01]  /*78740*/  LDS R185, [R3+0x1a080] ;  /* 0x01a0800003b97984 */ /* 0x000fe20000000800 */
[----:B------:R-:W-:Y:S01]  /*78750*/  IMAD.MOV.U32 R28, RZ, RZ, R215 ;  /* 0x000000ffff1c7224 */ /* 0x000fe200078e00d7 */
[----:B------:R-:W-:Y:S01]  /*78760*/  MOV R0, R31 ;  /* 0x0000001f00007202 */ /* 0x000fe20000000f00 */
[----:B------:R-:W-:Y:S01]  /*78770*/  IMAD.MOV.U32 R2, RZ, RZ, R30 ;  /* 0x000000ffff027224 */ /* 0x000fe200078e001e */
[----:B------:R-:W4:Y:S01]  /*78780*/  LDL.LU R215, [R1+0x25b4] ;  /* 0x0025b40001d77983 */ /* 0x000f220000300800 */
[----:B------:R-:W-:Y:S01]  /*78790*/  IMAD.MOV.U32 R29, RZ, RZ, R214 ;  /* 0x000000ffff1d7224 */ /* 0x000fe200078e00d6 */
[----:B------:R-:W-:Y:S01]  /*787a0*/  MOV R30, R211 ;  /* 0x000000d3001e7202 */ /* 0x000fe20000000f00 */
[----:B------:R-:W-:Y:S01]  /*787b0*/  IMAD.MOV.U32 R31, RZ, RZ, R210 ;  /* 0x000000ffff1f7224 */ /* 0x000fe200078e00d2 */
        /* <DEDUP_REMOVED lines=15> */
[----:B---3--:R-:W-:-:S03]  /*788b0*/  IMAD.MOV.U32 R47, RZ, RZ, R203 ;  /* 0x000000ffff2f7224 */ /* 0x008fc600078e00cb */
[----:B------:R-:W1:Y:S01]  /*788c0*/  LDS R187, [R3+0x1b080] ;  /* 0x01b0800003bb7984 */ /* 0x000e620000000800 */
[----:B--2---:R-:W-:Y:S01]  /*788d0*/  MOV R46, R202 ;  /* 0x000000ca002e7202 */ /* 0x004fe20000000f00 */
[----:B----4-:R-:W-:Y:S02]  /*788e0*/  IMAD.MOV.U32 R45, RZ, RZ, R199 ;  /* 0x000000ffff2d7224 */ /* 0x010fe400078e00c7 */
[----:B------:R-:W-:Y:S02]  /*788f0*/  IMAD.MOV.U32 R44, RZ, RZ, R198 ;  /* 0x000000ffff2c7224 */ /* 0x000fe400078e00c6 */
[----:B------:R-:W2:Y:S04]  /*78900*/  LDL.LU R198, [R1+0x2584] ;  /* 0x0025840001c67983 */ /* 0x000ea80000300800 */
[----:B------:R-:W3:Y:S04]  /*78910*/  LDL.LU R199, [R1+0x2580] ;  /* 0x0025800001c77983 */ /* 0x000ee80000300800 */
[----:B------:R-:W4:Y:S04]  /*78920*/  LDL.LU R202, [R1+0x257c] ;  /* 0x00257c0001ca7983 */ /* 0x000f280000300800 */
[----:B------:R-:W4:Y:S01]  /*78930*/  LDL.LU R203, [R1+0x2578] ;  /* 0x0025780001cb7983 */ /* 0x000f220000300800 */
[----:B------:R-:W-:-:S02]  /*78940*/  IMAD.MOV.U32 R13, RZ, RZ, R20 ;  /* 0x000000ffff0d7224 */ /* 0x000fc400078e0014 */
[----:B------:R-:W-:Y:S01]  /*78950*/  IMAD.MOV.U32 R20, RZ, RZ, R239 ;  /* 0x000000ffff147224 */ /* 0x000fe200078e00ef */
[----:B------:R-:W-:Y:S01]  /*78960*/  MOV R12, R21 ;  /* 0x00000015000c7202 */ /* 0x000fe20000000f00 */
[----:B------:R-:W-:Y:S01]  /*78970*/  IMAD.MOV.U32 R107, RZ, RZ, R215 ;  /* 0x000000ffff6b7224 */ /* 0x000fe200078e00d7 */
[----:B------:R-:W-:Y:S01]  /*78980*/  MOV R106, R214 ;  /* 0x000000d6006a7202 */ /* 0x000fe20000000f00 */
[----:B------:R-:W-:Y:S02]  /*78990*/  IMAD.MOV.U32 R105, RZ, RZ, R211 ;  /* 0x000000ffff697224 */ /* 0x000fe400078e00d3 */
[----:B------:R-:W-:Y:S02]  /*789a0*/  IMAD.MOV.U32 R104, RZ, RZ, R210 ;  /* 0x000000ffff687224 */ /* 0x000fe400078e00d2 */
[----:B------:R-:W-:Y:S02]  /*789b0*/  IMAD.MOV.U32 R111, RZ, RZ, R223 ;  /* 0x000000ffff6f7224 */ /* 0x000fe400078e00df */
[----:B------:R-:W-:Y:S01]  /*789c0*/  IMAD.MOV.U32 R110, RZ, RZ, R222 ;  /* 0x000000ffff6e7224 */ /* 0x000fe200078e00de */
[----:B------:R-:W-:-:S02]  /*789d0*/  MOV R109, R219 ;  /* 0x000000db006d7202 */ /* 0x000fc40000000f00 */
[----:B------:R-:W-:Y:S02]  /*789e0*/  MOV R51, R207 ;  /* 0x000000cf00337202 */ /* 0x000fe40000000f00 */
[----:B------:R-:W-:Y:S01]  /*789f0*/  MOV R53, R195 ;  /* 0x000000c300357202 */ /* 0x000fe20000000f00 */
[----:B------:R-:W-:Y:S02]  /*78a00*/  IMAD.MOV.U32 R52, RZ, RZ, R194 ;  /* 0x000000ffff347224 */ /* 0x000fe400078e00c2 */
[----:B------:R-:W4:Y:S04]  /*78a10*/  LDL.LU R194, [R1+0x2574] ;  /* 0x0025740001c27983 */ /* 0x000f280000300800 */
[----:B------:R-:W4:Y:S01]  /*78a20*/  LDL.LU R195, [R1+0x2570] ;  /* 0x0025700001c37983 */ /* 0x000f220000300800 */
[----:B------:R-:W-:-:S02]  /*78a30*/  IMAD.MOV.U32 R50, RZ, RZ, R206 ;  /* 0x000000ffff327224 */ /* 0x000fc400078e00ce */
[----:B------:R-:W-:Y:S02]  /*78a40*/  IMAD.MOV.U32 R108, RZ, RZ, R218 ;  /* 0x000000ffff6c7224 */ /* 0x000fe400078e00da */
[----:B------:R-:W-:Y:S01]  /*78a50*/  IMAD.MOV.U32 R9, RZ, RZ, R22 ;  /* 0x000000ffff097224 */ /* 0x000fe200078e0016 */
[----:B------:R-:W-:Y:S01]  /*78a60*/  MOV R22, R234 ;  /* 0x000000ea00167202 */ /* 0x000fe20000000f00 */
[----:B------:R-:W-:Y:S02]  /*78a70*/  IMAD.MOV.U32 R21, RZ, RZ, R231 ;  /* 0x000000ffff157224 */ /* 0x000fe400078e00e7 */
[----:B------:R-:W-:Y:S02]  /*78a80*/  IMAD.MOV.U32 R8, RZ, RZ, R23 ;  /* 0x000000ffff087224 */ /* 0x000fe400078e0017 */
[----:B------:R-:W-:Y:S02]  /*78a90*/  IMAD.MOV.U32 R23, RZ, RZ, R235 ;  /* 0x000000ffff177224 */ /* 0x000fe400078e00eb */
[----:B--2---:R-:W-:-:S02]  /*78aa0*/  IMAD.MOV.U32 R54, RZ, RZ, R198 ;  /* 0x000000ffff367224 */ /* 0x004fc400078e00c6 */
[----:B------:R-:W2:Y:S01]  /*78ab0*/  LDL.LU R198, [R1+0x256c] ;  /* 0x00256c0001c67983 */ /* 0x000ea20000300800 */
[----:B---3--:R-:W-:-:S03]  /*78ac0*/  IMAD.MOV.U32 R55, RZ, RZ, R199 ;  /* 0x000000ffff377224 */ /* 0x008fc600078e00c7 */
[----:B------:R-:W2:Y:S01]  /*78ad0*/  LDL.LU R199, [R1+0x2568] ;  /* 0x0025680001c77983 */ /* 0x000ea20000300800 */
[----:B----4-:R-:W-:-:S03]  /*78ae0*/  MOV R48, R202 ;  /* 0x000000ca00307202 */ /* 0x010fc60000000f00 */
[----:B------:R-:W3:Y:S01]  /*78af0*/  LDL.LU R202, [R1+0x2564] ;  /* 0x0025640001ca7983 */ /* 0x000ee20000300800 */
        /* <DEDUP_REMOVED lines=20> */
[----:B------:R1:W-:Y:S04]  /*78c40*/  STL [R1+0x23c8], R8 ;  /* 0x0023c80801007387 */ /* 0x0003e80000100800 */
[----:B------:R1:W-:Y:S04]  /*78c50*/  STL [R1+0x23c4], R9 ;  /* 0x0023c40901007387 */ /* 0x0003e80000100800 */
[----:B------:R1:W-:Y:S04]  /*78c60*/  STL [R1+0x23c0], R12 ;  /* 0x0023c00c01007387 */ /* 0x0003e80000100800 */
[----:B------:R1:W-:Y:S01]  /*78c70*/  STL [R1+0x23bc], R13 ;  /* 0x0023bc0d01007387 */ /* 0x0003e20000100800 */
[C---:B------:R-:W-:Y:S08]  /*78c80*/  HMMA.1688.F32.TF32 R20, R240.reuse, R194, R20 ;  /* 0x000000c2f014723c */ /* 0x040ff00000081014 */
[C---:B--2---:R-:W-:Y:S08]  /*78c90*/  HMMA.1688.F32.TF32 R24, R240.reuse, R198, R24 ;  /* 0x000000c6f018723c */ /* 0x044ff00000081018 */
[C---:B---3--:R-:W-:Y:S08]  /*78ca0*/  HMMA.1688.F32.TF32 R28, R240.reuse, R202, R28 ;  /* 0x000000caf01c723c */ /* 0x048ff0000008101c */
[C---:B----4-:R-:W-:Y:S08]  /*78cb0*/  HMMA.1688.F32.TF32 R32, R240.reuse, R206, R32 ;  /* 0x000000cef020723c */ /* 0x050ff00000081020 */
[C---:B------:R-:W-:Y:S08]  /*78cc0*/  HMMA.1688.F32.TF32 R36, R240.reuse, R210, R36 ;  /* 0x000000d2f024723c */ /* 0x040ff00000081024 */
[C---:B------:R-:W-:Y:S08]  /*78cd0*/  HMMA.1688.F32.TF32 R56, R240.reuse, R238, R56 ;  /* 0x000000eef038723c */ /* 0x040ff00000081038 */
[C---:B------:R-:W-:Y:S08]  /*78ce0*/  HMMA.1688.F32.TF32 R48, R240.reuse, R230, R48 ;  /* 0x000000e6f030723c */ /* 0x040ff00000081030 */
[----:B------:R-:W-:Y:S08]  /*78cf0*/  HMMA.1688.F32.TF32 R52, R240, R234, R52 ;  /* 0x000000eaf034723c */ /* 0x000ff00000081034 */
[----:B------:R-:W-:Y:S01]  /*78d00*/  IMAD.MOV.U32 R246, RZ, RZ, R58 ;  /* 0x000000fffff67224 */ /* 0x000fe200078e003a */
[----:B------:R-:W-:Y:S01]  /*78d10*/  MOV R245, R57 ;  /* 0x0000003900f57202 */ /* 0x000fe20000000f00 */
[----:B------:R-:W-:-:S03]  /*78d20*/  IMAD.MOV.U32 R244, RZ, RZ, R56 ;  /* 0x000000fffff47224 */ /* 0x000fc600078e0038 */
[----:B------:R2:W-:Y:S04]  /*78d30*/  STL [R1+0x23d4], R246 ;  /* 0x0023d4f601007387 */ /* 0x0005e80000100800 */
[----:B------:R-:W-:Y:S01]  /*78d40*/  STL [R1+0x23d0], R245 ;  /* 0x0023d0f501007387 */ /* 0x000fe20000100800 */
[----:B-1----:R-:W-:-:S03]  /*78d50*/  IMAD.MOV.U32 R8, RZ, RZ, R51 ;  /* 0x000000ffff087224 */ /* 0x002fc600078e0033 */
[----:B------:R1:W-:Y:S03]  /*78d60*/  STL [R1+0x23cc], R244 ;  /* 0x0023ccf401007387 */ /* 0x0003e60000100800 */
[----:B------:R-:W-:Y:S01]  /*78d70*/  MOV R9, R52 ;  /* 0x0000003400097202 */ /* 0x000fe20000000f00 */
[----:B------:R-:W-:Y:S01]  /*78d80*/  IMAD.MOV.U32 R12, RZ, RZ, R53 ;  /* 0x000000ffff0c7224 */ /* 0x000fe200078e0035 */
[----:B------:R-:W-:Y:S01]  /*78d90*/  MOV R200, R55 ;  /* 0x0000003700c87202 */ /* 0x000fe20000000f00 */
[----:B------:R-:W-:Y:S02]  /*78da0*/  IMAD.MOV.U32 R13, RZ, RZ, R54 ;  /* 0x000000ffff0d7224 */ /* 0x000fe400078e0036 */
[----:B------:R-:W-:Y:S01]  /*78db0*/  HMMA.1688.F32.TF32 R52, R240, R226, R108 ;  /* 0x000000e2f034723c */ /* 0x000fe2000008106c */
[----:B--2---:R-:W-:Y:S01]  /*78dc0*/  IMAD.MOV.U32 R246, RZ, RZ, R48 ;  /* 0x000000fffff67224 */ /* 0x004fe200078e0030 */
[----:B-1----:R-:W-:Y:S01]  /*78dd0*/  MOV R244, R50 ;  /* 0x0000003200f47202 */ /* 0x002fe20000000f00 */
[----:B------:R-:W-:-:S05]  /*78de0*/  IMAD.MOV.U32 R245, RZ, RZ, R49 ;  /* 0x000000fffff57224 */ /* 0x000fca00078e0031 */
        /* <DEDUP_REMOVED lines=13> */
[----:B------:R3:W-:Y:S04]  /*78ec0*/  STL.64 [R1+0x8b0], R32 ;  /* 0x0008b02001007387 */ /* 0x0007e80000100a00 */
[----:B------:R4:W-:Y:S01]  /*78ed0*/  STL.64 [R1+0x8b8], R34 ;  /* 0x0008b82201007387 */ /* 0x0009e20000100a00 */
[----:B-1----:R-:W-:-:S03]  /*78ee0*/  IMAD.MOV.U32 R36, RZ, RZ, R250 ;  /* 0x000000ffff247224 */ /* 0x002fc600078e00fa */
[----:B------:R1:W-:Y:S04]  /*78ef0*/  STL.64 [R1+0x8a0], R28 ;  /* 0x0008a01c01007387 */ /* 0x0003e80000100a00 */
[----:B------:R1:W-:Y:S04]  /*78f00*/  STL.64 [R1+0x8a8], R30 ;  /* 0x0008a81e01007387 */ /* 0x0003e80000100a00 */
[----:B------:R-:W-:Y:S01]  /*78f10*/  STL.64 [R1+0x890], R24 ;  /* 0x0008901801007387 */ /* 0x000fe20000100a00 */
[----:B------:R-:W-:-:S03]  /*78f20*/  MOV R37, R249 ;  /* 0x000000f900257202 */ /* 0x000fc60000000f00 */
[----:B------:R-:W-:Y:S01]  /*78f30*/  STL.64 [R1+0x898], R26 ;  /* 0x0008981a01007387 */ /* 0x000fe20000100a00 */
[----:B--2---:R-:W-:-:S03]  /*78f40*/  IMAD.MOV.U32 R38, RZ, RZ, R248 ;  /* 0x000000ffff267224 */ /* 0x004fc600078e00f8 */
[----:B------:R-:W2:Y:S01]  /*78f50*/  LDL.LU R250, [R1+0x2514] ;  /* 0x0025140001fa7983 */ /* 0x000ea20000300800 */
[----:B------:R-:W-:-:S03]  /*78f60*/  IMAD.MOV.U32 R39, RZ, RZ, R16 ;  /* 0x000000ffff277224 */ /* 0x000fc600078e0010 */
[----:B------:R-:W-:Y:S04]  /*78f70*/  STL.64 [R1+0x880], R20 ;  /* 0x0008801401007387 */ /* 0x000fe80000100a00 */
        /* <DEDUP_REMOVED lines=39> */
[----:B------:R-:W-:-:S02]  /*791f0*/  IMAD.MOV.U32 R33, RZ, RZ, R190 ;  /* 0x000000ffff217224 */ /* 0x000fc400078e00be */
[----:B------:R-:W-:Y:S01]  /*79200*/  IMAD.MOV.U32 R35, RZ, RZ, R17 ;  /* 0x000000ffff237224 */ /* 0x000fe200078e0011 */
[----:B-1----:R-:W-:Y:S01]  /*79210*/  MOV R29, R19 ;  /* 0x00000013001d7202 */ /* 0x002fe20000000f00 */
[----:B------:R-:W-:Y:S02]  /*79220*/  IMAD.MOV.U32 R28, RZ, RZ, R18 ;  /* 0x000000ffff1c7224 */ /* 0x000fe400078e0012 */
[----:B------:R-:W-:Y:S02]  /*79230*/  IMAD.MOV.U32 R30, RZ, RZ, R10 ;  /* 0x000000ffff1e7224 */ /* 0x000fe400078e000a */
[----:B------:R-:W-:Y:S01]  /*79240*/  IMAD.MOV.U32 R31, RZ, RZ, R11 ;  /* 0x000000ffff1f7224 */ /* 0x000fe200078e000b */
[----:B--2---:R-:W-:Y:S01]  /*79250*/  MOV R47, R250 ;  /* 0x000000fa002f7202 */ /* 0x004fe20000000f00 */
[----:B------:R-:W-:Y:S02]  /*79260*/  IMAD.MOV.U32 R46, RZ, RZ, R249 ;  /* 0x000000ffff2e7224 */ /* 0x000fe400078e00f9 */
[----:B------:R-:W-:Y:S01]  /*79270*/  IMAD.MOV.U32 R45, RZ, RZ, R248 ;  /* 0x000000ffff2d7224 */ /* 0x000fe200078e00f8 */
[----:B------:R-:W-:-:S02]  /*79280*/  MOV R44, R16 ;  /* 0x00000010002c7202 */ /* 0x000fc40000000f00 */
[----:B------:R-:W2:Y:S04]  /*79290*/  LDL.LU R16, [R1+0x2504] ;  /* 0x0025040001107983 */ /* 0x000ea80000300800 */
        /* <DEDUP_REMOVED lines=11> */
[C---:B---3--:R-:W-:Y:S03]  /*79350*/  HMMA.1688.F32.TF32 R20, R240.reuse, R190, R248 ;  /* 0x000000bef014723c */ /* 0x048fe600000810f8 */
[----:B------:R-:W3:Y:S11]  /*79360*/  LDL.LU R248, [R1+0x1e0] ;  /* 0x0001e00001f87983 */ /* 0x000ef60000300800 */
[----:B------:R-:W-:Y:S09]  /*79370*/  @!UPT UIADD3 URZ, URZ, URZ, URZ ;  /* 0x0000003f3f3ff290 */ /* 0x000ff2000fffe03f */
[----:B------:R1:W-:Y:S04]  /*79380*/  STL.64 [R1+0x870], R20 ;  /* 0x0008701401007387 */ /* 0x0003e80000100a00 */
[----:B------:R4:W-:Y:S04]  /*79390*/  STL.64 [R1+0x878], R22 ;  /* 0x0008781601007387 */ /* 0x0009e80000100a00 */
[----:B------:R-:W3:Y:S04]  /*793a0*/  LDL.LU R249, [R1+0x1e4] ;  /* 0x0001e40001f97983 */ /* 0x000ee80000300800 */
[----:B------:R-:W3:Y:S04]  /*793b0*/  LDL.LU R250, [R1+0x1e8] ;  /* 0x0001e80001fa7983 */ /* 0x000ee80000300800 */
[----:B------:R-:W3:Y:S01]  /*793c0*/  LDL.LU R251, [R1+0x1ec] ;  /* 0x0001ec0001fb7983 */ /* 0x000ee20000300800 */
[----:B--2---:R-:W-:Y:S03]  /*793d0*/  HMMA.1688.F32.TF32 R16, R240, R10, R16 ;  /* 0x0000000af010723c */ /* 0x004fe60000081010 */
[----:B------:R-:W2:Y:S11]  /*793e0*/  LDL.LU R24, [R1+0x110] ;  /* 0x0001100001187983 */ /* 0x000eb60000300800 */
[----:B------:R-:W-:Y:S09]  /*793f0*/  @!UPT UIADD3 URZ, URZ, URZ, URZ ;  /* 0x0000003f3f3ff290 */ /* 0x000ff2000fffe03f */
[----:B------:R-:W-:Y:S04]  /*79400*/  STL.64 [R1+0x610], R16 ;  /* 0x0006101001007387 */ /* 0x000fe80000100a00 */
[----:B------:R-:W-:Y:S04]  /*79410*/  STL.64 [R1+0x618], R18 ;  /* 0x0006181201007387 */ /* 0x000fe80000100a00 */
[----:B------:R-:W2:Y:S04]  /*79420*/  LDL.LU R25, [R1+0x114] ;  /* 0x0001140001197983 */ /* 0x000ea80000300800 */
[----:B------:R-:W2:Y:S04]  /*79430*/  LDL.LU R26, [R1+0x118] ;  /* 0x00011800011a7983 */ /* 0x000ea80000300800 */
[----:B------:R-:W2:Y:S04]  /*79440*/  LDL.LU R27, [R1+0x11c] ;  /* 0x00011c00011b7983 */ /* 0x000ea80000300800 */
[----:B-1----:R-:W2:Y:S04]  /*79450*/  LDL.LU R20, [R1+0x100] ;  /* 0x0001000001147983 */ /* 0x002ea80000300800 */
[----:B------:R-:W2:Y:S04]  /*79460*/  LDL.LU R21, [R1+0x104] ;  /* 0x0001040001157983 */ /* 0x000ea80000300800 */
[----:B----4-:R-:W4:Y:S04]  /*79470*/  LDL.LU R22, [R1+0x108] ;  /* 0x0001080001167983 */ /* 0x010f280000300800 */
[----:B------:R-:W4:Y:S01]  /*79480*/  LDL.LU R23, [R1+0x10c] ;  /* 0x00010c0001177983 */ /* 0x000f220000300800 */
[C---:B------:R-:W-:Y:S03]  /*79490*/  HMMA.1688.F32.TF32 R36, R184.reuse, R206, R36 ;  /* 0x000000ceb824723c */ /* 0x040fe60000081024 */
[----:B------:R-:W-:Y:S04]  /*794a0*/  LDS R16, [R252+0x1a100] ;  /* 0x01a10000fc107984 */ /* 0x000fe80000000800 */
[----:B------:R-:W-:Y:S01]  /*794b0*/  LDS R18, [R252+0x1b100] ;  /* 0x01b10000fc127984 */ /* 0x000fe20000000800 */
[C---:B------:R-:W-:Y:S03]  /*794c0*/  HMMA.1688.F32.TF32 R44, R184.reuse, R214, R44 ;  /* 0x000000d6b82c723c */ /* 0x040fe6000008102c */
[----:B------:R-:W-:Y:S04]  /*794d0*/  LDS R17, [R3+0x1a100] ;  /* 0x01a1000003117984 */ /* 0x000fe80000000800 */
[----:B------:R-:W1:Y:S01]  /*794e0*/  LDS R19, [R3+0x1b100] ;  /* 0x01b1000003137984 */ /* 0x000e620000000800 */
[C---:B------:R-:W-:Y:S08]  /*794f0*/  HMMA.1688.F32.TF32 R40, R184.reuse, R210, R40 ;  /* 0x000000d2b828723c */ /* 0x040ff00000081028 */
[C---:B------:R-:W-:Y:S08]  /*79500*/  HMMA.1688.F32.TF32 R28, R184.reuse, R198, R28 ;  /* 0x000000c6b81c723c */ /* 0x040ff0000008101c */
[C---:B------:R-:W-:Y:S01]  /*79510*/  HMMA.1688.F32.TF32 R32, R184.reuse, R202, R32 ;  /* 0x000000cab820723c */ /* 0x040fe20000081020 */
[----:B------:R-:W-:Y:S01]  /*79520*/  IMAD.MOV.U32 R228, RZ, RZ, R39 ;  /* 0x000000ffffe47224 */ /* 0x000fe200078e0027 */
[----:B------:R-:W-:Y:S11]  /*79530*/  MOV R229, R38 ;  /* 0x0000002600e57202 */ /* 0x000ff60000000f00 */
[----:B------:R-:W-:Y:S03]  /*79540*/  @!UPT UIADD3 URZ, URZ, URZ, URZ ;  /* 0x0000003f3f3ff290 */ /* 0x000fe6000fffe03f */
[----:B------:R-:W-:Y:S01]  /*79550*/  MOV R189, R29 ;  /* 0x0000001d00bd7202 */ /* 0x000fe20000000f00 */
[----:B------:R-:W-:Y:S01]  /*79560*/  IMAD.MOV.U32 R188, RZ, RZ, R28 ;  /* 0x000000ffffbc7224 */ /* 0x000fe200078e001c */
[C---:B---3--:R-:W-:Y:S08]  /*79570*/  HMMA.1688.F32.TF32 R240, R184.reuse, R14, R248 ;  /* 0x0000000eb8f0723c */ /* 0x048ff000000810f8 */
[C---:B------:R-:W-:Y:S08]  /*79580*/  HMMA.1688.F32.TF32 R248, R184.reuse, R6, R64 ;  /* 0x00000006b8f8723c */ /* 0x040ff00000081040 */
[C---:B------:R-:W-:Y:S07]  /*79590*/  HMMA.1688.F32.TF32 R64, R184.reuse, R234, R56 ;  /* 0x000000eab840723c */ /* 0x040fee0000081038 */
[----:B------:R-:W-:Y:S04]  /*795a0*/  STL.64 [R1+0x860], R240 ;  /* 0x000860f001007387 */ /* 0x000fe80000100a00 */
[----:B------:R3:W-:Y:S01]  /*795b0*/  STL.64 [R1+0x868], R242 ;  /* 0x000868f201007387 */ /* 0x0007e20000100a00 */
[C---:B------:R-:W-:Y:S08]  /*795c0*/  HMMA.1688.F32.TF32 R56, R184.reuse, R226, R48 ;  /* 0x000000e2b838723c */ /* 0x040ff00000081030 */
[C---:B---3--:R-:W-:Y:S08]  /*795d0*/  HMMA.1688.F32.TF32 R240, R184.reuse, R238, R60 ;  /* 0x000000eeb8f0723c */ /* 0x048ff0000008103c */
[C---:B------:R-:W-:Y:S08]  /*795e0*/  HMMA.1688.F32.TF32 R60, R184.reuse, R230, R52 ;  /* 0x000000e6b83c723c */ /* 0x040ff00000081034 */
[C---:B------:R-:W-:Y:S08]  /*795f0*/  HMMA.1688.F32.TF32 R52, R184.reuse, R222, R108 ;  /* 0x000000deb834723c */ /* 0x040ff0000008106c */
[C---:B------:R-:W-:Y:S01]  /*79600*/  HMMA.1688.F32.TF32 R48, R184.reuse, R218, R104 ;  /* 0x000000dab830723c */ /* 0x040fe20000081068 */
[----:B------:R-:W-:Y:S04]  /*79610*/  STL.64 [R1+0x850], R248 ;  /* 0x000850f801007387 */ /* 0x000fe80000100a00 */
[----:B------:R-:W-:Y:S03]  /*79620*/  STL.64 [R1+0x858], R250 ;  /* 0x000858fa01007387 */ /* 0x000fe60000100a00 */
[----:B--2---:R-:W-:Y:S01]  /*79630*/  HMMA.1688.F32.TF32 R24, R184, R194, R24 ;  /* 0x000000c2b818723c */ /* 0x004fe20000081018 */
        /* <DEDUP_REMOVED lines=17> */
[----:B------:R2:W-:Y:S01]  /*79750*/  STL [R1+0x238c], R228 ;  /* 0x00238ce401007387 */ /* 0x0005e20000100800 */
[----:B------:R-:W-:-:S03]  /*79760*/  IMAD.MOV.U32 R193, RZ, RZ, R25 ;  /* 0x000000ffffc17224 */ /* 0x000fc600078e0019 */
[----:B------:R3:W-:Y:S01]  /*79770*/  STL [R1+0x2388], R229 ;  /* 0x002388e501007387 */ /* 0x0007e20000100800 */
[----:B------:R-:W-:-:S03]  /*79780*/  MOV R192, R24 ;  /* 0x0000001800c07202 */ /* 0x000fc60000000f00 */
[----:B------:R-:W-:Y:S01]  /*79790*/  STL.64 [R1+0x7b0], R32 ;  /* 0x0007b02001007387 */ /* 0x000fe20000100a00 */
[----:B--2---:R-:W-:-:S03]  /*797a0*/  IMAD.MOV.U32 R228, RZ, RZ, R30 ;  /* 0x000000ffffe47224 */ /* 0x004fc600078e001e */
[----:B------:R-:W-:Y:S01]  /*797b0*/  STL.64 [R1+0x7b8], R34 ;  /* 0x0007b82201007387 */ /* 0x000fe20000100a00 */
[----:B---3--:R-:W-:-:S03]  /*797c0*/  IMAD.MOV.U32 R229, RZ, RZ, R31 ;  /* 0x000000ffffe57224 */ /* 0x008fc600078e001f */
[----:B------:R-:W-:Y:S04]  /*797d0*/  STL [R1+0x239c], R189 ;  /* 0x00239cbd01007387 */ /* 0x000fe80000100800 */
[----:B------:R-:W-:Y:S04]  /*797e0*/  STL [R1+0x2398], R188 ;  /* 0x002398bc01007387 */ /* 0x000fe80000100800 */
[----:B------:R-:W-:Y:S04]  /*797f0*/  STL [R1+0x2394], R228 ;  /* 0x002394e401007387 */ /* 0x000fe80000100800 */
[----:B------:R-:W-:Y:S04]  /*79800*/  STL [R1+0x2390], R229 ;  /* 0x002390e501007387 */ /* 0x000fe80000100800 */
[----:B------:R2:W-:Y:S04]  /*79810*/  STL.64 [R1+0x798], R26 ;  /* 0x0007981a01007387 */ /* 0x0005e80000100a00 */
[----:B------:R3:W-:Y:S04]  /*79820*/  STL [R1+0x23a4], R193 ;  /* 0x0023a4c101007387 */ /* 0x0007e80000100800 */
[----:B------:R1:W-:Y:S04]  /*79830*/  STL [R1+0x23a0], R192 ;  /* 0x0023a0c001007387 */ /* 0x0003e80000100800 */
[----:B------:R-:W3:Y:S04]  /*79840*/  LDL.LU R108, [R1+0xf0] ;  /* 0x0000f000016c7983 */ /* 0x000ee80000300800 */
[----:B------:R-:W3:Y:S04]  /*79850*/  LDL.LU R109, [R1+0xf4] ;  /* 0x0000f400016d7983 */ /* 0x000ee80000300800 */
[----:B------:R-:W3:Y:S04]  /*79860*/  LDL.LU R110, [R1+0xf8] ;  /* 0x0000f800016e7983 */ /* 0x000ee80000300800 */
[----:B------:R-:W3:Y:S04]  /*79870*/  LDL.LU R111, [R1+0xfc] ;  /* 0x0000fc00016f7983 */ /* 0x000ee80000300800 */
[----:B------:R-:W3:Y:S04]  /*79880*/  LDL.LU R24, [R1+0x320] ;  /* 0x0003200001187983 */ /* 0x000ee80000300800 */
        /* <DEDUP_REMOVED lines=22> */
[----:B----4-:R-:W-:Y:S03]  /*799f0*/  HMMA.1688.F32.TF32 R20, R184, R190, R20 ;  /* 0x000000beb814723c */ /* 0x010fe60000081014 */
[----:B------:R-:W4:Y:S04]  /*79a00*/  LDL.LU R35, [R1+0x34c] ;  /* 0x00034c0001237983 */ /* 0x000f280000300800 */
[----:B------:R-:W4:Y:S04]  /*79a10*/  LDL.LU R28, [R1+0x330] ;  /* 0x00033000011c7983 */ /* 0x000f280000300800 */
[----:B------:R-:W4:Y:S04]  /*79a20*/  LDL.LU R29, [R1+0x334] ;  /* 0x00033400011d7983 */ /* 0x000f280000300800 */
[----:B------:R-:W4:Y:S04]  /*79a30*/  LDL.LU R30, [R1+0x338] ;  /* 0x00033800011e7983 */ /* 0x000f280000300800 */
[----:B------:R-:W4:Y:S05]  /*79a40*/  LDL.LU R31, [R1+0x33c] ;  /* 0x00033c00011f7983 */ /* 0x000f2a0000300800 */
[----:B------:R-:W-:Y:S01]  /*79a50*/  IMAD.MOV.U32 R196, RZ, RZ, R20 ;  /* 0x000000ffffc47224 */ /* 0x000fe200078e0014 */
[----:B------:R-:W-:Y:S01]  /*79a60*/  MOV R197, R21 ;  /* 0x0000001500c57202 */ /* 0x000fe20000000f00 */
[----:B------:R-:W4:Y:S01]  /*79a70*/  LDL.LU R20, [R1+0x310] ;  /* 0x0003100001147983 */ /* 0x000f220000300800 */
[----:B------:R-:W-:-:S02]  /*79a80*/  IMAD.MOV.U32 R228, RZ, RZ, R22 ;  /* 0x000000ffffe47224 */ /* 0x000fc400078e0016 */
[----:B------:R-:W-:Y:S01]  /*79a90*/  IMAD.MOV.U32 R229, RZ, RZ, R23 ;  /* 0x000000ffffe57224 */ /* 0x000fe200078e0017 */
[----:B------:R-:W4:Y:S04]  /*79aa0*/  LDL.LU R21, [R1+0x314] ;  /* 0x0003140001157983 */ /* 0x000f280000300800 */
[----:B------:R-:W4:Y:S04]  /*79ab0*/  LDL.LU R22, [R1+0x318] ;  /* 0x0003180001167983 */ /* 0x000f280000300800 */
[----:B------:R-:W4:Y:S01]  /*79ac0*/  LDL.LU R23, [R1+0x31c] ;  /* 0x00031c0001177983 */ /* 0x000f220000300800 */
[----:B---3--:R-:W-:Y:S03]  /*79ad0*/  HMMA.1688.F32.TF32 R48, R184, R10, R108 ;  /* 0x0000000ab830723c */ /* 0x008fe6000008106c */
[----:B------:R-:W-:Y:S04]  /*79ae0*/  LDS R184, [R252+0x1a180] ;  /* 0x01a18000fcb87984 */ /* 0x000fe80000000800 */
[----:B------:R-:W-:Y:S04]  /*79af0*/  LDS R186, [R252+0x1b180] ;  /* 0x01b18000fcba7984 */ /* 0x000fe80000000800 */
[----:B------:R-:W-:Y:S04]  /*79b00*/  LDS R185, [R3+0x1a180] ;  /* 0x01a1800003b97984 */ /* 0x000fe80000000800 */
[----:B------:R-:W3:Y:S09]  /*79b10*/  LDS R187, [R3+0x1b180] ;  /* 0x01b1800003bb7984 */ /* 0x000ef20000000800 */
[----:B------:R-:W-:Y:S01]  /*79b20*/  MOV R193, R48 ;  /* 0x0000003000c17202 */ /* 0x000fe20000000f00 */
[----:B-1----:R-:W-:Y:S01]  /*79b30*/  IMAD.MOV.U32 R192, RZ, RZ, R49 ;  /* 0x000000ffffc07224 */ /* 0x002fe200078e0031 */
[----:B------:R-:W-:Y:S01]  /*79b40*/  MOV R188, R51 ;  /* 0x0000003300bc7202 */ /* 0x000fe20000000f00 */
[----:B------:R-:W-:-:S02]  /*79b50*/  IMAD.MOV.U32 R189, RZ, RZ, R50 ;  /* 0x000000ffffbd7224 */ /* 0x000fc400078e0032 */
[C---:B--2---:R-:W-:Y:S08]  /*79b60*/  HMMA.1688.F32.TF32 R48, R16.reuse, R14, R104 ;  /* 0x0000000e1030723c */ /* 0x044ff00000081068 */
[C---:B------:R-:W-:Y:S11]  /*79b70*/  HMMA.1688.F32.TF32 R44, R16.reuse, R6, R44 ;  /* 0x00000006102c723c */ /* 0x040ff6000008102c */
[----:B------:R-:W-:Y:S04]  /*79b80*/  @!UPT UIADD3 URZ, URZ, URZ, URZ ;  /* 0x0000003f3f3ff290 */ /* 0x000fe8000fffe03f */
[----:B------:R-:W-:Y:S01]  /*79b90*/  STL.64 [R1+0x778], R50 ;  /* 0x0007783201007387 */ /* 0x000fe20000100a00 */
[C---:B------:R-:W-:Y:S08]  /*79ba0*/  HMMA.1688.F32.TF32 R36, R16.reuse, R234, R36 ;  /* 0x000000ea1024723c */ /* 0x040ff00000081024 */
[C---:B----4-:R-:W-:Y:S08]  /*79bb0*/  HMMA.1688.F32.TF32 R32, R16.reuse, R230, R32 ;  /* 0x000000e61020723c */ /* 0x050ff00000081020 */
[----:B------:R-:W-:Y:S01]  /*79bc0*/  HMMA.1688.F32.TF32 R28, R16, R226, R28 ;  /* 0x000000e2101c723c */ /* 0x000fe2000008101c */
[----:B------:R-:W-:Y:S06]  /*79bd0*/  STL.64 [R1+0x768], R46 ;  /* 0x0007682e01007387 */ /* 0x000fec0000100a00 */
[----:B------:R-:W-:Y:S08]  /*79be0*/  STL.64 [R1+0x748], R38 ;  /* 0x0007482601007387 */ /* 0x000ff00000100a00 */
[----:B------:R-:W-:Y:S08]  /*79bf0*/  STL.64 [R1+0x738], R34 ;  /* 0x0007382201007387 */ /* 0x000ff00000100a00 */
[----:B------:R1:W-:Y:S01]  /*79c00*/  STL.64 [R1+0x728], R30 ;  /* 0x0007281e01007387 */ /* 0x0003e20000100a00 */
[----:B------:R-:W-:-:S02]  /*79c10*/  IMAD.MOV.U32 R224, RZ, RZ, R28 ;  /* 0x000000ffffe07224 */ /* 0x000fc400078e001c */
[----:B------:R-:W-:Y:S02]  /*79c20*/  IMAD.MOV.U32 R225, RZ, RZ, R29 ;  /* 0x000000ffffe17224 */ /* 0x000fe400078e001d */
[C---:B-1----:R-:W-:Y:S08]  /*79c30*/  HMMA.1688.F32.TF32 R28, R16.reuse, R222, R24 ;  /* 0x000000de101c723c */ /* 0x042ff00000081018 */
[----:B------:R-:W-:Y:S01]  /*79c40*/  HMMA.1688.F32.TF32 R24, R16, R218, R20 ;  /* 0x000000da1018723c */ /* 0x000fe20000081014 */
[----:B------:R-:W2:Y:S11]  /*79c50*/  LDL.LU R20, [R1+0x280] ;  /* 0x0002800001147983 */ /* 0x000eb60000300800 */
[----:B------:R-:W-:Y:S03]  /*79c60*/  @!UPT UIADD3 URZ, URZ, URZ, URZ ;  /* 0x0000003f3f3ff290 */ /* 0x000fe6000fffe03f */
[----:B------:R-:W-:Y:S04]  /*79c70*/  STL.64 [R1+0x710], R28 ;  /* 0x0007101c01007387 */ /* 0x000fe80000100a00 */
[----:B------:R-:W-:Y:S04]  /*79c80*/  STL.64 [R1+0x718], R30 ;  /* 0x0007181e01007387 */ /* 0x000fe80000100a00 */
[----:B------:R1:W-:Y:S04]  /*79c90*/  STL.64 [R1+0x700], R24 ;  /* 0x0007001801007387 */ /* 0x0003e80000100a00 */
[----:B------:R4:W-:Y:S04]  /*79ca0*/  STL.64 [R1+0x708], R26 ;  /* 0x0007081a01007387 */ /* 0x0009e80000100a00 */
        /* <DEDUP_REMOVED lines=10> */
[----:B------:R-:W4:Y:S01]  /*79d50*/  LDL.LU R243, [R1+0x20c] ;  /* 0x00020c0001f37983 */ /* 0x000f220000300800 */
[----:B------:R-:W-:-:S03]  /*79d60*/  IMAD.MOV.U32 R204, RZ, RZ, R48 ;  /* 0x000000ffffcc7224 */ /* 0x000fc600078e0030 */
[----:B------:R-:W2:Y:S01]  /*79d70*/  LDL.LU R108, [R1+0x220] ;  /* 0x00022000016c7983 */ /* 0x000ea20000300800 */
[----:B------:R-:W-:-:S03]  /*79d80*/  IMAD.MOV.U32 R205, RZ, RZ, R49 ;  /* 0x000000ffffcd7224 */ /* 0x000fc600078e0031 */
        /* <DEDUP_REMOVED lines=28> */
[----:B------:R-:W3:Y:S01]  /*79f50*/  LDL.LU R28, [R1+0x2a0] ;  /* 0x0002a000011c7983 */ /* 0x000ee20000300800 */
[----:B------:R-:W-:-:S03]  /*79f60*/  MOV R216, R36 ;  /* 0x0000002400d87202 */ /* 0x000fc60000000f00 */
[----:B------:R-:W3:Y:S01]  /*79f70*/  LDL.LU R29, [R1+0x2a4] ;  /* 0x0002a400011d7983 */ /* 0x000ee20000300800 */
[----:B------:R-:W-:-:S03]  /*79f80*/  IMAD.MOV.U32 R217, RZ, RZ, R37 ;  /* 0x000000ffffd97224 */ /* 0x000fc600078e0025 */
[----:B------:R-:W3:Y:S04]  /*79f90*/  LDL.LU R30, [R1+0x2a8] ;  /* 0x0002a800011e7983 */ /* 0x000ee80000300800 */
[----:B------:R-:W3:Y:S01]  /*79fa0*/  LDL.LU R31, [R1+0x2ac] ;  /* 0x0002ac00011f7983 */ /* 0x000ee20000300800 */
[----:B------:R-:W-:-:S03]  /*79fb0*/  MOV R208, R44 ;  /* 0x0000002c00d07202 */ /* 0x000fc60000000f00 */
[----:B------:R-:W3:Y:S01]  /*79fc0*/  LDL.LU R36, [R1+0x2c0] ;  /* 0x0002c00001247983 */ /* 0x000ee20000300800 */
[----:B------:R-:W-:-:S03]  /*79fd0*/  IMAD.MOV.U32 R209, RZ, RZ, R45 ;  /* 0x000000ffffd17224 */ /* 0x000fc600078e002d */
        /* <DEDUP_REMOVED lines=27> */
[C---:B---3--:R-:W-:Y:S08]  /*7a190*/  HMMA.1688.F32.TF32 R48, R16.reuse, R198, R48 ;  /* 0x000000c61030723c */ /* 0x048ff00000081030 */
[C---:B------:R-:W-:Y:S08]  /*7a1a0*/  HMMA.1688.F32.TF32 R52, R16.reuse, R202, R52 ;  /* 0x000000ca1034723c */ /* 0x040ff00000081034 */
[C---:B------:R-:W-:Y:S08]  /*7a1b0*/  HMMA.1688.F32.TF32 R60, R16.reuse, R210, R60 ;  /* 0x000000d2103c723c */ /* 0x040ff0000008103c */
[C---:B------:R-:W-:Y:S08]  /*7a1c0*/  HMMA.1688.F32.TF32 R64, R16.reuse, R214, R64 ;  /* 0x000000d61040723c */ /* 0x040ff00000081040 */
[C---:B------:R-:W-:Y:S11]  /*7a1d0*/  HMMA.1688.F32.TF32 R56, R16.reuse, R206, R56 ;  /* 0x000000ce1038723c */ /* 0x040ff60000081038 */
[----:B------:R-:W-:Y:S04]  /*7a1e0*/  @!UPT UIADD3 URZ, URZ, URZ, URZ ;  /* 0x0000003f3f3ff290 */ /* 0x000fe8000fffe03f */
[----:B------:R-:W-:Y:S04]  /*7a1f0*/  STL.64 [R1+0x6f0], R64 ;  /* 0x0006f04001007387 */ /* 0x000fe80000100a00 */
[----:B------:R1:W-:Y:S01]  /*7a200*/  STL.64 [R1+0x6f8], R66 ;  /* 0x0006f84201007387 */ /* 0x0003e20000100a00 */
[----:B------:R-:W-:Y:S03]  /*7a210*/  HMMA.1688.F32.TF32 R104, R16, R190, R104 ;  /* 0x000000be1068723c */ /* 0x000fe60000081068 */
        /* <DEDUP_REMOVED lines=8> */
[----:B------:R-:W3:Y:S04]  /*7a2a0*/  LDS R19, [R3+0x1b200] ;  /* 0x01b2000003137984 */ /* 0x000ee80000000800 */
        /* <DEDUP_REMOVED lines=22> */
[----:B------:R1:W-:Y:S04]  /*7a410*/  STL [R1+0x2384], R240 ;  /* 0x002384f001007387 */ /* 0x0003e80000100800 */
[----:B------:R1:W-:Y:S04]  /*7a420*/  STL [R1+0x2380], R241 ;  /* 0x002380f101007387 */ /* 0x0003e80000100800 */
[----:B------:R1:W-:Y:S04]  /*7a430*/  STL [R1+0x237c], R242 ;  /* 0x00237cf201007387 */ /* 0x0003e80000100800 */
[----:B------:R1:W-:Y:S04]  /*7a440*/  STL [R1+0x2378], R243 ;  /* 0x002378f301007387 */ /* 0x0003e80000100800 */
[----:B-1----:R-:W2:Y:S04]  /*7a450*/  LDL.LU R240, [R1+0x2f0] ;  /* 0x0002f00001f07983 */ /* 0x002ea80000300800 */
        /* <DEDUP_REMOVED lines=8> */
[C---:B------:R-:W-:Y:S08]  /*7a4e0*/  HMMA.1688.F32.TF32 R20, R184.reuse, R218, R20 ;  /* 0x000000dab814723c */ /* 0x040ff00000081014 */
[----:B--2---:R-:W-:Y:S11]  /*7a4f0*/  HMMA.1688.F32.TF32 R240, R184, R14, R240 ;  /* 0x0000000eb8f0723c */ /* 0x004ff600000810f0 */
[----:B------:R-:W-:Y:S11]  /*7a500*/  @!UPT UIADD3 URZ, URZ, URZ, URZ ;  /* 0x0000003f3f3ff290 */ /* 0x000ff6000fffe03f */
[----:B------:R-:W-:Y:S01]  /*7a510*/  @!UPT UIADD3 URZ, URZ, URZ, URZ ;  /* 0x0000003f3f3ff290 */ /* 0x000fe2000fffe03f */
[----:B------:R1:W-:Y:S01]  /*7a520*/  STL.64 [R1+0x688], R242 ;  /* 0x000688f201007387 */ /* 0x0003e20000100a00 */
[----:B------:R-:W-:Y:S01]  /*7a530*/  IMAD.MOV.U32 R233, RZ, RZ, R241 ;  /* 0x000000ffffe97224 */ /* 0x000fe200078e00f1 */
[----:B------:R-:W-:Y:S01]  /*7a540*/  MOV R232, R240 ;  /* 0x000000f000e87202 */ /* 0x000fe20000000f00 */
[----:B------:R-:W-:Y:S01]  /*7a550*/  IMAD.MOV.U32 R240, RZ, RZ, R45 ;  /* 0x000000fffff07224 */ /* 0x000fe200078e002d */
[----:B------:R-:W-:Y:S01]  /*7a560*/  MOV R241, R46 ;  /* 0x0000002e00f17202 */ /* 0x000fe20000000f00 */
[----:B------:R2:W-:Y:S01]  /*7a570*/  STL [R1+0x670], R44 ;  /* 0x0006702c01007387 */ /* 0x0005e20000100800 */
[----:B-1----:R-:W-:-:S03]  /*7a580*/  IMAD.MOV.U32 R242, RZ, RZ, R47 ;  /* 0x000000fffff27224 */ /* 0x002fc600078e002f */
[----:B------:R-:W3:Y:S01]  /*7a590*/  LDL.LU.64 R46, [R1+0x2460] ;  /* 0x00246000012e7983 */ /* 0x000ee20000300a00 */
[----:B------:R-:W-:-:S03]  /*7a5a0*/  IMAD.MOV.U32 R243, RZ, RZ, R40 ;  /* 0x000000fffff37224 */ /* 0x000fc600078e0028 */
[----:B--2---:R-:W3:Y:S04]  /*7a5b0*/  LDL.LU.64 R44, [R1+0x2458] ;  /* 0x00245800012c7983 */ /* 0x004ee80000300a00 */
[----:B------:R-:W-:Y:S04]  /*7a5c0*/  STL [R1+0x664], R41 ;  /* 0x0006642901007387 */ /* 0x000fe80000100800 */
        /* <DEDUP_REMOVED lines=43> */
[----:B------:R-:W-:Y:S01]  /*7a880*/  STL.64 [R1+0x2f0], R20 ;  /* 0x0002f01401007387 */ /* 0x000fe20000100a00 */
[----:B------:R-:W-:Y:S03]  /*7a890*/  HMMA.1688.F32.TF32 R32, R16, R14, R104 ;  /* 0x0000000e1020723c */ /* 0x000fe60000081068 */
[----:B------:R-:W-:Y:S04]  /*7a8a0*/  STL.64 [R1+0x2f8], R22 ;  /* 0x0002f81601007387 */ /* 0x000fe80000100a00 */
[----:B------:R-:W-:Y:S04]  /*7a8b0*/  STL.64 [R1+0x2c0], R28 ;  /* 0x0002c01c01007387 */ /* 0x000fe80000100a00 */
[----:B------:R-:W-:Y:S01]  /*7a8c0*/  STL.64 [R1+0x2c8], R30 ;  /* 0x0002c81e01007387 */ /* 0x000fe20000100a00 */
[----:B------:R-:W-:Y:S01]  /*7a8d0*/  IMAD.MOV.U32 R248, RZ, RZ, R100 ;  /* 0x000000fffff87224 */ /* 0x000fe200078e0064 */
[----:B------:R-:W-:Y:S01]  /*7a8e0*/  MOV R250, R102 ;  /* 0x0000006600fa7202 */ /* 0x000fe20000000f00 */
[----:B------:R-:W-:Y:S01]  /*7a8f0*/  IMAD.MOV.U32 R249, RZ, RZ, R101 ;  /* 0x000000fffff97224 */ /* 0x000fe200078e0065 */
[----:B------:R-:W-:Y:S04]  /*7a900*/  LDS R20, [R252+0x1a280] ;  /* 0x01a28000fc147984 */ /* 0x000fe80000000800 */
[----:B------:R-:W-:Y:S04]  /*7a910*/  STL.64 [R1+0x2b0], R24 ;  /* 0x0002b01801007387 */ /* 0x000fe80000100a00 */
[----:B------:R1:W-:Y:S01]  /*7a920*/  STL.64 [R1+0x2b8], R26 ;  /* 0x0002b81a01007387 */ /* 0x0003e20000100a00 */
[----:B------:R-:W-:-:S03]  /*7a930*/  IMAD.MOV.U32 R251, RZ, RZ, R103 ;  /* 0x000000fffffb7224 */ /* 0x000fc600078e0067 */
[----:B------:R-:W-:Y:S04]  /*7a940*/  LDS R22, [R252+0x1b280] ;  /* 0x01b28000fc167984 */ /* 0x000fe80000000800 */
[----:B------:R-:W-:Y:S01]  /*7a950*/  LDS R21, [R3+0x1a280] ;  /* 0x01a2800003157984 */ /* 0x000fe20000000800 */
[C---:B-1----:R-:W-:Y:S03]  /*7a960*/  HMMA.1688.F32.TF32 R24, R16.reuse, R6, R108 ;  /* 0x000000061018723c */ /* 0x042fe6000008106c */
[----:B------:R-:W-:Y:S04]  /*7a970*/  STL.64 [R1+0x640], R32 ;  /* 0x0006402001007387 */ /* 0x000fe80000100a00 */
[----:B------:R1:W-:Y:S01]  /*7a980*/  STL.64 [R1+0x648], R34 ;  /* 0x0006482201007387 */ /* 0x0003e20000100a00 */
[C---:B------:R-:W-:Y:S03]  /*7a990*/  HMMA.1688.F32.TF32 R28, R16.reuse, R238, R48 ;  /* 0x000000ee101c723c */ /* 0x040fe60000081030 */
[----:B------:R-:W3:Y:S05]  /*7a9a0*/  LDS R23, [R3+0x1b280] ;  /* 0x01b2800003177984 */ /* 0x000eea0000000800 */
        /* <DEDUP_REMOVED lines=8> */
[C---:B----4-:R-:W-:Y:S08]  /*7aa30*/  HMMA.1688.F32.TF32 R28, R16.reuse, R226, R60 ;  /* 0x000000e2101c723c */ /* 0x050ff0000008103c */
[----:B------:R-:W-:Y:S01]  /*7aa40*/  STL.64 [R1+0x600], R24 ;  /* 0x0006001801007387 */ /* 0x000fe20000100a00 */
[C---:B-1----:R-:W-:Y:S03]  /*7aa50*/  HMMA.1688.F32.TF32 R32, R16.reuse, R222, R64 ;  /* 0x000000de1020723c */ /* 0x042fe60000081040 */
        /* <DEDUP_REMOVED lines=20> */
[----:B------:R1:W-:Y:S04]  /*7aba0*/  STL.64 [R1+0x590], R28 ;  /* 0x0005901c01007387 */ /* 0x0003e80000100a00 */
[----:B------:R3:W-:Y:S04]  /*7abb0*/  STL.64 [R1+0x598], R30 ;  /* 0x0005981e01007387 */ /* 0x0007e80000100a00 */
[----:B------:R4:W-:Y:S01]  /*7abc0*/  STL.64 [R1+0x580], R32 ;  /* 0x0005802001007387 */ /* 0x0009e20000100a00 */
[----:B-1----:R-:W-:-:S03]  /*7abd0*/  MOV R28, R176 ;  /* 0x000000b0001c7202 */ /* 0x002fc60000000f00 */
[----:B------:R1:W-:Y:S01]  /*7abe0*/  STL.64 [R1+0x588], R34 ;  /* 0x0005882201007387 */ /* 0x0003e20000100a00 */
[----:B------:R-:W-:-:S03]  /*7abf0*/  IMAD.MOV.U32 R29, RZ, RZ, R177 ;  /* 0x000000ffff1d7224 */ /* 0x000fc600078e00b1 */
[----:B------:R-:W2:Y:S01]  /*7ac00*/  LDL.LU R176, [R1+0x23f4] ;  /* 0x0023f40001b07983 */ /* 0x000ea20000300800 */
[----:B---3--:R-:W-:Y:S01]  /*7ac10*/  IMAD.MOV.U32 R30, RZ, RZ, R178 ;  /* 0x000000ffff1e7224 */ /* 0x008fe200078e00b2 */
[----:B------:R-:W-:Y:S02]  /*7ac20*/  MOV R31, R179 ;  /* 0x000000b3001f7202 */ /* 0x000fe40000000f00 */
[----:B------:R-:W-:Y:S04]  /*7ac30*/  STL.64 [R1+0x570], R24 ;  /* 0x0005701801007387 */ /* 0x000fe80000100a00 */
[----:B------:R-:W-:Y:S04]  /*7ac40*/  STL.64 [R1+0x578], R26 ;  /* 0x0005781a01007387 */ /* 0x000fe80000100a00 */
[----:B------:R-:W2:Y:S04]  /*7ac50*/  LDL.LU R177, [R1+0x23f0] ;  /* 0x0023f00001b17983 */ /* 0x000ea80000300800 */
[----:B------:R-:W2:Y:S04]  /*7ac60*/  LDL.LU R178, [R1+0x23ec] ;  /* 0x0023ec0001b27983 */ /* 0x000ea80000300800 */
        /* <DEDUP_REMOVED lines=8> */
[----:B------:R-:W4:Y:S01]  /*7acf0*/  LDL.LU R103, [R1+0x23d8] ;  /* 0x0023d80001677983 */ /* 0x000f220000300800 */
[C---:B------:R-:W-:Y:S03]  /*7ad00*/  HMMA.1688.F32.TF32 R44, R20.reuse, R238, R172 ;  /* 0x000000ee142c723c */ /* 0x040fe600000810ac */
[----:B------:R-:W-:Y:S04]  /*7ad10*/  LDS R24, [R252+0x1a300] ;  /* 0x01a30000fc187984 */ /* 0x000fe80000000800 */
[----:B------:R-:W-:Y:S01]  /*7ad20*/  LDS R26, [R252+0x1b300] ;  /* 0x01b30000fc1a7984 */ /* 0x000fe20000000800 */
[-C--:B------:R-:W-:Y:S03]  /*7ad30*/  HMMA.1688.F32.TF32 R40, R20, R234.reuse, R112 ;  /* 0x000000ea1428723c */ /* 0x080fe60000081070 */
[----:B------:R-:W-:Y:S04]  /*7ad40*/  LDS R25, [R3+0x1a300] ;  /* 0x01a3000003197984 */ /* 0x000fe80000000800 */
[----:B------:R-:W1:Y:S02]  /*7ad50*/  LDS R27, [R3+0x1b300] ;  /* 0x01b30000031b7984 */ /* 0x000e640000000800 */
[----:B-1----:R-:W-:Y:S08]  /*7ad60*/  HMMA.1688.F32.TF32 R28, R24, R234, R28 ;  /* 0x000000ea181c723c */ /* 0x002ff0000008101c */
[C---:B--2---:R-:W-:Y:S08]  /*7ad70*/  HMMA.1688.F32.TF32 R36, R16.reuse, R190, R176 ;  /* 0x000000be1024723c */ /* 0x044ff000000810b0 */
[----:B------:R-:W-:Y:S11]  /*7ad80*/  HMMA.1688.F32.TF32 R16, R16, R10, R96 ;  /* 0x0000000a1010723c */ /* 0x000ff60000081060 */
[----:B------:R-:W-:Y:S04]  /*7ad90*/  @!UPT UIADD3 URZ, URZ, URZ, URZ ;  /* 0x0000003f3f3ff290 */ /* 0x000fe8000fffe03f */
[----:B------:R-:W-:Y:S04]  /*7ada0*/  STL.64 [R1+0x560], R36 ;  /* 0x0005602401007387 */ /* 0x000fe80000100a00 */
[----:B------:R4:W-:Y:S02]  /*7adb0*/  STL.64 [R1+0x568], R38 ;  /* 0x0005682601007387 */ /* 0x0009e40000100a00 */
[----:B----4-:R-:W-:Y:S02]  /*7adc0*/  HMMA.1688.F32.TF32 R36, R20, R14, R100 ;  /* 0x0000000e1424723c */ /* 0x010fe40000081064 */
[----:B------:R-:W-:Y:S04]  /*7add0*/  STL.64 [R1+0x380], R16 ;  /* 0x0003801001007387 */ /* 0x000fe80000100a00 */
[----:B------:R-:W-:Y:S02]  /*7ade0*/  STL.64 [R1+0x388], R18 ;  /* 0x0003881201007387 */ /* 0x000fe40000100a00 */
[----:B---3--:R-:W-:Y:S02]  /*7adf0*/  HMMA.1688.F32.TF32 R32, R24, R238, R32 ;  /* 0x000000ee1820723c */ /* 0x008fe40000081020 */
[----:B------:R-:W-:Y:S04]  /*7ae00*/  LDS R16, [R252+0x1a380] ;  /* 0x01a38000fc107984 */ /* 0x000fe80000000800 */
[----:B------:R-:W-:Y:S04]  /*7ae10*/  LDS R18, [R252+0x1b380] ;  /* 0x01b38000fc127984 */ /* 0x000fe80000000800 */
[----:B------:R-:W-:Y:S04]  /*7ae20*/  LDS R17, [R3+0x1a380] ;  /* 0x01a3800003117984 */ /* 0x000fe80000000800 */
[----:B------:R-:W1:Y:S04]  /*7ae30*/  LDS R19, [R3+0x1b380] ;  /* 0x01b3800003137984 */ /* 0x000e680000000800 */
[----:B------:R-:W-:Y:S04]  /*7ae40*/  STL.64 [R1+0x550], R36 ;  /* 0x0005502401007387 */ /* 0x000fe80000100a00 */
[----:B------:R2:W-:Y:S02]  /*7ae50*/  STL.64 [R1+0x558], R38 ;  /* 0x0005582601007387 */ /* 0x0005e40000100a00 */
[C---:B--2---:R-:W-:Y:S11]  /*7ae60*/  HMMA.1688.F32.TF32 R36, R20.reuse, R6, R180 ;  /* 0x000000061424723c */ /* 0x044ff600000810b4 */
[----:B------:R-:W-:Y:S11]  /*7ae70*/  @!UPT UIADD3 URZ, URZ, URZ, URZ ;  /* 0x0000003f3f3ff290 */ /* 0x000ff6000fffe03f */
[----:B------:R-:W-:Y:S01]  /*7ae80*/  @!UPT UIADD3 URZ, URZ, URZ, URZ ;  /* 0x0000003f3f3ff290 */ /* 0x000fe2000fffe03f */
[----:B------:R-:W-:Y:S04]  /*7ae90*/  STL.64 [R1+0xa30], R36 ;  /* 0x000a302401007387 */ /* 0x000fe80000100a00 */
[----:B------:R2:W-:Y:S02]  /*7aea0*/  STL.64 [R1+0xa38], R38 ;  /* 0x000a382601007387 */ /* 0x0005e40000100a00 */
[C---:B--2---:R-:W-:Y:S02]  /*7aeb0*/  HMMA.1688.F32.TF32 R36, R20.reuse, R230, R116 ;  /* 0x000000e61424723c */ /* 0x044fe40000081074 */
[----:B------:R-:W-:Y:S04]  /*7aec0*/  STL.64 [R1+0xa20], R44 ;  /* 0x000a202c01007387 */ /* 0x000fe80000100a00 */
[----:B------:R2:W-:Y:S04]  /*7aed0*/  STL.64 [R1+0xa28], R46 ;  /* 0x000a282e01007387 */ /* 0x0005e80000100a00 */
[----:B------:R-:W-:Y:S04]  /*7aee0*/  STL.64 [R1+0xa10], R40 ;  /* 0x000a102801007387 */ /* 0x000fe80000100a00 */
[----:B------:R3:W-:Y:S01]  /*7aef0*/  STL.64 [R1+0xa18], R42 ;  /* 0x000a182a01007387 */ /* 0x0007e20000100a00 */
[C---:B--2---:R-:W-:Y:S08]  /*7af00*/  HMMA.1688.F32.TF32 R44, R20.reuse, R226, R120 ;  /* 0x000000e2142c723c */ /* 0x044ff00000081078 */
[----:B------:R-:W-:Y:S01]  /*7af10*/  STL.64 [R1+0xa00], R36 ;  /* 0x000a002401007387 */ /* 0x000fe20000100a00 */
[C---:B---3--:R-:W-:Y:S03]  /*7af20*/  HMMA.1688.F32.TF32 R40, R20.reuse, R222, R124 ;  /* 0x000000de1428723c */ /* 0x048fe6000008107c */
[----:B------:R2:W-:Y:S05]  /*7af30*/  STL.64 [R1+0xa08], R38 ;  /* 0x000a082601007387 */ /* 0x0005ea0000100a00 */
[C---:B--2---:R-:W-:Y:S06]  /*7af40*/  HMMA.1688.F32.TF32 R36, R20.reuse, R218, R128 ;  /* 0x000000da1424723c */ /* 0x044fec0000081080 */
[----:B------:R-:W-:Y:S04]  /*7af50*/  STL.64 [R1+0x9f0], R44 ;  /* 0x0009f02c01007387 */ /* 0x000fe80000100a00 */
[----:B------:R2:W-:Y:S05]  /*7af60*/  STL.64 [R1+0x9f8], R46 ;  /* 0x0009f82e01007387 */ /* 0x0005ea0000100a00 */
[----:B------:R-:W-:Y:S04]  /*7af70*/  STL.64 [R1+0x9e0], R40 ;  /* 0x0009e02801007387 */ /* 0x000fe80000100a00 */
[----:B------:R3:W-:Y:S01]  /*7af80*/  STL.64 [R1+0x9e8], R42 ;  /* 0x0009e82a01007387 */ /* 0x0007e20000100a00 */
[C---:B--2---:R-:W-:Y:S03]  /*7af90*/  HMMA.1688.F32.TF32 R44, R20.reuse, R214, R132 ;  /* 0x000000d6142c723c */ /* 0x044fe60000081084 */
[----:B------:R-:W-:Y:S05]  /*7afa0*/  STL.64 [R1+0x9d0], R36 ;  /* 0x0009d02401007387 */ /* 0x000fea0000100a00 */
[C---:B---3--:R-:W-:Y:S01]  /*7afb0*/  HMMA.1688.F32.TF32 R40, R20.reuse, R210, R136 ;  /* 0x000000d21428723c */ /* 0x048fe20000081088 */
[----:B------:R2:W-:Y:S04]  /*7afc0*/  STL.64 [R1+0x9d8], R38 ;  /* 0x0009d82601007387 */ /* 0x0005e80000100a00 */
[----:B------:R-:W-:Y:S04]  /*7afd0*/  LDS R136, [R252+0x1c000] ;  /* 0x01c00000fc887984 */ /* 0x000fe80000000800 */
[----:B------:R-:W-:Y:S01]  /*7afe0*/  LDS R138, [R252+0x1d000] ;  /* 0x01d00000fc8a7984 */ /* 0x000fe20000000800 */
[C---:B--2---:R-:W-:Y:S05]  /*7aff0*/  HMMA.1688.F32.TF32 R36, R20.reuse, R206, R140 ;  /* 0x000000ce1424723c */ /* 0x044fea000008108c */
[----:B------:R-:W-:Y:S04]  /*7b000*/  STL.64 [R1+0x9c0], R44 ;  /* 0x0009c02c01007387 */ /* 0x000fe80000100a00 */
[----:B------:R2:W-:Y:S04]  /*7b010*/  STL.64 [R1+0x9c8], R46 ;  /* 0x0009c82e01007387 */ /* 0x0005e80000100a00 */
[----:B------:R-:W-:Y:S04]  /*7b020*/  STL.64 [R1+0x9b0], R40 ;  /* 0x0009b02801007387 */ /* 0x000fe80000100a00 */
[----:B------:R3:W-:Y:S01]  /*7b030*/  STL.64 [R1+0x9b8], R42 ;  /* 0x0009b82a01007387 */ /* 0x0007e20000100a00 */
[C---:B--2---:R-:W-:Y:S03]  /*7b040*/  HMMA.1688.F32.TF32 R44, R20.reuse, R202, R144 ;  /* 0x000000ca142c723c */ /* 0x044fe60000081090 */
[----:B------:R-:W-:Y:S04]  /*7b050*/  LDS R137, [R3+0x1c000] ;  /* 0x01c0000003897984 */ /* 0x000fe80000000800 */
[----:B------:R-:W-:Y:S01]  /*7b060*/  LDS R139, [R3+0x1d000] ;  /* 0x01d00000038b7984 */ /* 0x000fe20000000800 */
[C---:B---3--:R-:W-:Y:S03]  /*7b070*/  HMMA.1688.F32.TF32 R40, R20.reuse, R198, R148 ;  /* 0x000000c61428723c */ /* 0x048fe60000081094 */
[----:B------:R-:W-:Y:S04]  /*7b080*/  STL.64 [R1+0x9a0], R36 ;  /* 0x0009a02401007387 */ /* 0x000fe80000100a00 */
[----:B------:R2:W-:Y:S02]  /*7b090*/  STL.64 [R1+0x9a8], R38 ;  /* 0x0009a82601007387 */ /* 0x0005e40000100a00 */
[C---:B--2---:R-:W-:Y:S06]  /*7b0a0*/  HMMA.1688.F32.TF32 R36, R20.reuse, R194, R152 ;  /* 0x000000c21424723c */ /* 0x044fec0000081098 */
[----:B------:R-:W-:Y:S04]  /*7b0b0*/  STL.64 [R1+0x990], R44 ;  /* 0x0009902c01007387 */ /* 0x000fe80000100a00 */
[----:B------:R2:W-:Y:S04]  /*7b0c0*/  STL.64 [R1+0x998], R46 ;  /* 0x0009982e01007387 */ /* 0x0005e80000100a00 */
[----:B------:R-:W-:Y:S04]  /*7b0d0*/  STL.64 [R1+0x980], R40 ;  /* 0x0009802801007387 */ /* 0x000fe80000100a00 */
[----:B------:R3:W-:Y:S01]  /*7b0e0*/  STL.64 [R1+0x988], R42 ;  /* 0x0009882a01007387 */ /* 0x0007e20000100a00 */
[C---:B--2---:R-:W-:Y:S04]  /*7b0f0*/  HMMA.1688.F32.TF32 R44, R20.reuse, R190, R156 ;  /* 0x000000be142c723c */ /* 0x044fe8000008109c */
[----:B------:R-:W-:Y:S04]  /*7b100*/  STL.64 [R1+0x970], R36 ;  /* 0x0009702401007387 */ /* 0x000fe80000100a00 */
[----:B---3--:R-:W-:Y:S01]  /*7b110*/  HMMA.1688.F32.TF32 R40, R20, R10, R160 ;  /* 0x0000000a1428723c */ /* 0x008fe200000810a0 */
[----:B------:R2:W-:Y:S07]  /*7b120*/  STL.64 [R1+0x978], R38 ;  /* 0x0009782601007387 */ /* 0x0005ee0000100a00 */
[C---:B------:R-:W-:Y:S08]  /*7b130*/  HMMA.1688.F32.TF32 R20, R24.reuse, R6, R168 ;  /* 0x000000061814723c */ /* 0x040ff000000810a8 */
[C---:B--2---:R-:W-:Y:S01]  /*7b140*/  HMMA.1688.F32.TF32 R36, R24.reuse, R14, R164 ;  /* 0x0000000e1824723c */ /* 0x044fe200000810a4 */
[----:B------:R-:W-:Y:S04]  /*7b150*/  STL.64 [R1+0x960], R44 ;  /* 0x0009602c01007387 */ /* 0x000fe80000100a00 */
[----:B------:R-:W-:Y:S04]  /*7b160*/  STL.64 [R1+0x968], R46 ;  /* 0x0009682e01007387 */ /* 0x000fe80000100a00 */
[----:B------:R-:W-:Y:S04]  /*7b170*/  STL.64 [R1+0x1d0], R40 ;  /* 0x0001d02801007387 */ /* 0x000fe80000100a00 */
[----:B------:R-:W-:Y:S10]  /*7b180*/  STL.64 [R1+0x1d8], R42 ;  /* 0x0001d82a01007387 */ /* 0x000ff40000100a00 */
[----:B------:R-:W-:Y:S04]  /*7b190*/  STL.64 [R1+0x1c0], R36 ;  /* 0x0001c02401007387 */ /* 0x000fe80000100a00 */
[----:B------:R-:W-:Y:S04]  /*7b1a0*/  STL.64 [R1+0x1c8], R38 ;  /* 0x0001c82601007387 */ /* 0x000fe80000100a00 */
[----:B------:R-:W-:Y:S04]  /*7b1b0*/  STL.64 [R1+0x1b0], R20 ;  /* 0x0001b01401007387 */ /* 0x000fe80000100a00 */
[----:B------:R2:W-:Y:S02]  /*7b1c0*/  STL.64 [R1+0x1b8], R22 ;  /* 0x0001b81601007387 */ /* 0x0005e40000100a00 */
[C---:B--2---:R-:W-:Y:S02]  /*7b1d0*/  HMMA.1688.F32.TF32 R20, R24.reuse, R230, R248 ;  /* 0x000000e61814723c */ /* 0x044fe400000810f8 */
[----:B------:R2:W-:Y:S04]  /*7b1e0*/  STL.64 [R1+0x1a0], R32 ;  /* 0x0001a02001007387 */ /* 0x0005e80000100a00 */
[----:B------:R3:W-:Y:S04]  /*7b1f0*/  STL.64 [R1+0x1a8], R34 ;  /* 0x0001a82201007387 */ /* 0x0007e80000100a00 */
[----:B--2---:R-:W2:Y:S04]  /*7b200*/  LDL.LU R32, [R1+0x3c0] ;  /* 0x0003c00001207983 */ /* 0x004ea80000300800 */
[----:B------:R4:W-:Y:S04]  /*7b210*/  STL.64 [R1+0x190], R28 ;  /* 0x0001901c01007387 */ /* 0x0009e80000100a00 */
[----:B------:R-:W-:Y:S05]  /*7b220*/  STL.64 [R1+0x198], R30 ;  /* 0x0001981e01007387 */ /* 0x000fea0000100a00 */
        /* <DEDUP_REMOVED lines=100> */
[----:B----4-:R-:W-:Y:S01]  /*7b870*/  MOV R28, R5 ;  /* 0x00000005001c7202 */ /* 0x010fe20000000f00 */
[----:B------:R-:W-:Y:S01]  /*7b880*/  IMAD.MOV.U32 R29, RZ, RZ, R4 ;  /* 0x000000ffff1d7224 */ /* 0x000fe200078e0004 */
[C---:B--2---:R-:W-:Y:S08]  /*7b890*/  HMMA.1688.F32.TF32 R80, R24.reuse, R194, R80 ;  /* 0x000000c21850723c */ /* 0x044ff00000081050 */
[C---:B---3--:R-:W-:Y:S08]  /*7b8a0*/  HMMA.1688.F32.TF32 R92, R24.reuse, R206, R92 ;  /* 0x000000ce185c723c */ /* 0x048ff0000008105c */
[C---:B-1----:R-:W-:Y:S08]  /*7b8b0*/  HMMA.1688.F32.TF32 R20, R24.reuse, R226, R172 ;  /* 0x000000e21814723c */ /* 0x042ff000000810ac */
[C---:B------:R-:W-:Y:S08]  /*7b8c0*/  HMMA.1688.F32.TF32 R112, R24.reuse, R222, R180 ;  /* 0x000000de1870723c */ /* 0x040ff000000810b4 */
        /* <DEDUP_REMOVED lines=22> */
[----:B------:R-:W-:Y:S02]  /*7ba30*/  HMMA.1688.F32.TF32 R72, R24, R10, R72 ;  /* 0x0000000a1848723c */ /* 0x000fe40000081048 */
[----:B------:R-:W-:Y:S04]  /*7ba40*/  STL.64 [R1+0xf0], R80 ;  /* 0x0000f05001007387 */ /* 0x000fe80000100a00 */
[----:B------:R-:W-:Y:S02]  /*7ba50*/  STL.64 [R1+0xf8], R82 ;  /* 0x0000f85201007387 */ /* 0x000fe40000100a00 */
[C---:B------:R-:W-:Y:S07]  /*7ba60*/  HMMA.1688.F32.TF32 R24, R16.reuse, R14, R68 ;  /* 0x0000000e1018723c */ /* 0x040fee0000081044 */
[----:B------:R-:W-:Y:S04]  /*7ba70*/  STL.64 [R1+0xe0], R20 ;  /* 0x0000e01401007387 */ /* 0x000fe80000100a00 */
[----:B------:R1:W-:Y:S02]  /*7ba80*/  STL.64 [R1+0xe8], R22 ;  /* 0x0000e81601007387 */ /* 0x0003e40000100a00 */
[C---:B-1----:R-:W-:Y:S08]  /*7ba90*/  HMMA.1688.F32.TF32 R20, R16.reuse, R6, R64 ;  /* 0x000000061014723c */ /* 0x042ff00000081040 */
        /* <DEDUP_REMOVED lines=10> */
[----:B--2---:R-:W-:Y:S01]  /*7bb40*/  HMMA.1688.F32.TF32 R20, R16, R230, R52 ;  /* 0x000000e61014723c */ /* 0x004fe20000081034 */
[----:B------:R-:W-:Y:S01]  /*7bb50*/  MOV R31, R0 ;  /* 0x00000000001f7202 */ /* 0x000fe20000000f00 */
[----:B------:R-:W-:Y:S01]  /*7bb60*/  IMAD.MOV.U32 R251, RZ, RZ, R201 ;  /* 0x000000fffffb7224 */ /* 0x000fe200078e00c9 */
[----:B------:R-:W-:Y:S01]  /*7bb70*/  LDS R230, [R252+0x1d100] ;  /* 0x01d10000fce67984 */ /* 0x000fe20000000800 */
[----:B------:R-:W-:-:S03]  /*7bb80*/  IMAD.MOV.U32 R30, RZ, RZ, R2 ;  /* 0x000000ffff1e7224 */ /* 0x000fc600078e0002 */
[----:B------:R-:W-:Y:S01]  /*7bb90*/  LDS R231, [R3+0x1d100] ;  /* 0x01d1000003e77984 */ /* 0x000fe20000000800 */
[C---:B-1----:R-:W-:Y:S03]  /*7bba0*/  HMMA.1688.F32.TF32 R4, R16.reuse, R226, R48 ;  /* 0x000000e21004723c */ /* 0x042fe60000081030 */
        /* <DEDUP_REMOVED lines=9> */
[----:B------:R-:W-:Y:S05]  /*7bc40*/  LDS R239, [R3+0x1d180] ;  /* 0x01d1800003ef7984 */ /* 0x000fea0000000800 */
[----:B-1----:R-:W-:Y:S07]  /*7bc50*/  HMMA.1688.F32.TF32 R4, R16, R214, R184 ;  /* 0x000000d61004723c */ /* 0x002fee00000810b8 */
[----:B------:R-:W-:Y:S04]  /*7bc60*/  STL.64 [R1+0x60], R24 ;  /* 0x0000601801007387 */ /* 0x000fe80000100a00 */
[----:B------:R-:W-:Y:S11]  /*7bc70*/  STL.64 [R1+0x68], R26 ;  /* 0x0000681a01007387 */ /* 0x000ff60000100a00 */
[----:B------:R-:W-:Y:S01]  /*7bc80*/  @!UPT UIADD3 URZ, URZ, URZ, URZ ;  /* 0x0000003f3f3ff290 */ /* 0x000fe2000fffe03f */
[----:B------:R-:W-:Y:S01]  /*7bc90*/  STL.64 [R1+0x40], R4 ;  /* 0x0000400401007387 */ /* 0x000fe20000100a00 */
[----:B------:R-:W-:-:S03]  /*7bca0*/  IMAD.MOV.U32 R0, RZ, RZ, R7 ;  /* 0x000000ffff007224 */ /* 0x000fc600078e0007 */
[----:B------:R-:W-:Y:S04]  /*7bcb0*/  STL.64 [R1+0x50], R20 ;  /* 0x0000501401007387 */ /* 0x000fe80000100a00 */
[----:B------:R-:W-:Y:S04]  /*7bcc0*/  STL.64 [R1+0x58], R22 ;  /* 0x0000581601007387 */ /* 0x000fe80000100a00 */
[----:B------:R1:W-:Y:S02]  /*7bcd0*/  STL [R1+0x48], R6 ;  /* 0x0000480601007387 */ /* 0x0003e40000100800 */
[C---:B-1----:R-:W-:Y:S08]  /*7bce0*/  HMMA.1688.F32.TF32 R4, R16.reuse, R210, R44 ;  /* 0x000000d21004723c */ /* 0x042ff0000008102c */
[C---:B------:R-:W-:Y:S08]  /*7bcf0*/  HMMA.1688.F32.TF32 R24, R16.reuse, R206, R40 ;  /* 0x000000ce1018723c */ /* 0x040ff00000081028 */
[C---:B------:R-:W-:Y:S08]  /*7bd00*/  HMMA.1688.F32.TF32 R20, R16.reuse, R202, R36 ;  /* 0x000000ca1014723c */ /* 0x040ff00000081024 */
[----:B------:R-:W-:Y:S01]  /*7bd10*/  HMMA.1688.F32.TF32 R248, R16, R194, R248 ;  /* 0x000000c210f8723c */ /* 0x000fe200000810f8 */
[----:B------:R-:W-:Y:S04]  /*7bd20*/  STL.64 [R1+0x30], R4 ;  /* 0x0000300401007387 */ /* 0x000fe80000100a00 */
[----:B------:R1:W-:Y:S01]  /*7bd30*/  STL.64 [R1+0x38], R6 ;  /* 0x0000380601007387 */ /* 0x0003e20000100a00 */
[----:B------:R-:W-:Y:S01]  /*7bd40*/  MOV R184, R246 ;  /* 0x000000f600b87202 */ /* 0x000fe20000000f00 */
[----:B------:R-:W-:-:S02]  /*7bd50*/  IMAD.MOV.U32 R185, RZ, RZ, R245 ;  /* 0x000000ffffb97224 */ /* 0x000fc400078e00f5 */
[----:B------:R-:W-:Y:S01]  /*7bd60*/  IMAD.MOV.U32 R186, RZ, RZ, R244 ;  /* 0x000000ffffba7224 */ /* 0x000fe200078e00f4 */
[----:B------:R-:W-:Y:S01]  /*7bd70*/  MOV R187, R8 ;  /* 0x0000000800bb7202 */ /* 0x000fe20000000f00 */
[----:B------:R-:W-:Y:S01]  /*7bd80*/  IMAD.MOV.U32 R104, RZ, RZ, R9 ;  /* 0x000000ffff687224 */ /* 0x000fe200078e0009 */
[----:B------:R-:W-:Y:S01]  /*7bd90*/  MOV R106, R13 ;  /* 0x0000000d006a7202 */ /* 0x000fe20000000f00 */
[----:B------:R-:W-:Y:S01]  /*7bda0*/  IMAD.MOV.U32 R105, RZ, RZ, R12 ;  /* 0x000000ffff697224 */ /* 0x000fe200078e000c */
[----:B------:R-:W-:Y:S01]  /*7bdb0*/  LDS R202, [R252+0x1d080] ;  /* 0x01d08000fcca7984 */ /* 0x000fe20000000800 */
[----:B-1----:R-:W-:Y:S03]  /*7bdc0*/  HMMA.1688.F32.TF32 R4, R16, R198, R32 ;  /* 0x000000c61004723c */ /* 0x002fe60000081020 */
[----:B------:R-:W-:Y:S04]  /*7bdd0*/  STL.64 [R1+0x20], R24 ;  /* 0x0000201801007387 */ /* 0x000fe80000100a00 */
[----:B------:R-:W-:Y:S01]  /*7bde0*/  STL.64 [R1+0x28], R26 ;  /* 0x0000281a01007387 */ /* 0x000fe20000100a00 */
[----:B------:R-:W-:-:S02]  /*7bdf0*/  IMAD.MOV.U32 R107, RZ, RZ, R200 ;  /* 0x000000ffff6b7224 */ /* 0x000fc400078e00c8 */
[----:B------:R-:W-:Y:S01]  /*7be00*/  IMAD.MOV.U32 R111, RZ, RZ, R247 ;  /* 0x000000ffff6f7224 */ /* 0x000fe200078e00f7 */
[----:B------:R-:W-:Y:S11]  /*7be10*/  LDS R203, [R3+0x1d080] ;  /* 0x01d0800003cb7984 */ /* 0x000ff60000000800 */
[----:B------:R-:W-:Y:S01]  /*7be20*/  @!UPT UIADD3 URZ, URZ, URZ, URZ ;  /* 0x0000003f3f3ff290 */ /* 0x000fe2000fffe03f */
[----:B------:R-:W-:Y:S04]  /*7be30*/  STL.64 [R1], R4 ;  /* 0x0000000401007387 */ /* 0x000fe80000100a00 */
[----:B------:R-:W-:Y:S04]  /*7be40*/  STL.64 [R1+0x10], R20 ;  /* 0x0000101401007387 */ /* 0x000fe80000100a00 */
[----:B------:R-:W-:Y:S04]  /*7be50*/  STL.64 [R1+0x18], R22 ;  /* 0x0000181601007387 */ /* 0x000fe80000100a00 */
[----:B------:R1:W-:Y:S04]  /*7be60*/  STL [R1+0x8], R6 ;  /* 0x0000080601007387 */ /* 0x0003e80000100800 */
[----:B------:R-:W2:Y:S04]  /*7be70*/  LDL.LU R201, [R1+0xa40] ;  /* 0x000a400001c97983 */ /* 0x000ea80000300800 */
[----:B------:R-:W-:Y:S04]  /*7be80*/  STL.64 [R1+0x2220], R250 ;  /* 0x002220fa01007387 */ /* 0x000fe80000100a00 */
[----:B------:R-:W-:Y:S04]  /*7be90*/  STL.64 [R1+0x2218], R248 ;  /* 0x002218f801007387 */ /* 0x000fe80000100a00 */
[----:B------:R-:W3:Y:S04]  /*7bea0*/  LDL.LU R246, [R1+0x23d4] ;  /* 0x0023d40001f67983 */ /* 0x000ee80000300800 */
        /* <DEDUP_REMOVED lines=8> */
[----:B--2---:R-:W2:Y:S04]  /*7bf30*/  LDSM.16.M88.4 R20, [R201+0xa4180] ;  /* 0x0a418000c914783b */ /* 0x004ea80000000200 */
[----:B------:R-:W1:Y:S04]  /*7bf40*/  LDSM.16.M88.4 R24, [R201+0xa6180] ;  /* 0x0a618000c918783b */ /* 0x000e680000000200 */
[----:B------:R-:W-:Y:S01]  /*7bf50*/  LDSM.16.M88.4 R32, [R201+0xaa180] ;  /* 0x0aa18000c920783b */ /* 0x000fe20000000200 */
[----:B---3--:R-:W-:-:S03]  /*7bf60*/  IMAD.MOV.U32 R110, RZ, RZ, R246 ;  /* 0x000000ffff6e7224 */ /* 0x008fc600078e00f6 */
[----:B------:R-:W-:Y:S01]  /*7bf70*/  LDSM.16.M88.4 R36, [R201+0xac180] ;  /* 0x0ac18000c924783b */ /* 0x000fe20000000200 */
[----:B----4-:R-:W-:-:S03]  /*7bf80*/  MOV R109, R245 ;  /* 0x000000f5006d7202 */ /* 0x010fc60000000f00 */
[----:B------:R-:W-:Y:S01]  /*7bf90*/  LDSM.16.M88.4 R40, [R201+0xae180] ;  /* 0x0ae18000c928783b */ /* 0x000fe20000000200 */
[----:B------:R-:W-:-:S03]  /*7bfa0*/  IMAD.MOV.U32 R108, RZ, RZ, R244 ;  /* 0x000000ffff6c7224 */ /* 0x000fc600078e00f4 */
[----:B------:R-:W-:Y:S04]  /*7bfb0*/  LDSM.16.M88.4 R44, [R201+0xb0180] ;  /* 0x0b018000c92c783b */ /* 0x000fe80000000200 */
[----:B------:R-:W3:Y:S04]  /*7bfc0*/  LDL.LU R244, [R1+0x23b4] ;  /* 0x0023b40001f47983 */ /* 0x000ee80000300800 */
[----:B------:R-:W3:Y:S04]  /*7bfd0*/  LDL.LU R245, [R1+0x23b0] ;  /* 0x0023b00001f57983 */ /* 0x000ee80000300800 */
[----:B------:R-:W3:Y:S04]  /*7bfe0*/  LDL.LU R246, [R1+0x23ac] ;  /* 0x0023ac0001f67983 */ /* 0x000ee80000300800 */
[----:B------:R-:W3:Y:S04]  /*7bff0*/  LDL.LU R247, [R1+0x23a8] ;  /* 0x0023a80001f77983 */ /* 0x000ee80000300800 */
[----:B------:R-:W4:Y:S04]  /*7c000*/  LDL.LU R76, [R1+0x950] ;  /* 0x00095000014c7983 */ /* 0x000f280000300800 */
[----:B------:R-:W4:Y:S04]  /*7c010*/  LDL.LU R77, [R1+0x954] ;  /* 0x00095400014d7983 */ /* 0x000f280000300800 */
[----:B------:R-:W4:Y:S01]  /*7c020*/  LDL.LU R78, [R1+0x958] ;  /* 0x00095800014e7983 */ /* 0x000f220000300800 */
[----:B------:R-:W-:Y:S01]  /*7c030*/  IMAD.MOV.U32 R80, RZ, RZ, R13 ;  /* 0x000000ffff507224 */ /* 0x000fe200078e000d */
[----:B------:R-:W-:Y:S01]  /*7c040*/  MOV R82, R9 ;  /* 0x0000000900527202 */ /* 0x000fe20000000f00 */
[----:B------:R-:W-:Y:S01]  /*7c050*/  IMAD.MOV.U32 R81, RZ, RZ, R12 ;  /* 0x000000ffff517224 */ /* 0x000fe200078e000c */
[----:B-1----:R-:W-:Y:S01]  /*7c060*/  HMMA.1688.F32.TF32 R4, R16, R190, R28 ;  /* 0x000000be1004723c */ /* 0x002fe2000008101c */
[----:B------:R-:W-:Y:S01]  /*7c070*/  IMAD.MOV.U32 R83, RZ, RZ, R8 ;  /* 0x000000ffff537224 */ /* 0x000fe200078e0008 */
[----:B------:R-:W4:Y:S01]  /*7c080*/  LDSM.16.M88.4 R12, [R201+0xa0180] ;  /* 0x0a018000c90c783b */ /* 0x000f220000000200 */
[----:B------:R-:W-:-:S03]  /*7c090*/  MOV R79, R200 ;  /* 0x000000c8004f7202 */ /* 0x000fc60000000f00 */
[----:B------:R-:W-:Y:S02]  /*7c0a0*/  LDSM.16.M88.4 R28, [R201+0xa8180] ;  /* 0x0a818000c91c783b */ /* 0x000fe40000000200 */
[C---:B--2---:R-:W-:Y:S02]  /*7c0b0*/  HMMA.1688.F32.TF32 R84, R136.reuse, R20, R108 ;  /* 0x000000148854723c */ /* 0x044fe4000008106c */
[----:B------:R-:W-:Y:S04]  /*7c0c0*/  LDSM.16.M88.4 R48, [R201+0xb2180] ;  /* 0x0b218000c930783b */ /* 0x000fe80000000200 */
[----:B------:R-:W-:Y:S02]  /*7c0d0*/  LDSM.16.M88.4 R52, [R201+0xb4180] ;  /* 0x0b418000c934783b */ /* 0x000fe40000000200 */
[----:B------:R-:W-:Y:S02]  /*7c0e0*/  HMMA.1688.F32.TF32 R88, R136, R24, R104 ;  /* 0x000000188858723c */ /* 0x000fe40000081068 */
[----:B------:R-:W-:Y:S04]  /*7c0f0*/  LDSM.16.M88.4 R56, [R201+0xb6180] ;  /* 0x0b618000c938783b */ /* 0x000fe80000000200 */
[----:B------:R-:W-:Y:S04]  /*7c100*/  LDSM.16.M88.4 R60, [R201+0xb8180] ;  /* 0x0b818000c93c783b */ /* 0x000fe80000000200 */
[----:B------:R-:W-:Y:S04]  /*7c110*/  STL.64 [R1+0x2230], R6 ;  /* 0x0022300601007387 */ /* 0x000fe80000100a00 */
[----:B------:R-:W-:Y:S04]  /*7c120*/  STL.64 [R1+0x2228], R4 ;  /* 0x0022280401007387 */ /* 0x000fe80000100a00 */
[----:B------:R-:W-:Y:S04]  /*7c130*/  LDSM.16.M88.4 R64, [R201+0xba180] ;  /* 0x0ba18000c940783b */ /* 0x000fe80000000200 */
[----:B------:R-:W-:Y:S01]  /*7c140*/  LDSM.16.M88.4 R68, [R201+0xbc180] ;  /* 0x0bc18000c944783b */ /* 0x000fe20000000200 */
[----:B------:R-:W-:Y:S01]  /*7c150*/  IMAD.MOV.U32 R248, RZ, RZ, R193 ;  /* 0x000000fffff87224 */ /* 0x000fe200078e00c1 */
[----:B------:R-:W-:Y:S01]  /*7c160*/  MOV R249, R192 ;  /* 0x000000c000f97202 */ /* 0x000fe20000000f00 */
[----:B------:R-:W-:Y:S01]  /*7c170*/  IMAD.MOV.U32 R250, RZ, RZ, R189 ;  /* 0x000000fffffa7224 */ /* 0x000fe200078e00bd */
[----:B------:R-:W-:Y:S01]  /*7c180*/  MOV R198, R228 ;  /* 0x000000e400c67202 */ /* 0x000fe20000000f00 */
[----:B------:R-:W-:Y:S01]  /*7c190*/  IMAD.MOV.U32 R251, RZ, RZ, R188 ;  /* 0x000000fffffb7224 */ /* 0x000fe200078e00bc */
[----:B------:R-:W-:Y:S01]  /*7c1a0*/  LDSM.16.M88.4 R72, [R201+0xbe180] ;  /* 0x0be18000c948783b */ /* 0x000fe20000000200 */
[----:B------:R-:W-:-:S03]  /*7c1b0*/  IMAD.MOV.U32 R199, RZ, RZ, R229 ;  /* 0x000000ffffc77224 */ /* 0x000fc600078e00e5 */
[----:B------:R-:W-:Y:S01]  /*7c1c0*/  LDS R200, [R252+0x1c080] ;  /* 0x01c08000fcc87984 */ /* 0x000fe20000000800 */
[----:B---3--:R-:W-:Y:S03]  /*7c1d0*/  HMMA.1688.F32.TF32 R8, R16, R10, R244 ;  /* 0x0000000a1008723c */ /* 0x008fe600000810f4 */
[----:B------:R-:W1:Y:S04]  /*7c1e0*/  LDSM.16.M88.4 R16, [R201+0xa2180] ;  /* 0x0a218000c910783b */ /* 0x000e680000000200 */
[----:B------:R-:W2:Y:S01]  /*7c1f0*/  LDS R201, [R3+0x1c080] ;  /* 0x01c0800003c97984 */ /* 0x000ea20000000800 */
[C---:B----4-:R-:W-:Y:S08]  /*7c200*/  HMMA.1688.F32.TF32 R76, R136.reuse, R12, R76 ;  /* 0x0000000c884c723c */ /* 0x050ff0000008104c */
[C---:B-1----:R-:W-:Y:S07]  /*7c210*/  HMMA.1688.F32.TF32 R80, R136.reuse, R16, R80 ;  /* 0x000000108850723c */ /* 0x042fee0000081050 */
        /* <DEDUP_REMOVED lines=54> */
[----:B------:R-:W2:Y:S08]  /*7c580*/  LDL.LU R187, [R1+0x61c] ;  /* 0x00061c0001bb7983 */ /* 0x000eb00000300800 */
[----:B------:R-:W-:Y:S04]  /*7c590*/  STL.64 [R1+0x2290], R94 ;  /* 0x0022905e01007387 */ /* 0x000fe80000100a00 */
[----:B------:R-:W-:Y:S01]  /*7c5a0*/  STL.64 [R1+0x2288], R92 ;  /* 0x0022885c01007387 */ /* 0x000fe20000100a00 */
[C---:B---3--:R-:W-:Y:S08]  /*7c5b0*/  HMMA.1688.F32.TF32 R132, R136.reuse, R68, R176 ;  /* 0x000000448884723c */ /* 0x048ff000000810b0 */
[C---:B----4-:R-:W-:Y:S08]  /*7c5c0*/  HMMA.1688.F32.TF32 R116, R136.reuse, R52, R116 ;  /* 0x000000348874723c */ /* 0x050ff00000081074 */
[C---:B--2---:R-:W-:Y:S08]  /*7c5d0*/  HMMA.1688.F32.TF32 R100, R136.reuse, R36, R100 ;  /* 0x000000248864723c */ /* 0x044ff00000081064 */
        /* <DEDUP_REMOVED lines=29> */
[----:B------:R-:W3:Y:S04]  /*7c7b0*/  LDL.LU R189, [R1+0x239c] ;  /* 0x00239c0001bd7983 */ /* 0x000ee80000300800 */
[----:B------:R-:W3:Y:S04]  /*7c7c0*/  LDL.LU R188, [R1+0x2398] ;  /* 0x0023980001bc7983 */ /* 0x000ee80000300800 */
[----:B------:R-:W4:Y:S04]  /*7c7d0*/  LDL.LU R228, [R1+0x2394] ;  /* 0x0023940001e47983 */ /* 0x000f280000300800 */
[----:B------:R-:W2:Y:S01]  /*7c7e0*/  LDL.LU R229, [R1+0x2390] ;  /* 0x0023900001e57983 */ /* 0x000ea20000300800 */
[----:B------:R-:W-:Y:S03]  /*7c7f0*/  HMMA.1688.F32.TF32 R136, R136, R72, R184 ;  /* 0x000000488888723c */ /* 0x000fe600000810b8 */
[----:B------:R-:W3:Y:S04]  /*7c800*/  LDL.LU R194, [R1+0x798] ;  /* 0x0007980001c27983 */ /* 0x000ee80000300800 */
[----:B------:R-:W3:Y:S01]  /*7c810*/  LDL.LU R195, [R1+0x79c] ;  /* 0x00079c0001c37983 */ /* 0x000ee20000300800 */
[----:B----4-:R-:W-:-:S03]  /*7c820*/  IMAD.MOV.U32 R190, RZ, RZ, R228 ;  /* 0x000000ffffbe7224 */ /* 0x010fc600078e00e4 */
[----:B------:R-:W4:Y:S01]  /*7c830*/  LDL.LU R228, [R1+0x238c] ;  /* 0x00238c0001e47983 */ /* 0x000f220000300800 */
[----:B--2---:R-:W-:-:S03]  /*7c840*/  MOV R191, R229 ;  /* 0x000000e500bf7202 */ /* 0x004fc60000000f00 */
        /* <DEDUP_REMOVED lines=48> */
[----:B------:R-:W-:Y:S01]  /*7cb50*/  STL.64 [R1+0x2338], R136 ;  /* 0x0023388801007387 */ /* 0x000fe20000100a00 */
[----:B--2---:R-:W-:Y:S11]  /*7cb60*/  HMMA.1688.F32.TF32 R140, R200, R12, R140 ;  /* 0x0000000cc88c723c */ /* 0x004ff6000008108c */
[----:B------:R-:W-:Y:S11]  /*7cb70*/  @!UPT UIADD3 URZ, URZ, URZ, URZ ;  /* 0x0000003f3f3ff290 */ /* 0x000ff6000fffe03f */
[----:B------:R-:W-:Y:S01]  /*7cb80*/  @!UPT UIADD3 URZ, URZ, URZ, URZ ;  /* 0x0000003f3f3ff290 */ /* 0x000fe2000fffe03f */
[----:B------:R-:W-:Y:S04]  /*7cb90*/  STL.64 [R1+0x2350], R142 ;  /* 0x0023508e01007387 */ /* 0x000fe80000100a00 */
[----:B------:R-:W-:Y:S04]  /*7cba0*/  STL.64 [R1+0x2348], R140 ;  /* 0x0023488c01007387 */ /* 0x000fe80000100a00 */
[----:B------:R-:W2:Y:S04]  /*7cbb0*/  LDL.LU R206, [R1+0x778] ;  /* 0x0007780001ce7983 */ /* 0x000ea80000300800 */
[----:B------:R-:W2:Y:S01]  /*7cbc0*/  LDL.LU R207, [R1+0x77c] ;  /* 0x00077c0001cf7983 */ /* 0x000ea20000300800 */
[----:B------:R-:W-:-:S02]  /*7cbd0*/  IMAD.MOV.U32 R182, RZ, RZ, R229 ;  /* 0x000000ffffb67224 */ /* 0x000fc400078e00e5 */
[----:B----4-:R-:W-:Y:S01]  /*7cbe0*/  IMAD.MOV.U32 R183, RZ, RZ, R228 ;  /* 0x000000ffffb77224 */ /* 0x010fe200078e00e4 */
[----:B------:R-:W-:Y:S04]  /*7cbf0*/  LDS R229, [R3+0x1c100] ;  /* 0x01c1000003e57984 */ /* 0x000fe80000000800 */
[----:B------:R-:W2:Y:S01]  /*7cc00*/  LDS R228, [R252+0x1c100] ;  /* 0x01c10000fce47984 */ /* 0x000ea20000000800 */
[C---:B------:R-:W-:Y:S08]  /*7cc10*/  HMMA.1688.F32.TF32 R144, R200.reuse, R16, R144 ;  /* 0x00000010c890723c */ /* 0x040ff00000081090 */
[C---:B---3--:R-:W-:Y:S11]  /*7cc20*/  HMMA.1688.F32.TF32 R148, R200.reuse, R20, R148 ;  /* 0x00000014c894723c */ /* 0x048ff60000081094 */
[----:B------:R-:W-:Y:S04]  /*7cc30*/  @!UPT UIADD3 URZ, URZ, URZ, URZ ;  /* 0x0000003f3f3ff290 */ /* 0x000fe8000fffe03f */
[----:B------:R-:W-:Y:S04]  /*7cc40*/  STL.64 [R1+0x2360], R146 ;  /* 0x0023609201007387 */ /* 0x000fe80000100a00 */
[----:B------:R-:W-:Y:S04]  /*7cc50*/  STL.64 [R1+0x2358], R144 ;  /* 0x0023589001007387 */ /* 0x000fe80000100a00 */
[----:B------:R-:W3:Y:S04]  /*7cc60*/  LDL.LU R210, [R1+0x768] ;  /* 0x0007680001d27983 */ /* 0x000ee80000300800 */
[----:B------:R-:W3:Y:S04]  /*7cc70*/  LDL.LU R211, [R1+0x76c] ;  /* 0x00076c0001d37983 */ /* 0x000ee80000300800 */
[----:B------:R-:W-:Y:S04]  /*7cc80*/  STL.64 [R1+0x2370], R150 ;  /* 0x0023709601007387 */ /* 0x000fe80000100a00 */
[----:B------:R-:W-:Y:S04]  /*7cc90*/  STL.64 [R1+0x2368], R148 ;  /* 0x0023689401007387 */ /* 0x000fe80000100a00 */
        /* <DEDUP_REMOVED lines=34> */
[----:B------:R-:W-:Y:S01]  /*7cec0*/  MOV R214, R237 ;  /* 0x000000ed00d67202 */ /* 0x000fe20000000f00 */
[----:B------:R-:W-:Y:S01]  /*7ced0*/  IMAD.MOV.U32 R215, RZ, RZ, R236 ;  /* 0x000000ffffd77224 */ /* 0x000fe200078e00ec */
[C---:B---3--:R-:W-:Y:S01]  /*7cee0*/  HMMA.1688.F32.TF32 R208, R228.reuse, R16, R208 ;  /* 0x00000010e4d0723c */ /* 0x048fe200000810d0 */
[----:B------:R-:W-:Y:S04]  /*7cef0*/  LDS R236, [R252+0x1c180] ;  /* 0x01c18000fcec7984 */ /* 0x000fe80000000800 */
[----:B------:R-:W1:Y:S03]  /*7cf00*/  LDS R237, [R3+0x1c180] ;  /* 0x01c1800003ed7984 */ /* 0x000e660000000800 */
[C---:B------:R-:W-:Y:S11]  /*7cf10*/  HMMA.1688.F32.TF32 R212, R228.reuse, R20, R212 ;  /* 0x00000014e4d4723c */ /* 0x040ff600000810d4 */
[----:B------:R-:W-:Y:S04]  /*7cf20*/  @!UPT UIADD3 URZ, URZ, URZ, URZ ;  /* 0x0000003f3f3ff290 */ /* 0x000fe8000fffe03f */
[----:B------:R-:W-:Y:S04]  /*7cf30*/  STL [R1+0x20d4], R208 ;  /* 0x0020d4d001007387 */ /* 0x000fe80000100800 */
[----:B------:R-:W-:Y:S04]  /*7cf40*/  STL [R1+0x20c0], R209 ;  /* 0x0020c0d101007387 */ /* 0x000fe80000100800 */
[----:B------:R-:W-:Y:S04]  /*7cf50*/  STL [R1+0x20bc], R210 ;  /* 0x0020bcd201007387 */ /* 0x000fe80000100800 */
[----:B------:R-:W-:Y:S04]  /*7cf60*/  STL [R1+0x20b8], R211 ;  /* 0x0020b8d301007387 */ /* 0x000fe80000100800 */
[----:B------:R3:W-:Y:S01]  /*7cf70*/  STL [R1+0x20e4], R212 ;  /* 0x0020e4d401007387 */ /* 0x0007e20000100800 */
[C---:B----4-:R-:W-:Y:S03]  /*7cf80*/  HMMA.1688.F32.TF32 R216, R228.reuse, R24, R216 ;  /* 0x00000018e4d8723c */ /* 0x050fe600000810d8 */
[----:B------:R4:W-:Y:S04]  /*7cf90*/  STL [R1+0x20e0], R213 ;  /* 0x0020e0d501007387 */ /* 0x0009e80000100800 */
[----:B------:R1:W-:Y:S04]  /*7cfa0*/  STL [R1+0x20dc], R214 ;  /* 0x0020dcd601007387 */ /* 0x0003e80000100800 */
[----:B------:R1:W-:Y:S04]  /*7cfb0*/  STL [R1+0x20d8], R215 ;  /* 0x0020d8d701007387 */ /* 0x0003e80000100800 */
[----:B------:R-:W3:Y:S04]  /*7cfc0*/  LDL.LU R244, [R1+0x6f0] ;  /* 0x0006f00001f47983 */ /* 0x000ee80000300800 */
[----:B------:R-:W3:Y:S04]  /*7cfd0*/  LDL.LU R245, [R1+0x6f4] ;  /* 0x0006f40001f57983 */ /* 0x000ee80000300800 */
[----:B------:R-:W3:Y:S04]  /*7cfe0*/  LDL.LU R246, [R1+0x6f8] ;  /* 0x0006f80001f67983 */ /* 0x000ee80000300800 */
[----:B------:R-:W3:Y:S04]  /*7cff0*/  LDL.LU R247, [R1+0x6fc] ;  /* 0x0006fc0001f77983 */ /* 0x000ee80000300800 */
[----:B------:R1:W-:Y:S04]  /*7d000*/  STL [R1+0x20f4], R216 ;  /* 0x0020f4d801007387 */ /* 0x0003e80000100800 */
[----:B------:R-:W-:Y:S04]  /*7d010*/  STL [R1+0x20f0], R217 ;  /* 0x0020f0d901007387 */ /* 0x000fe80000100800 */
[----:B------:R1:W-:Y:S04]  /*7d020*/  STL [R1+0x20ec], R218 ;  /* 0x0020ecda01007387 */ /* 0x0003e80000100800 */
[----:B------:R1:W-:Y:S01]  /*7d030*/  STL [R1+0x20e8], R219 ;  /* 0x0020e8db01007387 */ /* 0x0003e20000100800 */
        /* <DEDUP_REMOVED lines=10> */
[----:B------:R-:W2:Y:S01]  /*7d0e0*/  LDL.LU R7, [R1+0x6ec] ;  /* 0x0006ec0001077983 */ /* 0x000ea20000300800 */
[C---:B------:R-:W-:Y:S08]  /*7d0f0*/  HMMA.1688.F32.TF32 R224, R228.reuse, R32, R224 ;  /* 0x00000020e4e0723c */ /* 0x040ff000000810e0 */
[C---:B------:R-:W-:Y:S08]  /*7d100*/  HMMA.1688.F32.TF32 R76, R228.reuse, R36, R8 ;  /* 0x00000024e44c723c */ /* 0x040ff00000081008 */
[----:B------:R-:W-:Y:S07]  /*7d110*/  HMMA.1688.F32.TF32 R8, R228, R40, R248 ;  /* 0x00000028e408723c */ /* 0x000fee00000810f8 */
[----:B------:R-:W-:Y:S04]  /*7d120*/  STL [R1+0x2114], R224 ;  /* 0x002114e001007387 */ /* 0x000fe80000100800 */
[----:B------:R-:W-:Y:S04]  /*7d130*/  STL [R1+0x2110], R225 ;  /* 0x002110e101007387 */ /* 0x000fe80000100800 */
[----:B------:R-:W-:Y:S04]  /*7d140*/  STL [R1+0x210c], R226 ;  /* 0x00210ce201007387 */ /* 0x000fe80000100800 */
[----:B------:R-:W-:Y:S04]  /*7d150*/  STL [R1+0x2108], R227 ;  /* 0x002108e301007387 */ /* 0x000fe80000100800 */
[----:B------:R-:W-:Y:S04]  /*7d160*/  STL.64 [R1+0x270], R76 ;  /* 0x0002704c01007387 */ /* 0x000fe80000100a00 */
[----:B------:R1:W-:Y:S04]  /*7d170*/  STL.64 [R1+0x278], R78 ;  /* 0x0002784e01007387 */ /* 0x0003e80000100a00 */
[----:B------:R-:W2:Y:S04]  /*7d180*/  LDL.LU R248, [R1+0x6d0] ;  /* 0x0006d00001f87983 */ /* 0x000ea80000300800 */
[----:B------:R-:W2:Y:S04]  /*7d190*/  LDL.LU R249, [R1+0x6d4] ;  /* 0x0006d40001f97983 */ /* 0x000ea80000300800 */
[----:B------:R-:W2:Y:S04]  /*7d1a0*/  LDL.LU R250, [R1+0x6d8] ;  /* 0x0006d80001fa7983 */ /* 0x000ea80000300800 */
[----:B------:R-:W2:Y:S01]  /*7d1b0*/  LDL.LU R251, [R1+0x6dc] ;  /* 0x0006dc0001fb7983 */ /* 0x000ea20000300800 */
[----:B---3--:R-:W-:Y:S01]  /*7d1c0*/  IMAD.MOV.U32 R212, RZ, RZ, R8 ;  /* 0x000000ffffd47224 */ /* 0x008fe200078e0008 */
[----:B----4-:R-:W-:Y:S01]  /*7d1d0*/  MOV R213, R9 ;  /* 0x0000000900d57202 */ /* 0x010fe20000000f00 */
[----:B-1----:R-:W-:-:S02]  /*7d1e0*/  IMAD.MOV.U32 R214, RZ, RZ, R10 ;  /* 0x000000ffffd67224 */ /* 0x002fc400078e000a */
[----:B------:R-:W-:Y:S02]  /*7d1f0*/  IMAD.MOV.U32 R215, RZ, RZ, R11 ;  /* 0x000000ffffd77224 */ /* 0x000fe400078e000b */
[----:B------:R-:W-:Y:S03]  /*7d200*/  HMMA.1688.F32.TF32 R8, R228, R44, R244 ;  /* 0x0000002ce408723c */ /* 0x000fe600000810f4 */
[----:B------:R-:W-:Y:S04]  /*7d210*/  STL [R1+0x2124], R215 ;  /* 0x002124d701007387 */ /* 0x000fe80000100800 */
[----:B------:R-:W-:Y:S04]  /*7d220*/  STL [R1+0x2120], R214 ;  /* 0x002120d601007387 */ /* 0x000fe80000100800 */
[----:B------:R-:W-:Y:S04]  /*7d230*/  STL [R1+0x211c], R213 ;  /* 0x00211cd501007387 */ /* 0x000fe80000100800 */
[----:B------:R1:W-:Y:S09]  /*7d240*/  STL [R1+0x2118], R212 ;  /* 0x002118d401007387 */ /* 0x0003f20000100800 */
[----:B------:R-:W-:Y:S01]  /*7d250*/  MOV R208, R8 ;  /* 0x0000000800d07202 */ /* 0x000fe20000000f00 */
[----:B------:R-:W-:Y:S01]  /*7d260*/  IMAD.MOV.U32 R204, RZ, RZ, R9 ;  /* 0x000000ffffcc7224 */ /* 0x000fe200078e0009 */
[----:B------:R-:W3:Y:S01]  /*7d270*/  LDL.LU R8, [R1+0x6c0] ;  /* 0x0006c00001087983 */ /* 0x000ee20000300800 */
[----:B------:R-:W-:Y:S01]  /*7d280*/  IMAD.MOV.U32 R205, RZ, RZ, R10 ;  /* 0x000000ffffcd7224 */ /* 0x000fe200078e000a */
[----:B------:R-:W-:-:S02]  /*7d290*/  MOV R206, R11 ;  /* 0x0000000b00ce7202 */ /* 0x000fc40000000f00 */
        /* <DEDUP_REMOVED lines=10> */
[----:B------:R-:W4:Y:S01]  /*7d340*/  LDL.LU R247, [R1+0x6bc] ;  /* 0x0006bc0001f77983 */ /* 0x000f220000300800 */
[----:B--2---:R-:W-:Y:S11]  /*7d350*/  HMMA.1688.F32.TF32 R4, R228, R48, R4 ;  /* 0x00000030e404723c */ /* 0x004ff60000081004 */
[----:B------:R-:W-:Y:S11]  /*7d360*/  @!UPT UIADD3 URZ, URZ, URZ, URZ ;  /* 0x0000003f3f3ff290 */ /* 0x000ff6000fffe03f */
[----:B------:R-:W-:Y:S02]  /*7d370*/  @!UPT UIADD3 URZ, URZ, URZ, URZ ;  /* 0x0000003f3f3ff290 */ /* 0x000fe4000fffe03f */
[----:B------:R-:W-:Y:S01]  /*7d380*/  IMAD.MOV.U32 R216, RZ, RZ, R4 ;  /* 0x000000ffffd87224 */ /* 0x000fe200078e0004 */
[----:B------:R-:W-:Y:S01]  /*7d390*/  MOV R218, R6 ;  /* 0x0000000600da7202 */ /* 0x000fe20000000f00 */
[----:B------:R-:W-:Y:S01]  /*7d3a0*/  IMAD.MOV.U32 R217, RZ, RZ, R5 ;  /* 0x000000ffffd97224 */ /* 0x000fe200078e0005 */
[----:B------:R-:W2:Y:S01]  /*7d3b0*/  LDL.LU R4, [R1+0x6a0] ;  /* 0x0006a00001047983 */ /* 0x000ea20000300800 */
[----:B------:R-:W-:-:S03]  /*7d3c0*/  IMAD.MOV.U32 R219, RZ, RZ, R7 ;  /* 0x000000ffffdb7224 */ /* 0x000fc600078e0007 */
[----:B------:R-:W2:Y:S04]  /*7d3d0*/  LDL.LU R5, [R1+0x6a4] ;  /* 0x0006a40001057983 */ /* 0x000ea80000300800 */
[----:B------:R-:W2:Y:S04]  /*7d3e0*/  LDL.LU R6, [R1+0x6a8] ;  /* 0x0006a80001067983 */ /* 0x000ea80000300800 */
[----:B------:R-:W2:Y:S04]  /*7d3f0*/  LDL.LU R7, [R1+0x6ac] ;  /* 0x0006ac0001077983 */ /* 0x000ea80000300800 */
[----:B------:R-:W-:Y:S04]  /*7d400*/  STL [R1+0x2144], R219 ;  /* 0x002144db01007387 */ /* 0x000fe80000100800 */
[----:B------:R-:W-:Y:S04]  /*7d410*/  STL [R1+0x2140], R218 ;  /* 0x002140da01007387 */ /* 0x000fe80000100800 */
[----:B------:R-:W-:Y:S04]  /*7d420*/  STL [R1+0x213c], R217 ;  /* 0x00213cd901007387 */ /* 0x000fe80000100800 */
[----:B------:R1:W-:Y:S01]  /*7d430*/  STL [R1+0x2138], R216 ;  /* 0x002138d801007387 */ /* 0x0003e20000100800 */
[C---:B------:R-:W-:Y:S03]  /*7d440*/  HMMA.1688.F32.TF32 R76, R228.reuse, R52, R248 ;  /* 0x00000034e44c723c */ /* 0x040fe600000810f8 */
[----:B------:R-:W2:Y:S04]  /*7d450*/  LDL.LU R248, [R1+0x690] ;  /* 0x0006900001f87983 */ /* 0x000ea80000300800 */
[----:B------:R-:W2:Y:S04]  /*7d460*/  LDL.LU R249, [R1+0x694] ;  /* 0x0006940001f97983 */ /* 0x000ea80000300800 */
[----:B------:R-:W2:Y:S04]  /*7d470*/  LDL.LU R250, [R1+0x698] ;  /* 0x0006980001fa7983 */ /* 0x000ea80000300800 */
[----:B------:R-:W2:Y:S01]  /*7d480*/  LDL.LU R251, [R1+0x69c] ;  /* 0x00069c0001fb7983 */ /* 0x000ea20000300800 */
[C---:B---3--:R-:W-:Y:S08]  /*7d490*/  HMMA.1688.F32.TF32 R8, R228.reuse, R56, R8 ;  /* 0x00000038e408723c */ /* 0x048ff00000081008 */
[----:B------:R-:W-:Y:S01]  /*7d4a0*/  IMAD.MOV.U32 R223, RZ, RZ, R79 ;  /* 0x000000ffffdf7224 */ /* 0x000fe200078e004f */
[----:B------:R-:W-:Y:S01]  /*7d4b0*/  MOV R221, R77 ;  /* 0x0000004d00dd7202 */ /* 0x000fe20000000f00 */
[----:B------:R-:W-:Y:S11]  /*7d4c0*/  IMAD.MOV.U32 R222, RZ, RZ, R78 ;  /* 0x000000ffffde7224 */ /* 0x000ff600078e004e */
[----:B------:R-:W-:Y:S03]  /*7d4d0*/  @!UPT UIADD3 URZ, URZ, URZ, URZ ;  /* 0x0000003f3f3ff290 */ /* 0x000fe6000fffe03f */
[----:B------:R-:W-:Y:S01]  /*7d4e0*/  MOV R224, R8 ;  /* 0x0000000800e07202 */ /* 0x000fe20000000f00 */
[----:B------:R-:W-:Y:S01]  /*7d4f0*/  IMAD.MOV.U32 R225, RZ, RZ, R9 ;  /* 0x000000ffffe17224 */ /* 0x000fe200078e0009 */
[----:B------:R-:W-:Y:S01]  /*7d500*/  MOV R227, R11 ;  /* 0x0000000b00e37202 */ /* 0x000fe20000000f00 */
[----:B------:R-:W-:Y:S02]  /*7d510*/  IMAD.MOV.U32 R226, RZ, RZ, R10 ;  /* 0x000000ffffe27224 */ /* 0x000fe400078e000a */
[----:B----4-:R-:W-:Y:S01]  /*7d520*/  HMMA.1688.F32.TF32 R8, R228, R60, R244 ;  /* 0x0000003ce408723c */ /* 0x010fe200000810f4 */
[----:B------:R-:W-:Y:S01]  /*7d530*/  IMAD.MOV.U32 R220, RZ, RZ, R76 ;  /* 0x000000ffffdc7224 */ /* 0x000fe200078e004c */
[----:B------:R3:W-:Y:S04]  /*7d540*/  STL [R1+0x2154], R223 ;  /* 0x002154df01007387 */ /* 0x0007e80000100800 */
[----:B------:R4:W-:Y:S04]  /*7d550*/  STL [R1+0x2150], R222 ;  /* 0x002150de01007387 */ /* 0x0009e80000100800 */
[----:B------:R-:W-:Y:S04]  /*7d560*/  STL [R1+0x214c], R221 ;  /* 0x00214cdd01007387 */ /* 0x000fe80000100800 */
[----:B------:R1:W-:Y:S04]  /*7d570*/  STL [R1+0x2148], R220 ;  /* 0x002148dc01007387 */ /* 0x0003e80000100800 */
[----:B------:R-:W-:Y:S04]  /*7d580*/  STL [R1+0x2164], R227 ;  /* 0x002164e301007387 */ /* 0x000fe80000100800 */
[----:B------:R-:W-:Y:S02]  /*7d590*/  STL [R1+0x2160], R226 ;  /* 0x002160e201007387 */ /* 0x000fe40000100800 */
[----:B------:R-:W-:Y:S01]  /*7d5a0*/  IMAD.MOV.U32 R211, RZ, RZ, R11 ;  /* 0x000000ffffd37224 */ /* 0x000fe200078e000b */
[----:B------:R-:W-:Y:S01]  /*7d5b0*/  MOV R210, R10 ;  /* 0x0000000a00d27202 */ /* 0x000fe20000000f00 */
[----:B------:R-:W-:Y:S01]  /*7d5c0*/  IMAD.MOV.U32 R209, RZ, RZ, R9 ;  /* 0x000000ffffd17224 */ /* 0x000fe200078e0009 */
[----:B------:R-:W-:Y:S01]  /*7d5d0*/  STL [R1+0x215c], R225 ;  /* 0x00215ce101007387 */ /* 0x000fe20000100800 */
[----:B------:R-:W-:-:S03]  /*7d5e0*/  IMAD.MOV.U32 R207, RZ, RZ, R8 ;  /* 0x000000ffffcf7224 */ /* 0x000fc600078e0008 */
[----:B------:R1:W-:Y:S04]  /*7d5f0*/  STL [R1+0x2158], R224 ;  /* 0x002158e001007387 */ /* 0x0003e80000100800 */
[----:B------:R1:W-:Y:S04]  /*7d600*/  STL [R1+0x2174], R211 ;  /* 0x002174d301007387 */ /* 0x0003e80000100800 */
[----:B------:R1:W-:Y:S04]  /*7d610*/  STL [R1+0x2170], R210 ;  /* 0x002170d201007387 */ /* 0x0003e80000100800 */
[----:B------:R1:W-:Y:S04]  /*7d620*/  STL [R1+0x216c], R209 ;  /* 0x00216cd101007387 */ /* 0x0003e80000100800 */
[----:B------:R1:W-:Y:S04]  /*7d630*/  STL [R1+0x2168], R207 ;  /* 0x002168cf01007387 */ /* 0x0003e80000100800 */
[----:B------:R-:W3:Y:S04]  /*7d640*/  LDL.LU R234, [R1+0x688] ;  /* 0x0006880001ea7983 */ /* 0x000ee80000300800 */
[----:B------:R-:W3:Y:S01]  /*7d650*/  LDL.LU R235, [R1+0x68c] ;  /* 0x00068c0001eb7983 */ /* 0x000ee20000300800 */
[----:B------:R-:W-:Y:S01]  /*7d660*/  IMAD.MOV.U32 R9, RZ, RZ, R240 ;  /* 0x000000ffff097224 */ /* 0x000fe200078e00f0 */
[----:B------:R-:W-:Y:S01]  /*7d670*/  MOV R11, R242 ;  /* 0x000000f2000b7202 */ /* 0x000fe20000000f00 */
[----:B------:R-:W-:Y:S01]  /*7d680*/  IMAD.MOV.U32 R10, RZ, RZ, R241 ;  /* 0x000000ffff0a7224 */ /* 0x000fe200078e00f1 */
[C---:B--2---:R-:W-:Y:S11]  /*7d690*/  HMMA.1688.F32.TF32 R4, R228.reuse, R64, R4 ;  /* 0x00000040e404723c */ /* 0x044ff60000081004 */
[----:B------:R-:W-:Y:S11]  /*7d6a0*/  @!UPT UIADD3 URZ, URZ, URZ, URZ ;  /* 0x0000003f3f3ff290 */ /* 0x000ff6000fffe03f */
[----:B------:R-:W-:Y:S02]  /*7d6b0*/  @!UPT UIADD3 URZ, URZ, URZ, URZ ;  /* 0x0000003f3f3ff290 */ /* 0x000fe4000fffe03f */
[----:B-1----:R-:W-:Y:S01]  /*7d6c0*/  IMAD.MOV.U32 R212, RZ, RZ, R7 ;  /* 0x000000ffffd47224 */ /* 0x002fe200078e0007 */
[----:B------:R-:W-:Y:S01]  /*7d6d0*/  MOV R214, R5 ;  /* 0x0000000500d67202 */ /* 0x000fe20000000f00 */
[----:B------:R-:W-:Y:S02]  /*7d6e0*/  IMAD.MOV.U32 R213, RZ, RZ, R6 ;  /* 0x000000ffffd57224 */ /* 0x000fe400078e0006 */
[----:B------:R-:W-:Y:S01]  /*7d6f0*/  IMAD.MOV.U32 R215, RZ, RZ, R4 ;  /* 0x000000ffffd77224 */ /* 0x000fe200078e0004 */
[----:B------:R1:W-:Y:S04]  /*7d700*/  STL [R1+0x2184], R212 ;  /* 0x002184d401007387 */ /* 0x0003e80000100800 */
[----:B------:R2:W-:Y:S04]  /*7d710*/  STL [R1+0x2180], R213 ;  /* 0x002180d501007387 */ /* 0x0005e80000100800 */
[----:B------:R1:W-:Y:S01]  /*7d720*/  STL [R1+0x217c], R214 ;  /* 0x00217cd601007387 */ /* 0x0003e20000100800 */
[----:B------:R-:W-:Y:S03]  /*7d730*/  HMMA.1688.F32.TF32 R4, R228, R68, R248 ;  /* 0x00000044e404723c */ /* 0x000fe600000810f8 */
[----:B------:R1:W-:Y:S04]  /*7d740*/  STL [R1+0x2178], R215 ;  /* 0x002178d701007387 */ /* 0x0003e80000100800 */
[----:B------:R-:W2:Y:S01]  /*7d750*/  LDL.LU R8, [R1+0x670] ;  /* 0x0006700001087983 */ /* 0x000ea20000300800 */
[----:B------:R-:W-:-:S03]  /*7d760*/  IMAD.MOV.U32 R248, RZ, RZ, R243 ;  /* 0x000000fffff87224 */ /* 0x000fc600078e00f3 */
[----:B------:R-:W2:Y:S04]  /*7d770*/  LDL.LU R240, [R1+0x2384] ;  /* 0x0023840001f07983 */ /* 0x000ea80000300800 */
[----:B------:R-:W2:Y:S04]  /*7d780*/  LDL.LU R241, [R1+0x2380] ;  /* 0x0023800001f17983 */ /* 0x000ea80000300800 */
[----:B------:R-:W2:Y:S04]  /*7d790*/  LDL.LU R242, [R1+0x237c] ;  /* 0x00237c0001f27983 */ /* 0x000ea80000300800 */
[----:B------:R-:W2:Y:S04]  /*7d7a0*/  LDL.LU R243, [R1+0x2378] ;  /* 0x0023780001f37983 */ /* 0x000ea80000300800 */
        /* <DEDUP_REMOVED lines=11> */
[----:B---3--:R-:W-:Y:S08]  /*7d860*/  HMMA.1688.F32.TF32 R232, R236, R12, R232 ;  /* 0x0000000cece8723c */ /* 0x008ff000000810e8 */
[----:B--2---:R-:W-:Y:S01]  /*7d870*/  HMMA.1688.F32.TF32 R228, R228, R72, R240 ;  /* 0x00000048e4e4723c */ /* 0x004fe200000810f0 */
[----:B------:R-:W-:Y:S04]  /*7d880*/  LDS R240, [R252+0x1c200] ;  /* 0x01c20000fcf07984 */ /* 0x000fe80000000800 */
[----:B------:R-:W-:Y:S03]  /*7d890*/  LDS R242, [R252+0x1d200] ;  /* 0x01d20000fcf27984 */ /* 0x000fe60000000800 */
[----:B------:R-:W-:Y:S01]  /*7d8a0*/  HMMA.1688.F32.TF32 R8, R236, R16, R8 ;  /* 0x00000010ec08723c */ /* 0x000fe20000081008 */
[----:B------:R-:W-:Y:S04]  /*7d8b0*/  LDS R241, [R3+0x1c200] ;  /* 0x01c2000003f17984 */ /* 0x000fe80000000800 */
[----:B------:R-:W2:Y:S10]  /*7d8c0*/  LDS R243, [R3+0x1d200] ;  /* 0x01d2000003f37984 */ /* 0x000eb40000000800 */
[----:B------:R-:W-:Y:S04]  /*7d8d0*/  STL [R1+0x21a4], R228 ;  /* 0x0021a4e401007387 */ /* 0x000fe80000100800 */
[----:B------:R-:W-:Y:S04]  /*7d8e0*/  STL [R1+0x21a0], R229 ;  /* 0x0021a0e501007387 */ /* 0x000fe80000100800 */
[----:B------:R-:W-:Y:S04]  /*7d8f0*/  STL [R1+0x219c], R230 ;  /* 0x00219ce601007387 */ /* 0x000fe80000100800 */
[----:B------:R-:W-:Y:S04]  /*7d900*/  STL [R1+0x2198], R231 ;  /* 0x002198e701007387 */ /* 0x000fe80000100800 */
        /* <DEDUP_REMOVED lines=8> */
[----:B------:R-:W-:Y:S01]  /*7d990*/  IMAD.MOV.U32 R216, RZ, RZ, R11 ;  /* 0x000000ffffd87224 */ /* 0x000fe200078e000b */
[----:B------:R-:W-:Y:S01]  /*7d9a0*/  MOV R218, R9 ;  /* 0x0000000900da7202 */ /* 0x000fe20000000f00 */
[----:B------:R-:W-:Y:S01]  /*7d9b0*/  IMAD.MOV.U32 R217, RZ, RZ, R10 ;  /* 0x000000ffffd97224 */ /* 0x000fe200078e000a */
[----:B------:R1:W-:Y:S01]  /*7d9c0*/  STL [R1+0x21b4], R232 ;  /* 0x0021b4e801007387 */ /* 0x0003e20000100800 */
[----:B------:R-:W-:-:S03]  /*7d9d0*/  IMAD.MOV.U32 R219, RZ, RZ, R8 ;  /* 0x000000ffffdb7224 */ /* 0x000fc600078e0008 */
[----:B------:R1:W-:Y:S04]  /*7d9e0*/  STL [R1+0x21b0], R233 ;  /* 0x0021b0e901007387 */ /* 0x0003e80000100800 */
[----:B------:R-:W-:Y:S04]  /*7d9f0*/  STL [R1+0x21ac], R234 ;  /* 0x0021acea01007387 */ /* 0x000fe80000100800 */
[----:B------:R1:W-:Y:S01]  /*7da00*/  STL [R1+0x21a8], R235 ;  /* 0x0021a8eb01007387 */ /* 0x0003e20000100800 */
[----:B----4-:R-:W-:Y:S03]  /*7da10*/  HMMA.1688.F32.TF32 R8, R236, R20, R248 ;  /* 0x00000014ec08723c */ /* 0x010fe600000810f8 */
[----:B------:R-:W-:Y:S04]  /*7da20*/  STL [R1+0x21c4], R216 ;  /* 0x0021c4d801007387 */ /* 0x000fe80000100800 */
[----:B------:R-:W-:Y:S04]  /*7da30*/  STL [R1+0x21c0], R217 ;  /* 0x0021c0d901007387 */ /* 0x000fe80000100800 */
[----:B------:R-:W-:Y:S04]  /*7da40*/  STL [R1+0x21bc], R218 ;  /* 0x0021bcda01007387 */ /* 0x000fe80000100800 */
[----:B------:R-:W-:Y:S04]  /*7da50*/  STL [R1+0x21b8], R219 ;  /* 0x0021b8db01007387 */ /* 0x000fe80000100800 */
[----:B------:R-:W4:Y:S04]  /*7da60*/  LDL.LU R248, [R1+0x2d0] ;  /* 0x0002d00001f87983 */ /* 0x000f280000300800 */
[----:B------:R-:W4:Y:S04]  /*7da70*/  LDL.LU R249, [R1+0x2d4] ;  /* 0x0002d40001f97983 */ /* 0x000f280000300800 */
[----:B------:R-:W4:Y:S04]  /*7da80*/  LDL.LU R250, [R1+0x2d8] ;  /* 0x0002d80001fa7983 */ /* 0x000f280000300800 */
[----:B------:R-:W4:Y:S01]  /*7da90*/  LDL.LU R251, [R1+0x2dc] ;  /* 0x0002dc0001fb7983 */ /* 0x000f220000300800 */
[----:B------:R-:W-:Y:S01]  /*7daa0*/  MOV R223, R8 ;  /* 0x0000000800df7202 */ /* 0x000fe20000000f00 */
[----:B------:R-:W-:Y:S01]  /*7dab0*/  IMAD.MOV.U32 R222, RZ, RZ, R9 ;  /* 0x000000ffffde7224 */ /* 0x000fe200078e0009 */
[----:B------:R-:W-:Y:S01]  /*7dac0*/  MOV R220, R11 ;  /* 0x0000000b00dc7202 */ /* 0x000fe20000000f00 */
[----:B------:R-:W-:-:S04]  /*7dad0*/  IMAD.MOV.U32 R221, RZ, RZ, R10 ;  /* 0x000000ffffdd7224 */ /* 0x000fc800078e000a */
[----:B------:R1:W-:Y:S04]  /*7dae0*/  STL [R1+0x21d4], R220 ;  /* 0x0021d4dc01007387 */ /* 0x0003e80000100800 */
[----:B------:R1:W-:Y:S04]  /*7daf0*/  STL [R1+0x21d0], R221 ;  /* 0x0021d0dd01007387 */ /* 0x0003e80000100800 */
[----:B------:R1:W-:Y:S04]  /*7db00*/  STL [R1+0x21cc], R222 ;  /* 0x0021ccde01007387 */ /* 0x0003e80000100800 */
[----:B------:R1:W-:Y:S01]  /*7db10*/  STL [R1+0x21c8], R223 ;  /* 0x0021c8df01007387 */ /* 0x0003e20000100800 */
[C---:B---3--:R-:W-:Y:S08]  /*7db20*/  HMMA.1688.F32.TF32 R8, R236.reuse, R24, R244 ;  /* 0x00000018ec08723c */ /* 0x048ff000000810f4 */
[----:B--2---:R-:W-:Y:S11]  /*7db30*/  HMMA.1688.F32.TF32 R4, R236, R28, R4 ;  /* 0x0000001cec04723c */ /* 0x004ff60000081004 */
[----:B------:R-:W-:Y:S05]  /*7db40*/  @!UPT UIADD3 URZ, URZ, URZ, URZ ;  /* 0x0000003f3f3ff290 */ /* 0x000fea000fffe03f */
[----:B------:R-:W-:Y:S01]  /*7db50*/  IMAD.MOV.U32 R224, RZ, RZ, R11 ;  /* 0x000000ffffe07224 */ /* 0x000fe200078e000b */
[----:B------:R-:W-:Y:S01]  /*7db60*/  MOV R225, R10 ;  /* 0x0000000a00e17202 */ /* 0x000fe20000000f00 */
[----:B------:R-:W-:Y:S02]  /*7db70*/  IMAD.MOV.U32 R226, RZ, RZ, R9 ;  /* 0x000000ffffe27224 */ /* 0x000fe400078e0009 */
[----:B------:R-:W-:Y:S01]  /*7db80*/  IMAD.MOV.U32 R227, RZ, RZ, R8 ;  /* 0x000000ffffe37224 */ /* 0x000fe200078e0008 */
[----:B------:R2:W-:Y:S04]  /*7db90*/  STL [R1+0x21e4], R224 ;  /* 0x0021e4e001007387 */ /* 0x0005e80000100800 */
[----:B------:R3:W-:Y:S01]  /*7dba0*/  STL [R1+0x21e0], R225 ;  /* 0x0021e0e101007387 */ /* 0x0007e20000100800 */
[----:B------:R-:W-:Y:S01]  /*7dbb0*/  IMAD.MOV.U32 R211, RZ, RZ, R4 ;  /* 0x000000ffffd37224 */ /* 0x000fe200078e0004 */
[----:B------:R-:W-:Y:S01]  /*7dbc0*/  MOV R210, R5 ;  /* 0x0000000500d27202 */ /* 0x000fe20000000f00 */
[----:B------:R-:W-:-:S02]  /*7dbd0*/  IMAD.MOV.U32 R209, RZ, RZ, R6 ;  /* 0x000000ffffd17224 */ /* 0x000fc400078e0006 */
[----:B------:R-:W-:Y:S01]  /*7dbe0*/  IMAD.MOV.U32 R207, RZ, RZ, R7 ;  /* 0x000000ffffcf7224 */ /* 0x000fe200078e0007 */
[----:B------:R1:W-:Y:S04]  /*7dbf0*/  STL [R1+0x21dc], R226 ;  /* 0x0021dce201007387 */ /* 0x0003e80000100800 */
[----:B------:R1:W-:Y:S04]  /*7dc00*/  STL [R1+0x21d8], R227 ;  /* 0x0021d8e301007387 */ /* 0x0003e80000100800 */
[----:B------:R-:W2:Y:S04]  /*7dc10*/  LDL.LU R80, [R1+0x360] ;  /* 0x0003600001507983 */ /* 0x000ea80000300800 */
[----:B------:R-:W2:Y:S04]  /*7dc20*/  LDL.LU R81, [R1+0x364] ;  /* 0x0003640001517983 */ /* 0x000ea80000300800 */
[----:B------:R-:W2:Y:S01]  /*7dc30*/  LDL.LU R82, [R1+0x368] ;  /* 0x0003680001527983 */ /* 0x000ea20000300800 */
[----:B----4-:R-:W-:Y:S03]  /*7dc40*/  HMMA.1688.F32.TF32 R4, R236, R32, R248 ;  /* 0x00000020ec04723c */ /* 0x010fe600000810f8 */
[----:B------:R-:W2:Y:S04]  /*7dc50*/  LDL.LU R83, [R1+0x36c] ;  /* 0x00036c0001537983 */ /* 0x000ea80000300800 */
[----:B------:R-:W4:Y:S04]  /*7dc60*/  LDL.LU R76, [R1+0x350] ;  /* 0x00035000014c7983 */ /* 0x000f280000300800 */
[----:B------:R-:W4:Y:S04]  /*7dc70*/  LDL.LU R77, [R1+0x354] ;  /* 0x00035400014d7983 */ /* 0x000f280000300800 */
[----:B------:R-:W4:Y:S04]  /*7dc80*/  LDL.LU R78, [R1+0x358] ;  /* 0x00035800014e7983 */ /* 0x000f280000300800 */
[----:B------:R-:W4:Y:S04]  /*7dc90*/  LDL.LU R79, [R1+0x35c] ;  /* 0x00035c00014f7983 */ /* 0x000f280000300800 */
[----:B------:R-:W-:Y:S04]  /*7dca0*/  STL [R1+0x21f4], R207 ;  /* 0x0021f4cf01007387 */ /* 0x000fe80000100800 */
[----:B------:R-:W-:Y:S04]  /*7dcb0*/  STL [R1+0x21f0], R209 ;  /* 0x0021f0d101007387 */ /* 0x000fe80000100800 */
[----:B------:R-:W-:Y:S04]  /*7dcc0*/  STL [R1+0x21ec], R210 ;  /* 0x0021ecd201007387 */ /* 0x000fe80000100800 */
[----:B------:R-:W-:Y:S04]  /*7dcd0*/  STL [R1+0x21e8], R211 ;  /* 0x0021e8d301007387 */ /* 0x000fe80000100800 */
[----:B------:R-:W3:Y:S04]  /*7dce0*/  LDL.LU R8, [R1+0x340] ;  /* 0x0003400001087983 */ /* 0x000ee80000300800 */
[----:B------:R-:W3:Y:S04]  /*7dcf0*/  LDL.LU R9, [R1+0x344] ;  /* 0x0003440001097983 */ /* 0x000ee80000300800 */
[----:B------:R-:W3:Y:S04]  /*7dd00*/  LDL.LU R10, [R1+0x348] ;  /* 0x00034800010a7983 */ /* 0x000ee80000300800 */
[----:B------:R-:W3:Y:S01]  /*7dd10*/  LDL.LU R11, [R1+0x34c] ;  /* 0x00034c00010b7983 */ /* 0x000ee20000300800 */
[----:B-1----:R-:W-:-:S03]  /*7dd20*/  MOV R212, R4 ;  /* 0x0000000400d47202 */ /* 0x002fc60000000f00 */
        /* <DEDUP_REMOVED lines=18> */
[----:B------:R-:W-:Y:S01]  /*7de50*/  STL [R1+0x21f8], R212 ;  /* 0x0021f8d401007387 */ /* 0x000fe20000100800 */
[C---:B--2---:R-:W-:Y:S08]  /*7de60*/  HMMA.1688.F32.TF32 R80, R236.reuse, R36, R80 ;  /* 0x00000024ec50723c */ /* 0x044ff00000081050 */
[C---:B---3--:R-:W-:Y:S08]  /*7de70*/  HMMA.1688.F32.TF32 R8, R236.reuse, R44, R8 ;  /* 0x0000002cec08723c */ /* 0x048ff00000081008 */
[C---:B----4-:R-:W-:Y:S11]  /*7de80*/  HMMA.1688.F32.TF32 R4, R236.reuse, R52, R4 ;  /* 0x00000034ec04723c */ /* 0x050ff60000081004 */
[----:B------:R-:W-:Y:S05]  /*7de90*/  @!UPT UIADD3 URZ, URZ, URZ, URZ ;  /* 0x0000003f3f3ff290 */ /* 0x000fea000fffe03f */
[----:B------:R-:W-:Y:S01]  /*7dea0*/  MOV R232, R8 ;  /* 0x0000000800e87202 */ /* 0x000fe20000000f00 */
[----:B------:R-:W-:Y:S01]  /*7deb0*/  IMAD.MOV.U32 R233, RZ, RZ, R9 ;  /* 0x000000ffffe97224 */ /* 0x000fe200078e0009 */
[----:B------:R-:W-:Y:S01]  /*7dec0*/  MOV R235, R11 ;  /* 0x0000000b00eb7202 */ /* 0x000fe20000000f00 */
[----:B------:R-:W-:Y:S02]  /*7ded0*/  IMAD.MOV.U32 R234, RZ, RZ, R10 ;  /* 0x000000ffffea7224 */ /* 0x000fe400078e000a */
[----:B------:R-:W-:Y:S03]  /*7dee0*/  HMMA.1688.F32.TF32 R8, R236, R48, R244 ;  /* 0x00000030ec08723c */ /* 0x000fe600000810f4 */
[----:B------:R-:W-:Y:S01]  /*7def0*/  IMAD.MOV.U32 R220, RZ, RZ, R4 ;  /* 0x000000ffffdc7224 */ /* 0x000fe200078e0004 */
[----:B------:R-:W-:Y:S01]  /*7df00*/  MOV R221, R5 ;  /* 0x0000000500dd7202 */ /* 0x000fe20000000f00 */
[----:B------:R-:W-:-:S02]  /*7df10*/  IMAD.MOV.U32 R222, RZ, RZ, R6 ;  /* 0x000000ffffde7224 */ /* 0x000fc400078e0006 */
[----:B------:R-:W-:Y:S02]  /*7df20*/  IMAD.MOV.U32 R223, RZ, RZ, R7 ;  /* 0x000000ffffdf7224 */ /* 0x000fe400078e0007 */
[----:B------:R-:W-:Y:S01]  /*7df30*/  HMMA.1688.F32.TF32 R4, R236, R56, R248 ;  /* 0x00000038ec04723c */ /* 0x000fe200000810f8 */
[----:B------:R-:W-:Y:S01]  /*7df40*/  IMAD.MOV.U32 R206, RZ, RZ, R83 ;  /* 0x000000ffffce7224 */ /* 0x000fe200078e0053 */
[----:B------:R-:W-:Y:S01]  /*7df50*/  MOV R205, R82 ;  /* 0x0000005200cd7202 */ /* 0x000fe20000000f00 */
[----:B------:R-:W-:Y:S02]  /*7df60*/  IMAD.MOV.U32 R204, RZ, RZ, R81 ;  /* 0x000000ffffcc7224 */ /* 0x000fe400078e0051 */
[----:B------:R-:W-:Y:S01]  /*7df70*/  IMAD.MOV.U32 R208, RZ, RZ, R80 ;  /* 0x000000ffffd07224 */ /* 0x000fe200078e0050 */
[----:B------:R-:W-:Y:S04]  /*7df80*/  STL [R1+0x2214], R206 ;  /* 0x002214ce01007387 */ /* 0x000fe80000100800 */
[----:B------:R-:W-:Y:S04]  /*7df90*/  STL [R1+0x2210], R205 ;  /* 0x002210cd01007387 */ /* 0x000fe80000100800 */
[----:B------:R-:W-:Y:S04]  /*7dfa0*/  STL [R1+0x220c], R204 ;  /* 0x00220ccc01007387 */ /* 0x000fe80000100800 */
[----:B------:R-:W-:Y:S06]  /*7dfb0*/  STL [R1+0x2208], R208 ;  /* 0x002208d001007387 */ /* 0x000fec0000100800 */
[----:B------:R-:W-:Y:S01]  /*7dfc0*/  MOV R224, R4 ;  /* 0x0000000400e07202 */ /* 0x000fe20000000f00 */
[----:B------:R-:W-:Y:S01]  /*7dfd0*/  IMAD.MOV.U32 R225, RZ, RZ, R5 ;  /* 0x000000ffffe17224 */ /* 0x000fe200078e0005 */
[----:B------:R-:W2:Y:S01]  /*7dfe0*/  LDL.LU R4, [R1+0x5b0] ;  /* 0x0005b00001047983 */ /* 0x000ea20000300800 */
[----:B------:R-:W-:Y:S01]  /*7dff0*/  IMAD.MOV.U32 R226, RZ, RZ, R6 ;  /* 0x000000ffffe27224 */ /* 0x000fe200078e0006 */
[----:B------:R-:W-:-:S02]  /*7e000*/  MOV R227, R7 ;  /* 0x0000000700e37202 */ /* 0x000fc40000000f00 */
[----:B------:R-:W2:Y:S04]  /*7e010*/  LDL.LU R5, [R1+0x5b4] ;  /* 0x0005b40001057983 */ /* 0x000ea80000300800 */
[----:B------:R-:W2:Y:S04]  /*7e020*/  LDL.LU R6, [R1+0x5b8] ;  /* 0x0005b80001067983 */ /* 0x000ea80000300800 */
[----:B------:R-:W2:Y:S01]  /*7e030*/  LDL.LU R7, [R1+0x5bc] ;  /* 0x0005bc0001077983 */ /* 0x000ea20000300800 */
        /* <DEDUP_REMOVED lines=55> */
[----:B------:R-:W-:Y:S01]  /*7e3b0*/  IMAD.MOV.U32 R230, RZ, RZ, R78 ;  /* 0x000000ffffe67224 */ /* 0x000fe200078e004e */
        /* <DEDUP_REMOVED lines=13> */
[----:B------:R-:W-:Y:S08]  /*7e490*/  HMMA.1688.F32.TF32 R96, R240, R16, R96 ;  /* 0x00000010f060723c */ /* 0x000ff00000081060 */
[----:B------:R-:W-:Y:S08]  /*7e4a0*/  HMMA.1688.F32.TF32 R104, R236, R72, R104 ;  /* 0x00000048ec68723c */ /* 0x000ff00000081068 */
[C---:B------:R-:W-:Y:S08]  /*7e4b0*/  HMMA.1688.F32.TF32 R100, R240.reuse, R12, R100 ;  /* 0x0000000cf064723c */ /* 0x040ff00000081064 */
[C---:B------:R-:W-:Y:S07]  /*7e4c0*/  HMMA.1688.F32.TF32 R92, R240.reuse, R20, R92 ;  /* 0x00000014f05c723c */ /* 0x040fee000008105c */
        /* <DEDUP_REMOVED lines=31> */
[----:B------:R-:W2:Y:S01]  /*7e6c0*/  LDL.LU R7, [R1+0x1cc] ;  /* 0x0001cc0001077983 */ /* 0x000ea20000300800 */
[C---:B------:R-:W-:Y:S03]  /*7e6d0*/  HMMA.1688.F32.TF32 R108, R236.reuse, R68, R108 ;  /* 0x00000044ec6c723c */ /* 0x040fe6000008106c */
[----:B-1----:R-:W4:Y:S04]  /*7e6e0*/  LDL.LU R8, [R1+0x1d0] ;  /* 0x0001d00001087983 */ /* 0x002f280000300800 */
[----:B------:R-:W4:Y:S04]  /*7e6f0*/  LDL.LU R9, [R1+0x1d4] ;  /* 0x0001d40001097983 */ /* 0x000f280000300800 */
[----:B---3--:R-:W4:Y:S04]  /*7e700*/  LDL.LU R10, [R1+0x1d8] ;  /* 0x0001d800010a7983 */ /* 0x008f280000300800 */
[----:B------:R-:W4:Y:S01]  /*7e710*/  LDL.LU R11, [R1+0x1dc] ;  /* 0x0001dc00010b7983 */ /* 0x000f220000300800 */
[----:B------:R-:W-:Y:S03]  /*7e720*/  HMMA.1688.F32.TF32 R116, R236, R60, R116 ;  /* 0x0000003cec74723c */ /* 0x000fe60000081074 */
        /* <DEDUP_REMOVED lines=77> */
[----:B------:R-:W-:Y:S04]  /*7ec00*/  LDS R236, [R252+0x1c280] ;  /* 0x01c28000fcec7984 */ /* 0x000fe80000000800 */
[----:B------:R-:W-:Y:S04]  /*7ec10*/  LDS R238, [R252+0x1d280] ;  /* 0x01d28000fcee7984 */ /* 0x000fe80000000800 */
[----:B------:R-:W-:Y:S04]  /*7ec20*/  LDS R237, [R3+0x1c280] ;  /* 0x01c2800003ed7984 */ /* 0x000fe80000000800 */
[----:B------:R-:W1:Y:S05]  /*7ec30*/  LDS R239, [R3+0x1d280] ;  /* 0x01d2800003ef7984 */ /* 0x000e6a0000000800 */
[----:B------:R-:W-:Y:S01]  /*7ec40*/  IMAD.MOV.U32 R215, RZ, RZ, R112 ;  /* 0x000000ffffd77224 */ /* 0x000fe200078e0070 */
[----:B------:R-:W-:Y:S01]  /*7ec50*/  MOV R214, R113 ;  /* 0x0000007100d67202 */ /* 0x000fe20000000f00 */
[----:B------:R-:W4:Y:S01]  /*7ec60*/  LDL.LU R112, [R1+0x9f0] ;  /* 0x0009f00001707983 */ /* 0x000f220000300800 */
[----:B------:R-:W-:-:S02]  /*7ec70*/  IMAD.MOV.U32 R213, RZ, RZ, R114 ;  /* 0x000000ffffd57224 */ /* 0x000fc400078e0072 */
        /* <DEDUP_REMOVED lines=20> */
[----:B------:R-:W-:Y:S07]  /*7edc0*/  HMMA.1688.F32.TF32 R240, R240, R72, R132 ;  /* 0x00000048f0f0723c */ /* 0x000fee0000081084 */
[----:B------:R-:W-:Y:S04]  /*7edd0*/  STL.64 [R1+0x390], R148 ;  /* 0x0003909401007387 */ /* 0x000fe80000100a00 */
[----:B------:R2:W-:Y:S01]  /*7ede0*/  STL.64 [R1+0x398], R150 ;  /* 0x0003989601007387 */ /* 0x0005e20000100a00 */
[C---:B-1----:R-:W-:Y:S03]  /*7edf0*/  HMMA.1688.F32.TF32 R244, R236.reuse, R12, R244 ;  /* 0x0000000cecf4723c */ /* 0x042fe600000810f4 */
[----:B--2---:R-:W2:Y:S04]  /*7ee00*/  LDL.LU.64 R150, [R1+0x2370] ;  /* 0x0023700001967983 */ /* 0x004ea80000300a00 */
        /* <DEDUP_REMOVED lines=14> */
[----:B------:R-:W2:Y:S04]  /*7eef0*/  LDL.LU.64 R134, [R1+0x2330] ;  /* 0x0023300001867983 */ /* 0x000ea80000300a00 */
[----:B------:R-:W2:Y:S04]  /*7ef00*/  LDL.LU.64 R132, [R1+0x2328] ;  /* 0x0023280001847983 */ /* 0x000ea80000300a00 */
[----:B------:R-:W-:Y:S04]  /*7ef10*/  STL.64 [R1+0x380], R240 ;  /* 0x000380f001007387 */ /* 0x000fe80000100a00 */
[----:B------:R-:W-:Y:S04]  /*7ef20*/  STL.64 [R1+0x388], R242 ;  /* 0x000388f201007387 */ /* 0x000fe80000100a00 */
        /* <DEDUP_REMOVED lines=147> */
[----:B------:R-:W-:Y:S01]  /*7f860*/  STL.64 [R1+0x420], R124 ;  /* 0x0004207c01007387 */ /* 0x000fe20000100a00 */
[C---:B------:R-:W-:Y:S03]  /*7f870*/  HMMA.1688.F32.TF32 R108, R240.reuse, R44, R108 ;  /* 0x0000002cf06c723c */ /* 0x040fe6000008106c */
[----:B------:R1:W-:Y:S04]  /*7f880*/  STL.64 [R1+0x428], R126 ;  /* 0x0004287e01007387 */ /* 0x0003e80000100a00 */
[----:B-1----:R-:W3:Y:S04]  /*7f890*/  LDL.LU.64 R126, [R1+0x2310] ;  /* 0x00231000017e7983 */ /* 0x002ee80000300a00 */
[----:B------:R-:W3:Y:S04]  /*7f8a0*/  LDL.LU.64 R124, [R1+0x2308] ;  /* 0x00230800017c7983 */ /* 0x000ee80000300a00 */
[----:B------:R-:W-:Y:S04]  /*7f8b0*/  STL.64 [R1+0x410], R120 ;  /* 0x0004107801007387 */ /* 0x000fe80000100a00 */
[----:B------:R1:W-:Y:S01]  /*7f8c0*/  STL.64 [R1+0x418], R122 ;  /* 0x0004187a01007387 */ /* 0x0003e20000100a00 */
[C---:B------:R-:W-:Y:S03]  /*7f8d0*/  HMMA.1688.F32.TF32 R92, R240.reuse, R60, R92 ;  /* 0x0000003cf05c723c */ /* 0x040fe6000008105c */
[----:B-1----:R-:W4:Y:S04]  /*7f8e0*/  LDL.LU.64 R122, [R1+0x2300] ;  /* 0x00230000017a7983 */ /* 0x002f280000300a00 */
[----:B------:R-:W4:Y:S04]  /*7f8f0*/  LDL.LU.64 R120, [R1+0x22f8] ;  /* 0x0022f80001787983 */ /* 0x000f280000300a00 */
[----:B------:R-:W-:Y:S04]  /*7f900*/  STL.64 [R1+0x1d0], R116 ;  /* 0x0001d07401007387 */ /* 0x000fe80000100a00 */
[----:B------:R1:W-:Y:S04]  /*7f910*/  STL.64 [R1+0x1d8], R118 ;  /* 0x0001d87601007387 */ /* 0x0003e80000100a00 */
[----:B-1----:R-:W2:Y:S04]  /*7f920*/  LDL.LU.64 R118, [R1+0x22f0] ;  /* 0x0022f00001767983 */ /* 0x002ea80000300a00 */
[----:B------:R-:W2:Y:S04]  /*7f930*/  LDL.LU.64 R116, [R1+0x22e8] ;  /* 0x0022e80001747983 */ /* 0x000ea80000300a00 */
[----:B------:R1:W-:Y:S04]  /*7f940*/  STL.64 [R1+0x1c0], R4 ;  /* 0x0001c00401007387 */ /* 0x0003e80000100a00 */
[----:B------:R1:W-:Y:S04]  /*7f950*/  STL.64 [R1+0x1c8], R6 ;  /* 0x0001c80601007387 */ /* 0x0003e80000100a00 */
[----:B-1----:R-:W2:Y:S04]  /*7f960*/  LDL.LU R4, [R1+0x70] ;  /* 0x0000700001047983 */ /* 0x002ea80000300800 */
[----:B------:R-:W2:Y:S04]  /*7f970*/  LDL.LU R5, [R1+0x74] ;  /* 0x0000740001057983 */ /* 0x000ea80000300800 */
[----:B------:R-:W2:Y:S04]  /*7f980*/  LDL.LU R6, [R1+0x78] ;  /* 0x0000780001067983 */ /* 0x000ea80000300800 */
[----:B------:R-:W2:Y:S04]  /*7f990*/  LDL.LU R7, [R1+0x7c] ;  /* 0x00007c0001077983 */ /* 0x000ea80000300800 */
        /* <DEDUP_REMOVED lines=36> */
[----:B------:R-:W3:Y:S04]  /*7fbe0*/  LDL.LU.64 R86, [R1+0x2270] ;  /* 0x0022700001567983 */ /* 0x000ee80000300a00 */
[----:B------:R-:W3:Y:S04]  /*7fbf0*/  LDL.LU.64 R84, [R1+0x2268] ;  /* 0x0022680001547983 */ /* 0x000ee80000300a00 */
[----:B------:R1:W-:Y:S04]  /*7fc00*/  STL.64 [R1+0x130], R240 ;  /* 0x000130f001007387 */ /* 0x0003e80000100a00 */
[----:B------:R1:W-:Y:S04]  /*7fc10*/  STL.64 [R1+0x138], R242 ;  /* 0x000138f201007387 */ /* 0x0003e80000100a00 */
[----:B-1----:R-:W3:Y:S04]  /*7fc20*/  LDL.LU R240, [R1+0xc0] ;  /* 0x0000c00001f07983 */ /* 0x002ee80000300800 */
[----:B------:R-:W3:Y:S04]  /*7fc30*/  LDL.LU R241, [R1+0xc4] ;  /* 0x0000c40001f17983 */ /* 0x000ee80000300800 */
[----:B------:R-:W3:Y:S04]  /*7fc40*/  LDL.LU R242, [R1+0xc8] ;  /* 0x0000c80001f27983 */ /* 0x000ee80000300800 */
[----:B------:R-:W3:Y:S01]  /*7fc50*/  LDL.LU R243, [R1+0xcc] ;  /* 0x0000cc0001f37983 */ /* 0x000ee20000300800 */
[C---:B------:R-:W-:Y:S08]  /*7fc60*/  HMMA.1688.F32.TF32 R8, R244.reuse, R28, R8 ;  /* 0x0000001cf408723c */ /* 0x040ff00000081008 */
[C---:B--2---:R-:W-:Y:S08]  /*7fc70*/  HMMA.1688.F32.TF32 R4, R244.reuse, R32, R4 ;  /* 0x00000020f404723c */ /* 0x044ff00000081004 */
[C---:B---3--:R-:W-:Y:S11]  /*7fc80*/  HMMA.1688.F32.TF32 R240, R244.reuse, R12, R240 ;  /* 0x0000000cf4f0723c */ /* 0x048ff600000810f0 */
[----:B------:R-:W-:Y:S11]  /*7fc90*/  @!UPT UIADD3 URZ, URZ, URZ, URZ ;  /* 0x0000003f3f3ff290 */ /* 0x000ff6000fffe03f */
[----:B------:R-:W-:Y:S01]  /*7fca0*/  @!UPT UIADD3 URZ, URZ, URZ, URZ ;  /* 0x0000003f3f3ff290 */ /* 0x000fe2000fffe03f */
[----:B------:R-:W-:Y:S04]  /*7fcb0*/  STL.64 [R1+0x120], R240 ;  /* 0x000120f001007387 */ /* 0x000fe80000100a00 */
[----:B------:R1:W-:Y:S02]  /*7fcc0*/  STL.64 [R1+0x128], R242 ;  /* 0x000128f201007387 */ /* 0x0003e40000100a00 */
[C---:B-1----:R-:W-:Y:S08]  /*7fcd0*/  HMMA.1688.F32.TF32 R240, R244.reuse, R16, R236 ;  /* 0x00000010f4f0723c */ /* 0x042ff000000810ec */
[C---:B------:R-:W-:Y:S01]  /*7fce0*/  HMMA.1688.F32.TF32 R236, R244.reuse, R20, R80 ;  /* 0x00000014f4ec723c */ /* 0x040fe20000081050 */
[----:B------:R-:W2:Y:S11]  /*7fcf0*/  LDL.LU R80, [R1+0x50] ;  /* 0x0000500001507983 */ /* 0x000eb60000300800 */
[----:B------:R-:W-:Y:S03]  /*7fd00*/  @!UPT UIADD3 URZ, URZ, URZ, URZ ;  /* 0x0000003f3f3ff290 */ /* 0x000fe6000fffe03f */
[----:B------:R-:W-:Y:S04]  /*7fd10*/  STL.64 [R1+0x110], R240 ;  /* 0x000110f001007387 */ /* 0x000fe80000100a00 */
[----:B------:R-:W-:Y:S04]  /*7fd20*/  STL.64 [R1+0x118], R242 ;  /* 0x000118f201007387 */ /* 0x000fe80000100a00 */
[----:B------:R-:W-:Y:S04]  /*7fd30*/  STL.64 [R1+0x100], R236 ;  /* 0x000100ec01007387 */ /* 0x000fe80000100a00 */
[----:B------:R1:W-:Y:S04]  /*7fd40*/  STL.64 [R1+0x108], R238 ;  /* 0x000108ee01007387 */ /* 0x0003e80000100a00 */
[----:B------:R-:W2:Y:S04]  /*7fd50*/  LDL.LU R81, [R1+0x54] ;  /* 0x0000540001517983 */ /* 0x000ea80000300800 */
[----:B------:R-:W2:Y:S01]  /*7fd60*/  LDL.LU R82, [R1+0x58] ;  /* 0x0000580001527983 */ /* 0x000ea20000300800 */
[C---:B-1----:R-:W-:Y:S03]  /*7fd70*/  HMMA.1688.F32.TF32 R236, R244.reuse, R24, R76 ;  /* 0x00000018f4ec723c */ /* 0x042fe6000008104c */
[----:B------:R-:W2:Y:S04]  /*7fd80*/  LDL.LU R83, [R1+0x5c] ;  /* 0x00005c0001537983 */ /* 0x000ea80000300800 */
[----:B------:R-:W3:Y:S01]  /*7fd90*/  LDL.LU R76, [R1+0x40] ;  /* 0x00004000014c7983 */ /* 0x000ee20000300800 */
[----:B------:R-:W-:Y:S01]  /*7fda0*/  HMMA.1688.F32.TF32 R240, R244, R36, R248 ;  /* 0x00000024f4f0723c */ /* 0x000fe200000810f8 */
[----:B------:R-:W-:Y:S11]  /*7fdb0*/  IMAD.MOV.U32 R79, RZ, RZ, R0 ;  /* 0x000000ffff4f7224 */ /* 0x000ff600078e0000 */
[----:B------:R-:W-:Y:S03]  /*7fdc0*/  @!UPT UIADD3 URZ, URZ, URZ, URZ ;  /* 0x0000003f3f3ff290 */ /* 0x000fe6000fffe03f */
[----:B------:R-:W-:Y:S04]  /*7fdd0*/  STL.64 [R1+0xf0], R236 ;  /* 0x0000f0ec01007387 */ /* 0x000fe80000100a00 */
[----:B------:R-:W-:Y:S04]  /*7fde0*/  STL.64 [R1+0xf8], R238 ;  /* 0x0000f8ee01007387 */ /* 0x000fe80000100a00 */
[----:B------:R1:W-:Y:S04]  /*7fdf0*/  STL.64 [R1+0xe0], R8 ;  /* 0x0000e00801007387 */ /* 0x0003e80000100a00 */
[----:B------:R1:W-:Y:S04]  /*7fe00*/  STL.64 [R1+0xe8], R10 ;  /* 0x0000e80a01007387 */ /* 0x0003e80000100a00 */
[----:B------:R-:W3:Y:S04]  /*7fe10*/  LDL.LU R77, [R1+0x44] ;  /* 0x00004400014d7983 */ /* 0x000ee80000300800 */
[----:B------:R-:W3:Y:S04]  /*7fe20*/  LDL.LU R78, [R1+0x48] ;  /* 0x00004800014e7983 */ /* 0x000ee80000300800 */
[----:B------:R4:W-:Y:S04]  /*7fe30*/  STL.64 [R1+0xd0], R4 ;  /* 0x0000d00401007387 */ /* 0x0009e80000100a00 */
[----:B------:R4:W-:Y:S04]  /*7fe40*/  STL [R1+0xd8], R6 ;  /* 0x0000d80601007387 */ /* 0x0009e80000100800 */
[----:B-1----:R-:W3:Y:S04]  /*7fe50*/  LDL.LU R8, [R1+0x30] ;  /* 0x0000300001087983 */ /* 0x002ee80000300800 */
[----:B------:R-:W3:Y:S04]  /*7fe60*/  LDL.LU R9, [R1+0x34] ;  /* 0x0000340001097983 */ /* 0x000ee80000300800 */
[----:B------:R-:W3:Y:S01]  /*7fe70*/  LDL.LU R10, [R1+0x38] ;  /* 0x00003800010a7983 */ /* 0x000ee20000300800 */
[----:B------:R-:W-:-:S03]  /*7fe80*/  IMAD.MOV.U32 R0, RZ, RZ, R7 ;  /* 0x000000ffff007224 */ /* 0x000fc600078e0007 */
[----:B------:R-:W3:Y:S04]  /*7fe90*/  LDL.LU R11, [R1+0x3c] ;  /* 0x00003c00010b7983 */ /* 0x000ee80000300800 */
[----:B----4-:R-:W4:Y:S04]  /*7fea0*/  LDL.LU R4, [R1+0x20] ;  /* 0x0000200001047983 */ /* 0x010f280000300800 */
[----:B------:R-:W4:Y:S04]  /*7feb0*/  LDL.LU R5, [R1+0x24] ;  /* 0x0000240001057983 */ /* 0x000f280000300800 */
[----:B------:R-:W4:Y:S04]  /*7fec0*/  LDL.LU R6, [R1+0x28] ;  /* 0x0000280001067983 */ /* 0x000f280000300800 */
[----:B------:R-:W4:Y:S04]  /*7fed0*/  LDL.LU R7, [R1+0x2c] ;  /* 0x00002c0001077983 */ /* 0x000f280000300800 */
[----:B------:R-:W-:Y:S04]  /*7fee0*/  STL [R1+0x209c], R0 ;  /* 0x00209c0001007387 */ /* 0x000fe80000100800 */
[----:B------:R-:W4:Y:S04]  /*7fef0*/  LDL.LU R248, [R1+0x10] ;  /* 0x0000100001f87983 */ /* 0x000f280000300800 */
[----:B------:R1:W-:Y:S04]  /*7ff00*/  STL.64 [R1+0xc0], R240 ;  /* 0x0000c0f001007387 */ /* 0x0003e80000100a00 */
[----:B------:R1:W-:Y:S04]  /*7ff10*/  STL.64 [R1+0xc8], R242 ;  /* 0x0000c8f201007387 */ /* 0x0003e80000100a00 */
[----:B------:R-:W4:Y:S04]  /*7ff20*/  LDL.LU R249, [R1+0x14] ;  /* 0x0000140001f97983 */ /* 0x000f280000300800 */
[----:B------:R-:W4:Y:S04]  /*7ff30*/  LDL.LU R250, [R1+0x18] ;  /* 0x0000180001fa7983 */ /* 0x000f280000300800 */
[----:B------:R-:W4:Y:S04]  /*7ff40*/  LDL.LU R251, [R1+0x1c] ;  /* 0x00001c0001fb7983 */ /* 0x000f280000300800 */
[----:B-1----:R-:W4:Y:S04]  /*7ff50*/  LDL.LU R240, [R1] ;  /* 0x0000000001f07983 */ /* 0x002f280000300800 */
[----:B------:R-:W4:Y:S04]  /*7ff60*/  LDL.LU R241, [R1+0x4] ;  /* 0x0000040001f17983 */ /* 0x000f280000300800 */
[----:B------:R-:W4:Y:S01]  /*7ff70*/  LDL.LU R242, [R1+0x8] ;  /* 0x0000080001f27983 */ /* 0x000f220000300800 */
[----:B------:R-:W-:-:S03]  /*7ff80*/  MOV R243, R2 ;  /* 0x0000000200f37202 */ /* 0x000fc60000000f00 */
        /* <DEDUP_REMOVED lines=8> */
[----:B---3--:R-:W-:Y:S01]  /*80010*/  HMMA.1688.F32.TF32 R76, R244, R44, R76 ;  /* 0x0000002cf44c723c */ /* 0x008fe2000008104c */
[----:B------:R-:W-:Y:S01]  /*80020*/  MOV R40, R82 ;  /* 0x0000005200287202 */ /* 0x000fe20000000f00 */
[----:B------:R-:W-:Y:S01]  /*80030*/  IMAD.MOV.U32 R37, RZ, RZ, R81 ;  /* 0x000000ffff257224 */ /* 0x000fe200078e0051 */
[----:B------:R-:W2:Y:S01]  /*80040*/  LDL.LU.64 R82, [R1+0x2260] ;  /* 0x0022600001527983 */ /* 0x000ea20000300a00 */
[----:B------:R-:W-:-:S03]  /*80050*/  IMAD.MOV.U32 R36, RZ, RZ, R80 ;  /* 0x000000ffff247224 */ /* 0x000fc600078e0050 */
[----:B------:R-:W2:Y:S01]  /*80060*/  LDL.LU.64 R80, [R1+0x2258] ;  /* 0x0022580001507983 */ /* 0x000ea20000300a00 */
[C---:B------:R-:W-:Y:S03]  /*80070*/  HMMA.1688.F32.TF32 R8, R244.reuse, R48, R8 ;  /* 0x00000030f408723c */ /* 0x040fe60000081008 */
[----:B------:R-:W-:Y:S05]  /*80080*/  STL [R1+0x20ac], R33 ;  /* 0x0020ac2101007387 */ /* 0x000fea0000100800 */
[----:B----4-:R-:W-:Y:S01]  /*80090*/  HMMA.1688.F32.TF32 R4, R244, R52, R4 ;  /* 0x00000034f404723c */ /* 0x010fe20000081004 */
[----:B------:R-:W-:Y:S07]  /*800a0*/  STL [R1+0x20a8], R40 ;  /* 0x0020a82801007387 */ /* 0x000fee0000100800 */
[----:B------:R-:W-:Y:S01]  /*800b0*/  MOV R29, R77 ;  /* 0x0000004d001d7202 */ /* 0x000fe20000000f00 */
[----:B------:R-:W-:Y:S01]  /*800c0*/  IMAD.MOV.U32 R28, RZ, RZ, R76 ;  /* 0x000000ffff1c7224 */ /* 0x000fe200078e004c */
[----:B------:R-:W-:Y:S01]  /*800d0*/  STL [R1+0x20a4], R37 ;  /* 0x0020a42501007387 */ /* 0x000fe20000100800 */
[----:B------:R-:W-:-:S02]  /*800e0*/  IMAD.MOV.U32 R44, RZ, RZ, R78 ;  /* 0x000000ffff2c7224 */ /* 0x000fc400078e004e */
[----:B------:R-:W-:Y:S01]  /*800f0*/  IMAD.MOV.U32 R41, RZ, RZ, R79 ;  /* 0x000000ffff297224 */ /* 0x000fe200078e004f */
[----:B------:R-:W-:Y:S02]  /*80100*/  STL [R1+0x20a0], R36 ;  /* 0x0020a02401007387 */ /* 0x000fe40000100800 */
[----:B------:R-:W-:Y:S02]  /*80110*/  IMAD.MOV.U32 R2, RZ, RZ, R10 ;  /* 0x000000ffff027224 */ /* 0x000fe400078e000a */
[----:B------:R-:W1:Y:S01]  /*80120*/  LDL.LU.64 R78, [R1+0x2250] ;  /* 0x00225000014e7983 */ /* 0x000e620000300a00 */
[----:B------:R-:W-:-:S03]  /*80130*/  MOV R49, R11 ;  /* 0x0000000b00317202 */ /* 0x000fc60000000f00 */
[----:B------:R-:W1:Y:S01]  /*80140*/  LDL.LU.64 R76, [R1+0x2248] ;  /* 0x00224800014c7983 */ /* 0x000e620000300a00 */
[----:B------:R-:W-:Y:S01]  /*80150*/  MOV R20, R8 ;  /* 0x0000000800147202 */ /* 0x000fe20000000f00 */
[----:B------:R-:W-:Y:S02]  /*80160*/  IMAD.MOV.U32 R21, RZ, RZ, R9 ;  /* 0x000000ffff157224 */ /* 0x000fe400078e0009 */
[----:B------:R3:W-:Y:S04]  /*80170*/  STL [R1+0x20b4], R29 ;  /* 0x0020b41d01007387 */ /* 0x0007e80000100800 */
[----:B------:R4:W-:Y:S01]  /*80180*/  STL [R1+0x20b0], R28 ;  /* 0x0020b01c01007387 */ /* 0x0009e20000100800 */
[----:B------:R-:W-:Y:S01]  /*80190*/  MOV R48, R6 ;  /* 0x0000000600307202 */ /* 0x000fe20000000f00 */
[----:B------:R-:W-:Y:S01]  /*801a0*/  IMAD.MOV.U32 R45, RZ, RZ, R7 ;  /* 0x000000ffff2d7224 */ /* 0x000fe200078e0007 */
[----:B------:R-:W-:Y:S01]  /*801b0*/  HMMA.1688.F32.TF32 R248, R244, R56, R248 ;  /* 0x00000038f4f8723c */ /* 0x000fe200000810f8 */
[----:B------:R-:W2:Y:S01]  /*801c0*/  LDL.LU.64 R10, [R1+0x2240] ;  /* 0x00224000010a7983 */ /* 0x000ea20000300a00 */
[----:B------:R-:W-:-:S02]  /*801d0*/  IMAD.MOV.U32 R24, RZ, RZ, R4 ;  /* 0x000000ffff187224 */ /* 0x000fc400078e0004 */
[----:B------:R-:W-:Y:S01]  /*801e0*/  IMAD.MOV.U32 R25, RZ, RZ, R5 ;  /* 0x000000ffff197224 */ /* 0x000fe200078e0005 */
[----:B------:R-:W2:Y:S04]  /*801f0*/  LDL.LU.64 R8, [R1+0x2238] ;  /* 0x0022380001087983 */ /* 0x000ea80000300a00 */
[----:B------:R-:W2:Y:S04]  /*80200*/  LDL.LU.64 R6, [R1+0x2230] ;  /* 0x0022300001067983 */ /* 0x000ea80000300a00 */
[----:B------:R-:W2:Y:S11]  /*80210*/  LDL.LU.64 R4, [R1+0x2228] ;  /* 0x0022280001047983 */ /* 0x000eb60000300a00 */
[----:B------:R-:W-:Y:S01]  /*80220*/  IMAD.MOV.U32 R13, RZ, RZ, R250 ;  /* 0x000000ffff0d7224 */ /* 0x000fe200078e00fa */
[----:B------:R-:W-:Y:S01]  /*80230*/  MOV R16, R249 ;  /* 0x000000f900107202 */ /* 0x000fe20000000f00 */
[----:B------:R-:W-:-:S02]  /*80240*/  IMAD.MOV.U32 R12, RZ, RZ, R251 ;  /* 0x000000ffff0c7224 */ /* 0x000fc400078e00fb */
[----:B------:R-:W-:Y:S01]  /*80250*/  IMAD.MOV.U32 R17, RZ, RZ, R248 ;  /* 0x000000ffff117224 */ /* 0x000fe200078e00f8 */
[----:B------:R-:W2:Y:S04]  /*80260*/  LDL.LU.64 R250, [R1+0x2220] ;  /* 0x0022200001fa7983 */ /* 0x000ea80000300a00 */
[----:B------:R-:W2:Y:S01]  /*80270*/  LDL.LU.64 R248, [R1+0x2218] ;  /* 0x0022180001f87983 */ /* 0x000ea20000300a00 */
[----:B------:R-:W-:Y:S11]  /*80280*/  HMMA.1688.F32.TF32 R240, R244, R60, R240 ;  /* 0x0000003cf4f0723c */ /* 0x000ff600000810f0 */
[----:B------:R-:W-:Y:S11]  /*80290*/  @!UPT UIADD3 URZ, URZ, URZ, URZ ;  /* 0x0000003f3f3ff290 */ /* 0x000ff6000fffe03f */
[----:B------:R-:W-:Y:S02]  /*802a0*/  @!UPT UIADD3 URZ, URZ, URZ, URZ ;  /* 0x0000003f3f3ff290 */ /* 0x000fe4000fffe03f */
[----:B---3--:R-:W-:Y:S01]  /*802b0*/  MOV R29, R240 ;  /* 0x000000f0001d7202 */ /* 0x008fe20000000f00 */
[----:B----4-:R-:W-:Y:S01]  /*802c0*/  IMAD.MOV.U32 R28, RZ, RZ, R241 ;  /* 0x000000ffff1c7224 */ /* 0x010fe200078e00f1 */
[----:B------:R-:W-:Y:S01]  /*802d0*/  MOV R40, R243 ;  /* 0x000000f300287202 */ /* 0x000fe20000000f00 */
[----:B------:R-:W-:Y:S01]  /*802e0*/  IMAD.MOV.U32 R33, RZ, RZ, R242 ;  /* 0x000000ffff217224 */ /* 0x000fe200078e00f2 */
[----:B-1----:R-:W-:Y:S08]  /*802f0*/  HMMA.1688.F32.TF32 R76, R236, R14, R76 ;  /* 0x0000000eec4c723c */ /* 0x002ff0000008104c */
[C---:B--2---:R-:W-:Y:S11]  /*80300*/  HMMA.1688.F32.TF32 R4, R244.reuse, R68, R4 ;  /* 0x00000044f404723c */ /* 0x044ff60000081004 */
[----:B------:R-:W-:Y:S04]  /*80310*/  @!UPT UIADD3 URZ, URZ, URZ, URZ ;  /* 0x0000003f3f3ff290 */ /* 0x000fe8000fffe03f */
[----:B------:R-:W-:Y:S04]  /*80320*/  STL.64 [R1+0x20], R76 ;  /* 0x0000204c01007387 */ /* 0x000fe80000100a00 */
[----:B------:R1:W-:Y:S01]  /*80330*/  STL.64 [R1+0x28], R78 ;  /* 0x0000284e01007387 */ /* 0x0003e20000100a00 */
[----:B------:R-:W-:Y:S04]  /*80340*/  HMMA.1688.F32.TF32 R240, R244, R64, R248 ;  /* 0x00000040f4f0723c */ /* 0x000fe800000810f8 */
[----:B------:R-:W-:Y:S01]  /*80350*/  MOV R61, R5 ;  /* 0x00000005003d7202 */ /* 0x000fe20000000f00 */
[----:B------:R-:W-:-:S02]  /*80360*/  IMAD.MOV.U32 R60, RZ, RZ, R6 ;  /* 0x000000ffff3c7224 */ /* 0x000fc400078e0006 */
[----:B------:R-:W-:Y:S02]  /*80370*/  IMAD.MOV.U32 R64, RZ, RZ, R4 ;  /* 0x000000ffff407224 */ /* 0x000fe400078e0004 */
[----:B------:R-:W-:Y:S02]  /*80380*/  IMAD.MOV.U32 R57, RZ, RZ, R7 ;  /* 0x000000ffff397224 */ /* 0x000fe400078e0007 */
[----:B------:R-:W-:Y:S08]  /*80390*/  HMMA.1688.F32.TF32 R4, R244, R72, R8 ;  /* 0x00000048f404723c */ /* 0x000ff00000081008 */
[C---:B------:R-:W-:Y:S08]  /*803a0*/  HMMA.1688.F32.TF32 R8, R236.reuse, R18, R80 ;  /* 0x00000012ec08723c */ /* 0x040ff00000081050 */
[C---:B------:R-:W-:Y:S08]  /*803b0*/  HMMA.1688.F32.TF32 R80, R236.reuse, R22, R84 ;  /* 0x00000016ec50723c */ /* 0x040ff00000081054 */
        /* <DEDUP_REMOVED lines=26> */
[C---:B--2---:R-:W-:Y:S01]  /*80560*/  HMMA.1688.F32.TF32 R80, R236.reuse, R58, R120 ;  /* 0x0000003aec50723c */ /* 0x044fe20000081078 */
[----:B------:R-:W-:Y:S01]  /*80570*/  MOV R56, R4 ;  /* 0x0000000400387202 */ /* 0x000fe20000000f00 */
[----:B------:R-:W-:Y:S01]  /*80580*/  IMAD.MOV.U32 R53, RZ, RZ, R5 ;  /* 0x000000ffff357224 */ /* 0x000fe200078e0005 */
[----:B------:R-:W-:Y:S01]  /*80590*/  MOV R32, R7 ;  /* 0x0000000700207202 */ /* 0x000fe20000000f00 */
[----:B------:R-:W-:Y:S01]  /*805a0*/  IMAD.MOV.U32 R52, RZ, RZ, R6 ;  /* 0x000000ffff347224 */ /* 0x000fe200078e0006 */
[----:B------:R-:W-:Y:S03]  /*805b0*/  LDS R4, [R252+0x1e080] ;  /* 0x01e08000fc047984 */ /* 0x000fe60000000800 */
[C---:B-1----:R-:W-:Y:S01]  /*805c0*/  HMMA.1688.F32.TF32 R76, R236.reuse, R62, R124 ;  /* 0x0000003eec4c723c */ /* 0x042fe2000008107c */
[----:B------:R-:W-:Y:S04]  /*805d0*/  LDS R6, [R252+0x1f080] ;  /* 0x01f08000fc067984 */ /* 0x000fe80000000800 */
        /* <DEDUP_REMOVED lines=9> */
[C---:B---3--:R-:W-:Y:S08]  /*80670*/  HMMA.1688.F32.TF32 R80, R236.reuse, R70, R132 ;  /* 0x00000046ec50723c */ /* 0x048ff00000081084 */
[----:B--2---:R-:W-:Y:S01]  /*80680*/  HMMA.1688.F32.TF32 R76, R236, R74, R136 ;  /* 0x0000004aec4c723c */ /* 0x004fe20000081088 */
[----:B------:R-:W-:Y:S01]  /*80690*/  IMAD.MOV.U32 R37, RZ, RZ, R240 ;  /* 0x000000ffff257224 */ /* 0x000fe200078e00f0 */
[----:B------:R-:W-:Y:S01]  /*806a0*/  MOV R0, R242 ;  /* 0x000000f200007202 */ /* 0x000fe20000000f00 */
[----:B------:R-:W-:-:S04]  /*806b0*/  IMAD.MOV.U32 R36, RZ, RZ, R241 ;  /* 0x000000ffff247224 */ /* 0x000fc800078e00f1 */
[----:B------:R-:W-:Y:S01]  /*806c0*/  STL.64 [R1+0x8b0], R8 ;  /* 0x0008b00801007387 */ /* 0x000fe20000100a00 */
[----:B------:R-:W-:Y:S01]  /*806d0*/  IMAD.MOV.U32 R65, RZ, RZ, R243 ;  /* 0x000000ffff417224 */ /* 0x000fe200078e00f3 */
[C---:B-1----:R-:W-:Y:S02]  /*806e0*/  HMMA.1688.F32.TF32 R244, R4.reuse, R14, R140 ;  /* 0x0000000e04f4723c */ /* 0x042fe4000008108c */
[----:B------:R-:W-:Y:S04]  /*806f0*/  STL.64 [R1+0x8b8], R10 ;  /* 0x0008b80a01007387 */ /* 0x000fe80000100a00 */
[----:B------:R-:W-:Y:S02]  /*80700*/  STL.64 [R1+0x8a0], R80 ;  /* 0x0008a05001007387 */ /* 0x000fe40000100a00 */
[----:B------:R-:W-:Y:S02]  /*80710*/  HMMA.1688.F32.TF32 R240, R4, R18, R144 ;  /* 0x0000001204f0723c */ /* 0x000fe40000081090 */
[----:B------:R-:W-:Y:S01]  /*80720*/  STL.64 [R1+0x8a8], R82 ;  /* 0x0008a85201007387 */ /* 0x000fe20000100a00 */
[----:B------:R-:W-:Y:S01]  /*80730*/  IMAD.MOV.U32 R96, RZ, RZ, R206 ;  /* 0x000000ffff607224 */ /* 0x000fe200078e00ce */
[----:B------:R-:W-:Y:S01]  /*80740*/  MOV R98, R204 ;  /* 0x000000cc00627202 */ /* 0x000fe20000000f00 */
[----:B------:R-:W-:-:S02]  /*80750*/  IMAD.MOV.U32 R97, RZ, RZ, R205 ;  /* 0x000000ffff617224 */ /* 0x000fc400078e00cd */
[----:B------:R-:W-:Y:S01]  /*80760*/  IMAD.MOV.U32 R99, RZ, RZ, R208 ;  /* 0x000000ffff637224 */ /* 0x000fe200078e00d0 */
[----:B------:R-:W-:Y:S01]  /*80770*/  STL.64 [R1+0x890], R76 ;  /* 0x0008904c01007387 */ /* 0x000fe20000100a00 */
[C---:B------:R-:W-:Y:S03]  /*80780*/  HMMA.1688.F32.TF32 R248, R4.reuse, R26, R152 ;  /* 0x0000001a04f8723c */ /* 0x040fe60000081098 */
[----:B------:R1:W-:Y:S01]  /*80790*/  STL.64 [R1+0x898], R78 ;  /* 0x0008984e01007387 */ /* 0x0003e20000100a00 */
        /* <DEDUP_REMOVED lines=8> */
[----:B------:R-:W-:-:S02]  /*80820*/  IMAD.MOV.U32 R106, RZ, RZ, R210 ;  /* 0x000000ffff6a7224 */ /* 0x000fc400078e00d2 */
[----:B------:R-:W-:Y:S01]  /*80830*/  IMAD.MOV.U32 R108, RZ, RZ, R224 ;  /* 0x000000ffff6c7224 */ /* 0x000fe200078e00e0 */
[----:B------:R-:W-:Y:S01]  /*80840*/  MOV R110, R226 ;  /* 0x000000e2006e7202 */ /* 0x000fe20000000f00 */
[C---:B-1----:R-:W-:Y:S01]  /*80850*/  HMMA.1688.F32.TF32 R76, R4.reuse, R22, R148 ;  /* 0x00000016044c723c */ /* 0x042fe20000081094 */
[----:B------:R-:W-:Y:S04]  /*80860*/  STL.64 [R1+0x2018], R246 ;  /* 0x002018f601007387 */ /* 0x000fe80000100a00 */
[----:B------:R-:W-:Y:S04]  /*80870*/  STL.64 [R1+0x2010], R244 ;  /* 0x002010f401007387 */ /* 0x000fe80000100a00 */
[----:B------:R-:W-:Y:S01]  /*80880*/  STL.64 [R1+0x2030], R242 ;  /* 0x002030f201007387 */ /* 0x000fe20000100a00 */
[----:B------:R-:W-:Y:S03]  /*80890*/  HMMA.1688.F32.TF32 R80, R4, R30, R156 ;  /* 0x0000001e0450723c */ /* 0x000fe6000008109c */
[----:B------:R-:W-:Y:S04]  /*808a0*/  STL.64 [R1+0x2028], R240 ;  /* 0x002028f001007387 */ /* 0x000fe80000100a00 */
[----:B------:R-:W-:Y:S01]  /*808b0*/  STL.64 [R1+0x2040], R250 ;  /* 0x002040fa01007387 */ /* 0x000fe20000100a00 */
[----:B------:R-:W-:-:S02]  /*808c0*/  IMAD.MOV.U32 R109, RZ, RZ, R225 ;  /* 0x000000ffff6d7224 */ /* 0x000fc400078e00e1 */
[----:B------:R-:W-:Y:S01]  /*808d0*/  IMAD.MOV.U32 R111, RZ, RZ, R227 ;  /* 0x000000ffff6f7224 */ /* 0x000fe200078e00e3 */
[----:B------:R-:W-:Y:S01]  /*808e0*/  MOV R113, R221 ;  /* 0x000000dd00717202 */ /* 0x000fe20000000f00 */
[----:B------:R-:W-:Y:S01]  /*808f0*/  IMAD.MOV.U32 R112, RZ, RZ, R220 ;  /* 0x000000ffff707224 */ /* 0x000fe200078e00dc */
[----:B------:R-:W-:Y:S04]  /*80900*/  STL.64 [R1], R76 ;  /* 0x0000004c01007387 */ /* 0x000fe80000100a00 */
[----:B------:R1:W-:Y:S01]  /*80910*/  STL.64 [R1+0x8], R78 ;  /* 0x0000084e01007387 */ /* 0x0003e20000100a00 */
        /* <DEDUP_REMOVED lines=8> */
[----:B------:R-:W-:Y:S01]  /*809a0*/  IMAD.MOV.U32 R121, RZ, RZ, R233 ;  /* 0x000000ffff797224 */ /* 0x000fe200078e00e9 */
[----:B-1----:R-:W-:Y:S01]  /*809b0*/  HMMA.1688.F32.TF32 R76, R4, R34, R160 ;  /* 0x00000022044c723c */ /* 0x002fe200000810a0 */
[----:B------:R-:W-:Y:S04]  /*809c0*/  STL.64 [R1+0x2038], R248 ;  /* 0x002038f801007387 */ /* 0x000fe80000100a00 */
[----:B------:R-:W-:Y:S04]  /*809d0*/  STL.64 [R1+0x550], R80 ;  /* 0x0005505001007387 */ /* 0x000fe80000100a00 */
[----:B------:R1:W-:Y:S01]  /*809e0*/  STL.64 [R1+0x558], R82 ;  /* 0x0005585201007387 */ /* 0x0003e20000100a00 */
[----:B------:R-:W-:Y:S01]  /*809f0*/  IMAD.MOV.U32 R123, RZ, RZ, R235 ;  /* 0x000000ffff7b7224 */ /* 0x000fe200078e00eb */
[----:B------:R-:W-:Y:S01]  /*80a00*/  MOV R125, R229 ;  /* 0x000000e5007d7202 */ /* 0x000fe20000000f00 */
[----:B------:R-:W-:Y:S01]  /*80a10*/  IMAD.MOV.U32 R124, RZ, RZ, R228 ;  /* 0x000000ffff7c7224 */ /* 0x000fe200078e00e4 */
[----:B------:R-:W-:Y:S01]  /*80a20*/  LDS R8, [R252+0x1e100] ;  /* 0x01e10000fc087984 */ /* 0x000fe20000000800 */
[----:B------:R-:W-:-:S02]  /*80a30*/  IMAD.MOV.U32 R126, RZ, RZ, R230 ;  /* 0x000000ffff7e7224 */ /* 0x000fc400078e00e6 */
[----:B------:R-:W-:Y:S01]  /*80a40*/  IMAD.MOV.U32 R127, RZ, RZ, R231 ;  /* 0x000000ffff7f7224 */ /* 0x000fe200078e00e7 */
[----:B------:R-:W-:Y:S01]  /*80a50*/  LDS R10, [R252+0x1f100] ;  /* 0x01f10000fc0a7984 */ /* 0x000fe20000000800 */
[C---:B-1----:R-:W-:Y:S03]  /*80a60*/  HMMA.1688.F32.TF32 R80, R4.reuse, R42, R168 ;  /* 0x0000002a0450723c */ /* 0x042fe600000810a8 */
[----:B------:R-:W-:Y:S04]  /*80a70*/  LDS R9, [R3+0x1e100] ;  /* 0x01e1000003097984 */ /* 0x000fe80000000800 */
[----:B------:R-:W-:Y:S04]  /*80a80*/  STL.64 [R1+0x590], R76 ;  /* 0x0005904c01007387 */ /* 0x000fe80000100a00 */
[----:B------:R1:W-:Y:S04]  /*80a90*/  STL.64 [R1+0x598], R78 ;  /* 0x0005984e01007387 */ /* 0x0003e80000100a00 */
        /* <DEDUP_REMOVED lines=19> */
[C---:B-1----:R-:W-:Y:S08]  /*80bd0*/  HMMA.1688.F32.TF32 R76, R4.reuse, R70, R196 ;  /* 0x00000046044c723c */ /* 0x042ff000000810c4 */
[----:B------:R-:W-:Y:S01]  /*80be0*/  HMMA.1688.F32.TF32 R4, R4, R74, R200 ;  /* 0x0000004a0404723c */ /* 0x000fe200000810c8 */
[----:B------:R-:W-:Y:S04]  /*80bf0*/  STL.64 [R1+0x820], R84 ;  /* 0x0008205401007387 */ /* 0x000fe80000100a00 */
[----:B------:R-:W-:Y:S04]  /*80c00*/  STL.64 [R1+0x828], R86 ;  /* 0x0008285601007387 */ /* 0x000fe80000100a00 */
[----:B------:R-:W-:Y:S04]  /*80c10*/  STL.64 [R1+0x810], R80 ;  /* 0x0008105001007387 */ /* 0x000fe80000100a00 */
[----:B------:R1:W-:Y:S04]  /*80c20*/  STL.64 [R1+0x818], R82 ;  /* 0x0008185201007387 */ /* 0x0003e80000100a00 */
[----:B------:R-:W-:Y:S04]  /*80c30*/  STL.64 [R1+0x800], R76 ;  /* 0x0008004c01007387 */ /* 0x000fe80000100a00 */
[----:B------:R3:W-:Y:S04]  /*80c40*/  STL.64 [R1+0x808], R78 ;  /* 0x0008084e01007387 */ /* 0x0007e80000100a00 */
[----:B------:R-:W4:Y:S04]  /*80c50*/  LDL.LU R206, [R1+0x2214] ;  /* 0x0022140001ce7983 */ /* 0x000f280000300800 */
[----:B------:R-:W-:Y:S04]  /*80c60*/  STL.64 [R1+0x7f0], R4 ;  /* 0x0007f00401007387 */ /* 0x000fe80000100a00 */
[----:B------:R-:W-:Y:S04]  /*80c70*/  STL.64 [R1+0x7f8], R6 ;  /* 0x0007f80601007387 */ /* 0x000fe80000100a00 */
        /* <DEDUP_REMOVED lines=34> */
[----:B------:R-:W1:Y:S04]  /*80ea0*/  LDS R87, [R3+0x1f180] ;  /* 0x01f1800003577984 */ /* 0x000e680000000800 */
[----:B------:R-:W-:Y:S04]  /*80eb0*/  LDS R4, [R252+0x1e200] ;  /* 0x01e20000fc047984 */ /* 0x000fe80000000800 */
[----:B------:R-:W-:Y:S04]  /*80ec0*/  LDS R6, [R252+0x1f200] ;  /* 0x01f20000fc067984 */ /* 0x000fe80000000800 */
[----:B------:R-:W-:Y:S04]  /*80ed0*/  LDS R5, [R3+0x1e200] ;  /* 0x01e2000003057984 */ /* 0x000fe80000000800 */
[----:B------:R-:W1:Y:S01]  /*80ee0*/  LDS R7, [R3+0x1f200] ;  /* 0x01f2000003077984 */ /* 0x000e620000000800 */
[----:B----4-:R-:W-:Y:S01]  /*80ef0*/  MOV R131, R206 ;  /* 0x000000ce00837202 */ /* 0x010fe20000000f00 */
[----:B--2---:R-:W-:-:S02]  /*80f00*/  IMAD.MOV.U32 R130, RZ, RZ, R205 ;  /* 0x000000ffff827224 */ /* 0x004fc400078e00cd */
[----:B---3--:R-:W-:Y:S01]  /*80f10*/  IMAD.MOV.U32 R129, RZ, RZ, R204 ;  /* 0x000000ffff817224 */ /* 0x008fe200078e00cc */
[----:B------:R-:W-:Y:S02]  /*80f20*/  MOV R128, R208 ;  /* 0x000000d000807202 */ /* 0x000fe40000000f00 */
[----:B------:R-:W2:Y:S04]  /*80f30*/  LDL.LU R208, [R1+0x2194] ;  /* 0x0021940001d07983 */ /* 0x000ea80000300800 */
[----:B------:R-:W3:Y:S04]  /*80f40*/  LDL.LU R204, [R1+0x2190] ;  /* 0x0021900001cc7983 */ /* 0x000ee80000300800 */
[----:B------:R-:W4:Y:S01]  /*80f50*/  LDL.LU R205, [R1+0x218c] ;  /* 0x00218c0001cd7983 */ /* 0x000f220000300800 */
[----:B------:R-:W-:Y:S01]  /*80f60*/  MOV R94, R214 ;  /* 0x000000d6005e7202 */ /* 0x000fe20000000f00 */
[----:B------:R-:W-:-:S02]  /*80f70*/  IMAD.MOV.U32 R93, RZ, RZ, R213 ;  /* 0x000000ffff5d7224 */ /* 0x000fc400078e00d5 */
[----:B------:R-:W4:Y:S01]  /*80f80*/  LDL.LU R206, [R1+0x2188] ;  /* 0x0021880001ce7983 */ /* 0x000f220000300800 */
[----:B------:R-:W-:-:S03]  /*80f90*/  IMAD.MOV.U32 R92, RZ, RZ, R212 ;  /* 0x000000ffff5c7224 */ /* 0x000fc600078e00d4 */
[----:B------:R-:W4:Y:S01]  /*80fa0*/  LDL.LU R212, [R1+0x2184] ;  /* 0x0021840001d47983 */ /* 0x000f220000300800 */
[----:B------:R-:W-:-:S03]  /*80fb0*/  IMAD.MOV.U32 R95, RZ, RZ, R215 ;  /* 0x000000ffff5f7224 */ /* 0x000fc600078e00d7 */
[----:B------:R-:W4:Y:S04]  /*80fc0*/  LDL.LU R213, [R1+0x2180] ;  /* 0x0021800001d57983 */ /* 0x000f280000300800 */
[----:B------:R-:W4:Y:S04]  /*80fd0*/  LDL.LU R214, [R1+0x217c] ;  /* 0x00217c0001d67983 */ /* 0x000f280000300800 */
[----:B------:R-:W4:Y:S01]  /*80fe0*/  LDL.LU R215, [R1+0x2178] ;  /* 0x0021780001d77983 */ /* 0x000f220000300800 */
[----:B------:R-:W-:Y:S01]  /*80ff0*/  MOV R89, R210 ;  /* 0x000000d200597202 */ /* 0x000fe20000000f00 */
[----:B------:R-:W-:-:S02]  /*81000*/  IMAD.MOV.U32 R88, RZ, RZ, R211 ;  /* 0x000000ffff587224 */ /* 0x000fc400078e00d3 */
[----:B------:R-:W4:Y:S01]  /*81010*/  LDL.LU R211, [R1+0x2174] ;  /* 0x0021740001d37983 */ /* 0x000f220000300800 */
[----:B------:R-:W-:Y:S02]  /*81020*/  IMAD.MOV.U32 R90, RZ, RZ, R209 ;  /* 0x000000ffff5a7224 */ /* 0x000fe400078e00d1 */
[----:B------:R-:W-:Y:S01]  /*81030*/  IMAD.MOV.U32 R91, RZ, RZ, R207 ;  /* 0x000000ffff5b7224 */ /* 0x000fe200078e00cf */
[----:B------:R-:W4:Y:S04]  /*81040*/  LDL.LU R210, [R1+0x2170] ;  /* 0x0021700001d27983 */ /* 0x000f280000300800 */
[----:B------:R-:W4:Y:S01]  /*81050*/  LDL.LU R209, [R1+0x216c] ;  /* 0x00216c0001d17983 */ /* 0x000f220000300800 */
[----:B-1----:R-:W-:Y:S02]  /*81060*/  IMAD.MOV.U32 R82, RZ, RZ, R225 ;  /* 0x000000ffff527224 */ /* 0x002fe400078e00e1 */
[----:B------:R-:W-:Y:S01]  /*81070*/  IMAD.MOV.U32 R81, RZ, RZ, R226 ;  /* 0x000000ffff517224 */ /* 0x000fe200078e00e2 */
[----:B------:R-:W4:Y:S01]  /*81080*/  LDL.LU R207, [R1+0x2168] ;  /* 0x0021680001cf7983 */ /* 0x000f220000300800 */
[----:B------:R-:W-:-:S03]  /*81090*/  MOV R80, R227 ;  /* 0x000000e300507202 */ /* 0x000fc60000000f00 */
[----:B------:R-:W4:Y:S01]  /*810a0*/  LDL.LU R227, [R1+0x2164] ;  /* 0x0021640001e37983 */ /* 0x000f220000300800 */
[----:B------:R-:W-:-:S03]  /*810b0*/  MOV R83, R224 ;  /* 0x000000e000537202 */ /* 0x000fc60000000f00 */
[----:B------:R-:W4:Y:S04]  /*810c0*/  LDL.LU R226, [R1+0x2160] ;  /* 0x0021600001e27983 */ /* 0x000f280000300800 */
[----:B------:R-:W4:Y:S01]  /*810d0*/  LDL.LU R225, [R1+0x215c] ;  /* 0x00215c0001e17983 */ /* 0x000f220000300800 */
[----:B------:R-:W-:Y:S01]  /*810e0*/  MOV R78, R221 ;  /* 0x000000dd004e7202 */ /* 0x000fe20000000f00 */
[----:B------:R-:W-:Y:S02]  /*810f0*/  IMAD.MOV.U32 R77, RZ, RZ, R222 ;  /* 0x000000ffff4d7224 */ /* 0x000fe400078e00de */
[----:B------:R-:W4:Y:S01]  /*81100*/  LDL.LU R224, [R1+0x2158] ;  /* 0x0021580001e07983 */ /* 0x000f220000300800 */
[----:B------:R-:W-:-:S03]  /*81110*/  IMAD.MOV.U32 R76, RZ, RZ, R223 ;  /* 0x000000ffff4c7224 */ /* 0x000fc600078e00df */
[----:B------:R-:W4:Y:S01]  /*81120*/  LDL.LU R223, [R1+0x2154] ;  /* 0x0021540001df7983 */ /* 0x000f220000300800 */
[----:B------:R-:W-:-:S03]  /*81130*/  IMAD.MOV.U32 R79, RZ, RZ, R220 ;  /* 0x000000ffff4f7224 */ /* 0x000fc600078e00dc */
[----:B------:R-:W4:Y:S04]  /*81140*/  LDL.LU R222, [R1+0x2150] ;  /* 0x0021500001de7983 */ /* 0x000f280000300800 */
[----:B------:R-:W4:Y:S01]  /*81150*/  LDL.LU R221, [R1+0x214c] ;  /* 0x00214c0001dd7983 */ /* 0x000f220000300800 */
[----:B------:R-:W-:Y:S01]  /*81160*/  IMAD.MOV.U32 R134, RZ, RZ, R217 ;  /* 0x000000ffff867224 */ /* 0x000fe200078e00d9 */
[----:B------:R-:W-:Y:S02]  /*81170*/  MOV R133, R218 ;  /* 0x000000da00857202 */ /* 0x000fe40000000f00 */
[----:B------:R-:W4:Y:S01]  /*81180*/  LDL.LU R220, [R1+0x2148] ;  /* 0x0021480001dc7983 */ /* 0x000f220000300800 */
[----:B------:R-:W-:-:S03]  /*81190*/  IMAD.MOV.U32 R132, RZ, RZ, R219 ;  /* 0x000000ffff847224 */ /* 0x000fc600078e00db */
[----:B------:R-:W4:Y:S01]  /*811a0*/  LDL.LU R219, [R1+0x2144] ;  /* 0x0021440001db7983 */ /* 0x000f220000300800 */
[----:B------:R-:W-:-:S03]  /*811b0*/  IMAD.MOV.U32 R135, RZ, RZ, R216 ;  /* 0x000000ffff877224 */ /* 0x000fc600078e00d8 */
[----:B------:R-:W4:Y:S04]  /*811c0*/  LDL.LU R218, [R1+0x2140] ;  /* 0x0021400001da7983 */ /* 0x000f280000300800 */
[----:B------:R-:W4:Y:S04]  /*811d0*/  LDL.LU R217, [R1+0x213c] ;  /* 0x00213c0001d97983 */ /* 0x000f280000300800 */
[----:B------:R-:W4:Y:S01]  /*811e0*/  LDL.LU R216, [R1+0x2138] ;  /* 0x0021380001d87983 */ /* 0x000f220000300800 */
[----:B--2---:R-:W-:Y:S01]  /*811f0*/  MOV R139, R208 ;  /* 0x000000d0008b7202 */ /* 0x004fe20000000f00 */
[----:B---3--:R-:W-:-:S02]  /*81200*/  IMAD.MOV.U32 R138, RZ, RZ, R204 ;  /* 0x000000ffff8a7224 */ /* 0x008fc400078e00cc */
[----:B----4-:R-:W-:Y:S01]  /*81210*/  IMAD.MOV.U32 R137, RZ, RZ, R205 ;  /* 0x000000ffff897224 */ /* 0x010fe200078e00cd */
        /* <DEDUP_REMOVED lines=13> */
[----:B------:R-:W-:Y:S02]  /*812f0*/  IMAD.MOV.U32 R247, RZ, RZ, R227 ;  /* 0x000000fffff77224 */ /* 0x000fe400078e00e3 */
[----:B------:R-:W-:Y:S01]  /*81300*/  IMAD.MOV.U32 R246, RZ, RZ, R226 ;  /* 0x000000fffff67224 */ /* 0x000fe200078e00e2 */
[----:B------:R-:W-:Y:S01]  /*81310*/  MOV R245, R225 ;  /* 0x000000e100f57202 */ /* 0x000fe20000000f00 */
[----:B------:R-:W-:-:S02]  /*81320*/  IMAD.MOV.U32 R244, RZ, RZ, R224 ;  /* 0x000000fffff47224 */ /* 0x000fc400078e00e0 */
[----:B------:R-:W4:Y:S04]  /*81330*/  LDL.LU R224, [R1+0x2114] ;  /* 0x0021140001e07983 */ /* 0x000f280000300800 */
[----:B------:R-:W4:Y:S04]  /*81340*/  LDL.LU R225, [R1+0x2110] ;  /* 0x0021100001e17983 */ /* 0x000f280000300800 */
[----:B------:R-:W4:Y:S01]  /*81350*/  LDL.LU R226, [R1+0x210c] ;  /* 0x00210c0001e27983 */ /* 0x000f220000300800 */
[----:B------:R-:W-:Y:S02]  /*81360*/  IMAD.MOV.U32 R146, RZ, RZ, R222 ;  /* 0x000000ffff927224 */ /* 0x000fe400078e00de */
        /* <DEDUP_REMOVED lines=14> */
[----:B------:R-:W4:Y:S04]  /*81450*/  LDL.LU R218, [R1+0x20ec] ;  /* 0x0020ec0001da7983 */ /* 0x000f280000300800 */
[----:B------:R-:W4:Y:S01]  /*81460*/  LDL.LU R219, [R1+0x20e8] ;  /* 0x0020e80001db7983 */ /* 0x000f220000300800 */
[----:B------:R-:W-:Y:S01]  /*81470*/  IMAD.MOV.U32 R140, RZ, RZ, R207 ;  /* 0x000000ffff8c7224 */ /* 0x000fe200078e00cf */
[----:B------:R-:W-:Y:S01]  /*81480*/  MOV R142, R210 ;  /* 0x000000d2008e7202 */ /* 0x000fe20000000f00 */
[----:B------:R-:W-:-:S02]  /*81490*/  IMAD.MOV.U32 R141, RZ, RZ, R209 ;  /* 0x000000ffff8d7224 */ /* 0x000fc400078e00d1 */
[----:B------:R-:W-:Y:S01]  /*814a0*/  IMAD.MOV.U32 R143, RZ, RZ, R211 ;  /* 0x000000ffff8f7224 */ /* 0x000fe200078e00d3 */
[----:B--2---:R-:W-:Y:S01]  /*814b0*/  MOV R151, R206 ;  /* 0x000000ce00977202 */ /* 0x004fe20000000f00 */
[----:B---3--:R-:W-:Y:S02]  /*814c0*/  IMAD.MOV.U32 R150, RZ, RZ, R205 ;  /* 0x000000ffff967224 */ /* 0x008fe400078e00cd */
[----:B----4-:R-:W-:Y:S02]  /*814d0*/  IMAD.MOV.U32 R149, RZ, RZ, R204 ;  /* 0x000000ffff957224 */ /* 0x010fe400078e00cc */
[----:B------:R-:W-:Y:S02]  /*814e0*/  IMAD.MOV.U32 R155, RZ, RZ, R215 ;  /* 0x000000ffff9b7224 */ /* 0x000fe400078e00d7 */
[----:B------:R-:W-:Y:S01]  /*814f0*/  IMAD.MOV.U32 R154, RZ, RZ, R214 ;  /* 0x000000ffff9a7224 */ /* 0x000fe200078e00d6 */
[----:B------:R-:W-:Y:S01]  /*81500*/  MOV R153, R213 ;  /* 0x000000d500997202 */ /* 0x000fe20000000f00 */
[----:B------:R-:W-:-:S02]  /*81510*/  IMAD.MOV.U32 R152, RZ, RZ, R212 ;  /* 0x000000ffff987224 */ /* 0x000fc400078e00d4 */
[----:B------:R-:W2:Y:S04]  /*81520*/  LDL.LU R212, [R1+0x20e4] ;  /* 0x0020e40001d47983 */ /* 0x000ea80000300800 */
[----:B------:R-:W2:Y:S04]  /*81530*/  LDL.LU R213, [R1+0x20e0] ;  /* 0x0020e00001d57983 */ /* 0x000ea80000300800 */
[----:B------:R-:W2:Y:S04]  /*81540*/  LDL.LU R214, [R1+0x20dc] ;  /* 0x0020dc0001d67983 */ /* 0x000ea80000300800 */
[----:B------:R-:W2:Y:S01]  /*81550*/  LDL.LU R215, [R1+0x20d8] ;  /* 0x0020d80001d77983 */ /* 0x000ea20000300800 */
[----:B------:R-:W-:-:S03]  /*81560*/  MOV R148, R208 ;  /* 0x000000d000947202 */ /* 0x000fc60000000f00 */
        /* <DEDUP_REMOVED lines=24> */
[----:B------:R-:W-:Y:S08]  /*816f0*/  HMMA.1688.F32.TF32 R196, R84, R70, R96 ;  /* 0x0000004654c4723c */ /* 0x000ff00000081060 */
[C---:B--2---:R-:W-:Y:S08]  /*81700*/  HMMA.1688.F32.TF32 R212, R8.reuse, R22, R212 ;  /* 0x0000001608d4723c */ /* 0x044ff000000810d4 */
[C---:B---3--:R-:W-:Y:S08]  /*81710*/  HMMA.1688.F32.TF32 R156, R8.reuse, R38, R248 ;  /* 0x00000026089c723c */ /* 0x048ff000000810f8 */
[C---:B----4-:R-:W-:Y:S08]  /*81720*/  HMMA.1688.F32.TF32 R204, R8.reuse, R14, R204 ;  /* 0x0000000e08cc723c */ /* 0x050ff000000810cc */
[C---:B------:R-:W-:Y:S11]  /*81730*/  HMMA.1688.F32.TF32 R208, R8.reuse, R18, R208 ;  /* 0x0000001208d0723c */ /* 0x040ff600000810d0 */
        /* <DEDUP_REMOVED lines=45> */
[----:B------:R1:W-:Y:S04]  /*81a10*/  STL.64 [R1+0x6e0], R116 ;  /* 0x0006e07401007387 */ /* 0x0003e80000100a00 */
[----:B------:R2:W-:Y:S04]  /*81a20*/  STL.64 [R1+0x6e8], R118 ;  /* 0x0006e87601007387 */ /* 0x0005e80000100a00 */
[----:B------:R3:W-:Y:S04]  /*81a30*/  STL.64 [R1+0x6d0], R112 ;  /* 0x0006d07001007387 */ /* 0x0007e80000100a00 */
[----:B------:R4:W-:Y:S09]  /*81a40*/  STL.64 [R1+0x6d8], R114 ;  /* 0x0006d87201007387 */ /* 0x0009f20000100a00 */
        /* <DEDUP_REMOVED lines=75> */
[----:B---3--:R-:W3:Y:S04]  /*81f00*/  LDL.LU R112, [R1+0x3f0] ;  /* 0x0003f00001707983 */ /* 0x008ee80000300800 */
[----:B------:R-:W3:Y:S04]  /*81f10*/  LDL.LU R113, [R1+0x3f4] ;  /* 0x0003f40001717983 */ /* 0x000ee80000300800 */
[----:B----4-:R-:W3:Y:S04]  /*81f20*/  LDL.LU R114, [R1+0x3f8] ;  /* 0x0003f80001727983 */ /* 0x010ee80000300800 */
[----:B------:R-:W3:Y:S01]  /*81f30*/  LDL.LU R115, [R1+0x3fc] ;  /* 0x0003fc0001737983 */ /* 0x000ee20000300800 */
[C---:B------:R-:W-:Y:S08]  /*81f40*/  HMMA.1688.F32.TF32 R232, R84.reuse, R14, R232 ;  /* 0x0000000e54e8723c */ /* 0x040ff000000810e8 */
[C---:B------:R-:W-:Y:S08]  /*81f50*/  HMMA.1688.F32.TF32 R76, R84.reuse, R22, R76 ;  /* 0x00000016544c723c */ /* 0x040ff0000008104c */
[C---:B------:R-:W-:Y:S08]  /*81f60*/  HMMA.1688.F32.TF32 R80, R84.reuse, R26, R80 ;  /* 0x0000001a5450723c */ /* 0x040ff00000081050 */
[C---:B------:R-:W-:Y:S08]  /*81f70*/  HMMA.1688.F32.TF32 R88, R84.reuse, R30, R88 ;  /* 0x0000001e5458723c */ /* 0x040ff00000081058 */
[----:B------:R-:W-:Y:S08]  /*81f80*/  HMMA.1688.F32.TF32 R92, R84, R34, R92 ;  /* 0x00000022545c723c */ /* 0x000ff0000008105c */
[----:B------:R-:W-:Y:S08]  /*81f90*/  HMMA.1688.F32.TF32 R128, R4, R70, R128 ;  /* 0x000000460480723c */ /* 0x000ff00000081080 */
[----:B------:R-:W-:Y:S08]  /*81fa0*/  HMMA.1688.F32.TF32 R8, R84, R74, R248 ;  /* 0x0000004a5408723c */ /* 0x000ff000000810f8 */
[C---:B------:R-:W-:Y:S08]  /*81fb0*/  HMMA.1688.F32.TF32 R84, R4.reuse, R42, R144 ;  /* 0x0000002a0454723c */ /* 0x040ff00000081090 */
[C---:B------:R-:W-:Y:S08]  /*81fc0*/  HMMA.1688.F32.TF32 R160, R4.reuse, R18, R148 ;  /* 0x0000001204a0723c */ /* 0x040ff00000081094 */
[C---:B------:R-:W-:Y:S01]  /*81fd0*/  HMMA.1688.F32.TF32 R148, R4.reuse, R38, R240 ;  /* 0x000000260494723c */ /* 0x040fe200000810f0 */
[----:B------:R-:W-:Y:S04]  /*81fe0*/  STL.64 [R1+0x6b0], R8 ;  /* 0x0006b00801007387 */ /* 0x000fe80000100a00 */
[----:B------:R-:W-:Y:S03]  /*81ff0*/  STL.64 [R1+0x6b8], R10 ;  /* 0x0006b80a01007387 */ /* 0x000fe60000100a00 */
[C---:B------:R-:W-:Y:S01]  /*82000*/  HMMA.1688.F32.TF32 R168, R4.reuse, R14, R152 ;  /* 0x0000000e04a8723c */ /* 0x040fe20000081098 */
[----:B------:R-:W-:Y:S04]  /*82010*/  LDS R8, [R252+0x1e280] ;  /* 0x01e28000fc087984 */ /* 0x000fe80000000800 */
[----:B------:R-:W-:Y:S03]  /*82020*/  LDS R10, [R252+0x1f280] ;  /* 0x01f28000fc0a7984 */ /* 0x000fe60000000800 */
[C---:B------:R-:W-:Y:S01]  /*82030*/  HMMA.1688.F32.TF32 R96, R4.reuse, R22, R96 ;  /* 0x000000160460723c */ /* 0x040fe20000081060 */
[----:B------:R-:W-:Y:S04]  /*82040*/  LDS R9, [R3+0x1e280] ;  /* 0x01e2800003097984 */ /* 0x000fe80000000800 */
[----:B------:R-:W2:Y:S04]  /*82050*/  LDS R11, [R3+0x1f280] ;  /* 0x01f28000030b7984 */ /* 0x000ea80000000800 */
[----:B------:R-:W-:Y:S04]  /*82060*/  STL.64 [R1+0x690], R148 ;  /* 0x0006909401007387 */ /* 0x000fe80000100a00 */
[----:B------:R-:W-:Y:S04]  /*82070*/  STL.64 [R1+0x698], R150 ;  /* 0x0006989601007387 */ /* 0x000fe80000100a00 */
[----:B------:R-:W-:Y:S04]  /*82080*/  STL.64 [R1+0x680], R84 ;  /* 0x0006805401007387 */ /* 0x000fe80000100a00 */
[----:B------:R1:W-:Y:S02]  /*82090*/  STL.64 [R1+0x688], R86 ;  /* 0x0006885601007387 */ /* 0x0003e40000100a00 */
[C---:B-1----:R-:W-:Y:S08]  /*820a0*/  HMMA.1688.F32.TF32 R84, R4.reuse, R46, R244 ;  /* 0x0000002e0454723c */ /* 0x042ff000000810f4 */
[C---:B------:R-:W-:Y:S08]  /*820b0*/  HMMA.1688.F32.TF32 R144, R4.reuse, R50, R140 ;  /* 0x000000320490723c */ /* 0x040ff0000008108c */
[C---:B------:R-:W-:Y:S07]  /*820c0*/  HMMA.1688.F32.TF32 R140, R4.reuse, R54, R236 ;  /* 0x00000036048c723c */ /* 0x040fee00000810ec */
[----:B------:R-:W-:Y:S04]  /*820d0*/  STL.64 [R1+0x650], R84 ;  /* 0x0006505401007387 */ /* 0x000fe80000100a00 */
[----:B------:R1:W-:Y:S02]  /*820e0*/  STL.64 [R1+0x658], R86 ;  /* 0x0006585601007387 */ /* 0x0003e40000100a00 */
[C---:B-1----:R-:W-:Y:S02]  /*820f0*/  HMMA.1688.F32.TF32 R84, R4.reuse, R58, R124 ;  /* 0x0000003a0454723c */ /* 0x042fe4000008107c */
[----:B------:R-:W-:Y:S04]  /*82100*/  STL.64 [R1+0x640], R144 ;  /* 0x0006409001007387 */ /* 0x000fe80000100a00 */
[----:B------:R-:W-:Y:S04]  /*82110*/  STL.64 [R1+0x648], R146 ;  /* 0x0006489201007387 */ /* 0x000fe80000100a00 */
[----:B------:R-:W-:Y:S01]  /*82120*/  STL.64 [R1+0x630], R140 ;  /* 0x0006308c01007387 */ /* 0x000fe20000100a00 */
[C---:B------:R-:W-:Y:S03]  /*82130*/  HMMA.1688.F32.TF32 R136, R4.reuse, R62, R136 ;  /* 0x0000003e0488723c */ /* 0x040fe60000081088 */
[----:B------:R-:W-:Y:S04]  /*82140*/  STL.64 [R1+0x638], R142 ;  /* 0x0006388e01007387 */ /* 0x000fe80000100a00 */
[----:B------:R-:W-:Y:S01]  /*82150*/  LDS R124, [R252+0x1e300] ;  /* 0x01e30000fc7c7984 */ /* 0x000fe20000000800 */
[C---:B------:R-:W-:Y:S03]  /*82160*/  HMMA.1688.F32.TF32 R100, R4.reuse, R26, R100 ;  /* 0x0000001a0464723c */ /* 0x040fe60000081064 */
[----:B------:R-:W-:Y:S04]  /*82170*/  LDS R126, [R252+0x1f300] ;  /* 0x01f30000fc7e7984 */ /* 0x000fe80000000800 */
[----:B------:R-:W-:Y:S04]  /*82180*/  STL.64 [R1+0x5f0], R84 ;  /* 0x0005f05401007387 */ /* 0x000fe80000100a00 */
[----:B------:R1:W-:Y:S01]  /*82190*/  STL.64 [R1+0x5f8], R86 ;  /* 0x0005f85601007387 */ /* 0x0003e20000100a00 */
[C---:B------:R-:W-:Y:S03]  /*821a0*/  HMMA.1688.F32.TF32 R104, R4.reuse, R30, R104 ;  /* 0x0000001e0468723c */ /* 0x040fe60000081068 */
[----:B------:R-:W-:Y:S04]  /*821b0*/  LDS R125, [R3+0x1e300] ;  /* 0x01e30000037d7984 */ /* 0x000fe80000000800 */
[----:B------:R-:W4:Y:S01]  /*821c0*/  LDS R127, [R3+0x1f300] ;  /* 0x01f30000037f7984 */ /* 0x000f220000000800 */
[C---:B------:R-:W-:Y:S08]  /*821d0*/  HMMA.1688.F32.TF32 R108, R4.reuse, R34, R108 ;  /* 0x00000022046c723c */ /* 0x040ff0000008106c */
[C---:B-1----:R-:W-:Y:S08]  /*821e0*/  HMMA.1688.F32.TF32 R84, R4.reuse, R66, R132 ;  /* 0x000000420454723c */ /* 0x042ff00000081084 */
[----:B------:R-:W-:Y:S01]  /*821f0*/  HMMA.1688.F32.TF32 R4, R4, R74, R120 ;  /* 0x0000004a0404723c */ /* 0x000fe20000081078 */
[----:B------:R1:W-:Y:S04]  /*82200*/  STL.64 [R1+0x5e0], R136 ;  /* 0x0005e08801007387 */ /* 0x0003e80000100a00 */
[----:B------:R1:W-:Y:S10]  /*82210*/  STL.64 [R1+0x5e8], R138 ;  /* 0x0005e88a01007387 */ /* 0x0003f40000100a00 */
[----:B------:R-:W-:Y:S04]  /*82220*/  STL.64 [R1+0x5d0], R84 ;  /* 0x0005d05401007387 */ /* 0x000fe80000100a00 */
[----:B------:R-:W-:Y:S04]  /*82230*/  STL.64 [R1+0x5d8], R86 ;  /* 0x0005d85601007387 */ /* 0x000fe80000100a00 */
[----:B------:R1:W-:Y:S04]  /*82240*/  STL.64 [R1+0x5c0], R128 ;  /* 0x0005c08001007387 */ /* 0x0003e80000100a00 */
[----:B------:R1:W-:Y:S04]  /*82250*/  STL.64 [R1+0x5c8], R130 ;  /* 0x0005c88201007387 */ /* 0x0003e80000100a00 */
        /* <DEDUP_REMOVED lines=52> */
[----:B------:R-:W2:Y:S04]  /*825a0*/  LDL.LU R129, [R1+0x494] ;  /* 0x0004940001817983 */ /* 0x000ea80000300800 */
[----:B------:R-:W2:Y:S04]  /*825b0*/  LDL.LU R130, [R1+0x498] ;  /* 0x0004980001827983 */ /* 0x000ea80000300800 */
[----:B------:R-:W2:Y:S01]  /*825c0*/  LDL.LU R131, [R1+0x49c] ;  /* 0x00049c0001837983 */ /* 0x000ea20000300800 */
[----:B---3--:R-:W-:Y:S03]  /*825d0*/  HMMA.1688.F32.TF32 R152, R8, R18, R112 ;  /* 0x000000120898723c */ /* 0x008fe60000081070 */
        /* <DEDUP_REMOVED lines=43> */
[----:B------:R-:W-:Y:S01]  /*82890*/  LDS R86, [R252+0x1f380] ;  /* 0x01f38000fc567984 */ /* 0x000fe20000000800 */
[----:B------:R-:W-:-:S03]  /*828a0*/  IMAD.MOV.U32 R231, RZ, RZ, R40 ;  /* 0x000000ffffe77224 */ /* 0x000fc600078e0028 */
[----:B------:R-:W-:Y:S04]  /*828b0*/  LDS R84, [R252+0x1e380] ;  /* 0x01e38000fc547984 */ /* 0x000fe80000000800 */
[----:B------:R-:W-:Y:S04]  /*828c0*/  LDS R87, [R3+0x1f380] ;  /* 0x01f3800003577984 */ /* 0x000fe80000000800 */
[----:B------:R-:W1:Y:S01]  /*828d0*/  LDS R85, [R3+0x1e380] ;  /* 0x01e3800003557984 */ /* 0x000e620000000800 */
[C---:B----4-:R-:W-:Y:S03]  /*828e0*/  HMMA.1688.F32.TF32 R4, R8.reuse, R38, R244 ;  /* 0x000000260804723c */ /* 0x050fe600000810f4 */
[----:B------:R-:W4:Y:S11]  /*828f0*/  LDL.LU R244, [R1+0x190] ;  /* 0x0001900001f47983 */ /* 0x000f360000300800 */
[----:B------:R-:W-:Y:S09]  /*82900*/  @!UPT UIADD3 URZ, URZ, URZ, URZ ;  /* 0x0000003f3f3ff290 */ /* 0x000ff2000fffe03f */
[----:B------:R-:W-:Y:S04]  /*82910*/  STL.64 [R1+0x580], R4 ;  /* 0x0005800401007387 */ /* 0x000fe80000100a00 */
[----:B------:R2:W-:Y:S04]  /*82920*/  STL.64 [R1+0x588], R6 ;  /* 0x0005880601007387 */ /* 0x0005e80000100a00 */
[----:B------:R-:W4:Y:S04]  /*82930*/  LDL.LU R245, [R1+0x194] ;  /* 0x0001940001f57983 */ /* 0x000f280000300800 */
[----:B------:R-:W4:Y:S04]  /*82940*/  LDL.LU R246, [R1+0x198] ;  /* 0x0001980001f67983 */ /* 0x000f280000300800 */
[----:B------:R-:W4:Y:S01]  /*82950*/  LDL.LU R247, [R1+0x19c] ;  /* 0x00019c0001f77983 */ /* 0x000f220000300800 */
[C---:B--2---:R-:W-:Y:S03]  /*82960*/  HMMA.1688.F32.TF32 R4, R8.reuse, R42, R236 ;  /* 0x0000002a0804723c */ /* 0x044fe600000810ec */
[----:B------:R-:W2:Y:S11]  /*82970*/  LDL.LU R236, [R1+0x180] ;  /* 0x0001800001ec7983 */ /* 0x000eb60000300800 */
[----:B------:R-:W-:Y:S09]  /*82980*/  @!UPT UIADD3 URZ, URZ, URZ, URZ ;  /* 0x0000003f3f3ff290 */ /* 0x000ff2000fffe03f */
[----:B------:R-:W-:Y:S04]  /*82990*/  STL.64 [R1+0x570], R4 ;  /* 0x0005700401007387 */ /* 0x000fe80000100a00 */
[----:B------:R3:W-:Y:S04]  /*829a0*/  STL.64 [R1+0x578], R6 ;  /* 0x0005780601007387 */ /* 0x0007e80000100a00 */
[----:B------:R-:W2:Y:S04]  /*829b0*/  LDL.LU R237, [R1+0x184] ;  /* 0x0001840001ed7983 */ /* 0x000ea80000300800 */
[----:B------:R-:W2:Y:S04]  /*829c0*/  LDL.LU R238, [R1+0x188] ;  /* 0x0001880001ee7983 */ /* 0x000ea80000300800 */
[----:B------:R-:W2:Y:S01]  /*829d0*/  LDL.LU R239, [R1+0x18c] ;  /* 0x00018c0001ef7983 */ /* 0x000ea20000300800 */
[C---:B---3--:R-:W-:Y:S08]  /*829e0*/  HMMA.1688.F32.TF32 R4, R8.reuse, R46, R220 ;  /* 0x0000002e0804723c */ /* 0x048ff000000810dc */
[C---:B------:R-:W-:Y:S08]  /*829f0*/  HMMA.1688.F32.TF32 R216, R8.reuse, R50, R216 ;  /* 0x0000003208d8723c */ /* 0x040ff000000810d8 */
[C---:B------:R-:W-:Y:S07]  /*82a00*/  HMMA.1688.F32.TF32 R212, R8.reuse, R54, R212 ;  /* 0x0000003608d4723c */ /* 0x040fee00000810d4 */
        /* <DEDUP_REMOVED lines=18> */
[----:B------:R-:W-:Y:S01]  /*82b30*/  STL.64 [R1+0x4c0], R4 ;  /* 0x0004c00401007387 */ /* 0x000fe20000100a00 */
[C---:B------:R-:W-:Y:S03]  /*82b40*/  HMMA.1688.F32.TF32 R120, R8.reuse, R30, R120 ;  /* 0x0000001e0878723c */ /* 0x040fe60000081078 */
[----:B------:R3:W-:Y:S05]  /*82b50*/  STL.64 [R1+0x4c8], R6 ;  /* 0x0004c80601007387 */ /* 0x0007ea0000100a00 */
[C---:B------:R-:W-:Y:S08]  /*82b60*/  HMMA.1688.F32.TF32 R128, R8.reuse, R34, R128 ;  /* 0x000000220880723c */ /* 0x040ff00000081080 */
[----:B------:R-:W-:Y:S08]  /*82b70*/  HMMA.1688.F32.TF32 R180, R8, R74, R180 ;  /* 0x0000004a08b4723c */ /* 0x000ff000000810b4 */
[C---:B------:R-:W-:Y:S08]  /*82b80*/  HMMA.1688.F32.TF32 R8, R124.reuse, R14, R176 ;  /* 0x0000000e7c08723c */ /* 0x040ff000000810b0 */
[C---:B------:R-:W-:Y:S08]  /*82b90*/  HMMA.1688.F32.TF32 R176, R124.reuse, R38, R248 ;  /* 0x000000267cb0723c */ /* 0x040ff000000810f8 */
[C---:B---3--:R-:W-:Y:S08]  /*82ba0*/  HMMA.1688.F32.TF32 R4, R124.reuse, R18, R164 ;  /* 0x000000127c04723c */ /* 0x048ff000000810a4 */
        /* <DEDUP_REMOVED lines=8> */
[----:B------:R-:W3:Y:S04]  /*82c30*/  LDL.LU R29, [R1+0x20b4] ;  /* 0x0020b400011d7983 */ /* 0x000ee80000300800 */
[----:B------:R-:W-:Y:S04]  /*82c40*/  STL.64 [R1+0x4a0], R148 ;  /* 0x0004a09401007387 */ /* 0x000fe80000100a00 */
[----:B------:R4:W-:Y:S01]  /*82c50*/  STL.64 [R1+0x4a8], R150 ;  /* 0x0004a89601007387 */ /* 0x0009e20000100a00 */
        /* <DEDUP_REMOVED lines=8> */
[----:B------:R-:W3:Y:S01]  /*82ce0*/  LDL.LU R0, [R1+0x209c] ;  /* 0x00209c0001007983 */ /* 0x000ee20000300800 */
[C---:B----4-:R-:W-:Y:S11]  /*82cf0*/  HMMA.1688.F32.TF32 R148, R124.reuse, R50, R244 ;  /* 0x000000327c94723c */ /* 0x050ff600000810f4 */
[----:B------:R-:W-:Y:S11]  /*82d00*/  @!UPT UIADD3 URZ, URZ, URZ, URZ ;  /* 0x0000003f3f3ff290 */ /* 0x000ff6000fffe03f */
[----:B------:R-:W-:Y:S01]  /*82d10*/  @!UPT UIADD3 URZ, URZ, URZ, URZ ;  /* 0x0000003f3f3ff290 */ /* 0x000fe2000fffe03f */
[----:B------:R4:W-:Y:S04]  /*82d20*/  STL.64 [R1+0x480], R148 ;  /* 0x0004809401007387 */ /* 0x0009e80000100a00 */
[----:B------:R1:W-:Y:S04]  /*82d30*/  STL.64 [R1+0x488], R150 ;  /* 0x0004889601007387 */ /* 0x0003e80000100a00 */
[----:B----4-:R-:W4:Y:S01]  /*82d40*/  LDL.LU R148, [R1+0x100] ;  /* 0x0001000001947983 */ /* 0x010f220000300800 */
[C---:B--2---:R-:W-:Y:S11]  /*82d50*/  HMMA.1688.F32.TF32 R176, R124.reuse, R54, R236 ;  /* 0x000000367cb0723c */ /* 0x044ff600000810ec */
[----:B------:R-:W-:Y:S11]  /*82d60*/  @!UPT UIADD3 URZ, URZ, URZ, URZ ;  /* 0x0000003f3f3ff290 */ /* 0x000ff6000fffe03f */
[----:B------:R-:W-:Y:S01]  /*82d70*/  @!UPT UIADD3 URZ, URZ, URZ, URZ ;  /* 0x0000003f3f3ff290 */ /* 0x000fe2000fffe03f */
[----:B------:R2:W-:Y:S04]  /*82d80*/  STL.64 [R1+0x3b0], R176 ;  /* 0x0003b0b001007387 */ /* 0x0005e80000100a00 */
[----:B------:R2:W-:Y:S04]  /*82d90*/  STL.64 [R1+0x3b8], R178 ;  /* 0x0003b8b201007387 */ /* 0x0005e80000100a00 */
        /* <DEDUP_REMOVED lines=47> */
[----:B------:R-:W2:Y:S05]  /*83090*/  LDL.LU R186, [R1+0xd8] ;  /* 0x0000d80001ba7983 */ /* 0x000eaa0000300800 */
[----:B------:R-:W-:Y:S01]  /*830a0*/  HMMA.1688.F32.TF32 R140, R124, R30, R140 ;  /* 0x0000001e7c8c723c */ /* 0x000fe2000008108c */
[----:B---3--:R-:W-:-:S02]  /*830b0*/  IMAD.MOV.U32 R187, RZ, RZ, R0 ;  /* 0x000000ffffbb7224 */ /* 0x008fc400078e0000 */
[----:B------:R-:W3:Y:S05]  /*830c0*/  LDL.LU R0, [R1+0x2098] ;  /* 0x0020980001007983 */ /* 0x000eea0000300800 */
[----:B------:R-:W-:Y:S01]  /*830d0*/  HMMA.1688.F32.TF32 R144, R124, R34, R144 ;  /* 0x000000227c90723c */ /* 0x000fe20000081090 */
[----:B------:R-:W-:Y:S02]  /*830e0*/  MOV R239, R32 ;  /* 0x0000002000ef7202 */ /* 0x000fe40000000f00 */
[----:B------:R-:W-:-:S05]  /*830f0*/  MOV R203, R65 ;  /* 0x0000004100cb7202 */ /* 0x000fca0000000f00 */
[C---:B----4-:R-:W-:Y:S08]  /*83100*/  HMMA.1688.F32.TF32 R208, R124.reuse, R70, R208 ;  /* 0x000000467cd0723c */ /* 0x050ff000000810d0 */
[C---:B------:R-:W-:Y:S08]  /*83110*/  HMMA.1688.F32.TF32 R216, R124.reuse, R62, R216 ;  /* 0x0000003e7cd8723c */ /* 0x040ff000000810d8 */
[C---:B------:R-:W-:Y:S08]  /*83120*/  HMMA.1688.F32.TF32 R220, R124.reuse, R58, R220 ;  /* 0x0000003a7cdc723c */ /* 0x040ff000000810dc */
[C---:B------:R-:W-:Y:S08]  /*83130*/  HMMA.1688.F32.TF32 R212, R124.reuse, R66, R212 ;  /* 0x000000427cd4723c */ /* 0x040ff000000810d4 */
[----:B------:R-:W-:Y:S07]  /*83140*/  HMMA.1688.F32.TF32 R124, R124, R74, R204 ;  /* 0x0000004a7c7c723c */ /* 0x000fee00000810cc */
[----:B------:R-:W-:Y:S04]  /*83150*/  STL.64 [R1+0x3c0], R220 ;  /* 0x0003c0dc01007387 */ /* 0x000fe80000100a00 */
[----:B------:R1:W-:Y:S04]  /*83160*/  STL.64 [R1+0x3c8], R222 ;  /* 0x0003c8de01007387 */ /* 0x0003e80000100a00 */
[----:B-1----:R1:W5:Y:S04]  /*83170*/  LDL.LU.64 R222, [R1+0x2090] ;  /* 0x0020900001de7983 */ /* 0x0023680000300a00 */
[----:B------:R1:W5:Y:S04]  /*83180*/  LDL.LU.64 R220, [R1+0x2088] ;  /* 0x0020880001dc7983 */ /* 0x0003680000300a00 */
[----:B------:R-:W-:Y:S04]  /*83190*/  STL.64 [R1+0x3d0], R216 ;  /* 0x0003d0d801007387 */ /* 0x000fe80000100a00 */
[----:B------:R4:W-:Y:S04]  /*831a0*/  STL.64 [R1+0x3d8], R218 ;  /* 0x0003d8da01007387 */ /* 0x0009e80000100a00 */
[----:B----4-:R1:W5:Y:S04]  /*831b0*/  LDL.LU.64 R218, [R1+0x2080] ;  /* 0x0020800001da7983 */ /* 0x0103680000300a00 */
[----:B------:R1:W5:Y:S04]  /*831c0*/  LDL.LU.64 R216, [R1+0x2078] ;  /* 0x0020780001d87983 */ /* 0x0003680000300a00 */
[----:B------:R-:W-:Y:S01]  /*831d0*/  STL.64 [R1+0x3e0], R212 ;  /* 0x0003e0d401007387 */ /* 0x000fe20000100a00 */
[C---:B--2---:R-:W-:Y:S07]  /*831e0*/  HMMA.1688.F32.TF32 R244, R84.reuse, R38, R244 ;  /* 0x0000002654f4723c */ /* 0x044fee00000810f4 */
[----:B------:R-:W-:Y:S01]  /*831f0*/  IMAD.MOV.U32 R38, RZ, RZ, R40 ;  /* 0x000000ffff267224 */ /* 0x000fe200078e0028 */
[----:B------:R-:W-:Y:S01]  /*83200*/  MOV R39, R33 ;  /* 0x0000002100277202 */ /* 0x000fe20000000f00 */
[----:B------:R2:W-:Y:S01]  /*83210*/  STL.64 [R1+0x3e8], R214 ;  /* 0x0003e8d601007387 */ /* 0x0005e20000100a00 */
[C---:B------:R-:W-:Y:S03]  /*83220*/  HMMA.1688.F32.TF32 R180, R84.reuse, R30, R180 ;  /* 0x0000001e54b4723c */ /* 0x040fe600000810b4 */
[----:B--2---:R1:W5:Y:S04]  /*83230*/  LDL.LU.64 R214, [R1+0x2070] ;  /* 0x0020700001d67983 */ /* 0x0043680000300a00 */
[----:B------:R-:W-:Y:S01]  /*83240*/  MOV R30, R44 ;  /* 0x0000002c001e7202 */ /* 0x000fe20000000f00 */
[----:B------:R-:W-:Y:S01]  /*83250*/  IMAD.MOV.U32 R31, RZ, RZ, R41 ;  /* 0x000000ffff1f7224 */ /* 0x000fe200078e0029 */
[----:B------:R1:W5:Y:S01]  /*83260*/  LDL.LU.64 R212, [R1+0x2068] ;  /* 0x0020680001d47983 */ /* 0x0003620000300a00 */
[C---:B------:R-:W-:Y:S03]  /*83270*/  HMMA.1688.F32.TF32 R40, R84.reuse, R42, R36 ;  /* 0x0000002a5428723c */ /* 0x040fe60000081024 */
[----:B------:R-:W-:Y:S04]  /*83280*/  STL.64 [R1+0x400], R208 ;  /* 0x000400d001007387 */ /* 0x000fe80000100a00 */
[----:B------:R2:W-:Y:S01]  /*83290*/  STL.64 [R1+0x408], R210 ;  /* 0x000408d201007387 */ /* 0x0005e20000100a00 */
[C---:B------:R-:W-:Y:S03]  /*832a0*/  HMMA.1688.F32.TF32 R28, R84.reuse, R46, R28 ;  /* 0x0000002e541c723c */ /* 0x040fe6000008101c */
[----:B--2---:R1:W5:Y:S04]  /*832b0*/  LDL.LU.64 R210, [R1+0x2060] ;  /* 0x0020600001d27983 */ /* 0x0043680000300a00 */
[----:B------:R1:W5:Y:S04]  /*832c0*/  LDL.LU.64 R208, [R1+0x2058] ;  /* 0x0020580001d07983 */ /* 0x0003680000300a00 */
[----:B------:R1:W5:Y:S04]  /*832d0*/  LDL.LU.64 R206, [R1+0x2050] ;  /* 0x0020500001ce7983 */ /* 0x0003680000300a00 */
[----:B------:R1:W5:Y:S04]  /*832e0*/  LDL.LU.64 R204, [R1+0x2048] ;  /* 0x0020480001cc7983 */ /* 0x0003680000300a00 */
[----:B------:R2:W-:Y:S04]  /*832f0*/  STL.64 [R1+0x3f0], R124 ;  /* 0x0003f07c01007387 */ /* 0x0005e80000100a00 */
[----:B------:R4:W-:Y:S01]  /*83300*/  STL.64 [R1+0x3f8], R126 ;  /* 0x0003f87e01007387 */ /* 0x0009e20000100a00 */
[----:B------:R-:W-:Y:S01]  /*83310*/  HMMA.1688.F32.TF32 R148, R84, R22, R148 ;  /* 0x000000165494723c */ /* 0x000fe20000081094 */
[----:B--2---:R-:W-:Y:S01]  /*83320*/  IMAD.MOV.U32 R124, RZ, RZ, R17 ;  /* 0x000000ffff7c7224 */ /* 0x004fe200078e0011 */
[----:B----4-:R-:W-:Y:S01]  /*83330*/  MOV R126, R13 ;  /* 0x0000000d007e7202 */ /* 0x010fe20000000f00 */
[----:B------:R-:W-:-:S05]  /*83340*/  IMAD.MOV.U32 R127, RZ, RZ, R12 ;  /* 0x000000ffff7f7224 */ /* 0x000fca00078e000c */
[----:B------:R-:W-:Y:S01]  /*83350*/  HMMA.1688.F32.TF32 R12, R84, R14, R248 ;  /* 0x0000000e540c723c */ /* 0x000fe200000810f8 */
[----:B------:R1:W5:Y:S01]  /*83360*/  LDL.LU.64 R250, [R1+0x2040] ;  /* 0x0020400001fa7983 */ /* 0x0003620000300a00 */
[----:B------:R-:W-:-:S03]  /*83370*/  IMAD.MOV.U32 R125, RZ, RZ, R16 ;  /* 0x000000ffff7d7224 */ /* 0x000fc600078e0010 */
[----:B------:R1:W5:Y:S01]  /*83380*/  LDL.LU.64 R248, [R1+0x2038] ;  /* 0x0020380001f87983 */ /* 0x0003620000300a00 */
[----:B------:R-:W-:Y:S02]  /*83390*/  IMAD.MOV.U32 R22, RZ, RZ, R2 ;  /* 0x000000ffff167224 */ /* 0x000fe400078e0002 */
[----:B------:R-:W-:Y:S01]  /*833a0*/  HMMA.1688.F32.TF32 R16, R84, R18, R240 ;  /* 0x000000125410723c */ /* 0x000fe200000810f0 */
[----:B------:R-:W2:Y:S01]  /*833b0*/  LDL R32, [R1+0xa64] ;  /* 0x000a640001207983 */ /* 0x000ea20000100800 */
[----:B------:R-:W-:-:S03]  /*833c0*/  MOV R23, R49 ;  /* 0x0000003100177202 */ /* 0x000fc60000000f00 */
[----:B------:R1:W5:Y:S04]  /*833d0*/  LDL.LU.64 R242, [R1+0x2030] ;  /* 0x0020300001f27983 */ /* 0x0003680000300a00 */
[----:B------:R1:W5:Y:S01]  /*833e0*/  LDL.LU.64 R240, [R1+0x2028] ;  /* 0x0020280001f07983 */ /* 0x0003620000300a00 */
[----:B------:R-:W-:Y:S03]  /*833f0*/  HMMA.1688.F32.TF32 R176, R84, R26, R176 ;  /* 0x0000001a54b0723c */ /* 0x000fe600000810b0 */
[----:B------:R-:W4:Y:S04]  /*83400*/  LDL.LU R2, [R1+0x2020] ;  /* 0x0020200001027983 */ /* 0x000f280000300800 */
[----:B------:R-:W-:Y:S01]  /*83410*/  STL.64 [R1+0x1f0], R244 ;  /* 0x0001f0f401007387 */ /* 0x000fe20000100a00 */
[----:B------:R-:W-:-:S02]  /*83420*/  IMAD.MOV.U32 R26, RZ, RZ, R48 ;  /* 0x000000ffff1a7224 */ /* 0x000fc400078e0030 */
[----:B------:R-:W-:Y:S01]  /*83430*/  IMAD.MOV.U32 R27, RZ, RZ, R45 ;  /* 0x000000ffff1b7224 */ /* 0x000fe200078e002d */
[----:B------:R1:W-:Y:S01]  /*83440*/  STL.64 [R1+0x1f8], R246 ;  /* 0x0001f8f601007387 */ /* 0x0003e20000100a00 */
[C---:B------:R-:W-:Y:S03]  /*83450*/  HMMA.1688.F32.TF32 R36, R84.reuse, R50, R20 ;  /* 0x000000325424723c */ /* 0x040fe60000081014 */
[----:B-1----:R1:W5:Y:S04]  /*83460*/  LDL.LU.64 R246, [R1+0x2018] ;  /* 0x0020180001f67983 */ /* 0x0023680000300a00 */
[----:B------:R1:W5:Y:S04]  /*83470*/  LDL.LU.64 R244, [R1+0x2010] ;  /* 0x0020100001f47983 */ /* 0x0003680000300a00 */
[----:B------:R-:W-:Y:S04]  /*83480*/  STL.64 [R1+0x1e0], R40 ;  /* 0x0001e02801007387 */ /* 0x000fe80000100a00 */
[----:B------:R-:W-:Y:S04]  /*83490*/  STL.64 [R1+0x1e8], R42 ;  /* 0x0001e82a01007387 */ /* 0x000fe80000100a00 */
[----:B------:R-:W2:Y:S04]  /*834a0*/  LDL.LU R20, [R1+0xa48] ;  /* 0x000a480001147983 */ /* 0x000ea80000300800 */
[----:B------:R-:W-:Y:S04]  /*834b0*/  STL.64 [R1+0x370], R28 ;  /* 0x0003701c01007387 */ /* 0x000fe80000100a00 */
[----:B------:R1:W-:Y:S02]  /*834c0*/  STL.64 [R1+0x378], R30 ;  /* 0x0003781e01007387 */ /* 0x0003e40000100a00 */
[C---:B-1----:R-:W-:Y:S02]  /*834d0*/  HMMA.1688.F32.TF32 R28, R84.reuse, R54, R24 ;  /* 0x00000036541c723c */ /* 0x042fe40000081018 */
[----:B------:R-:W-:Y:S04]  /*834e0*/  STL.64 [R1+0x350], R36 ;  /* 0x0003502401007387 */ /* 0x000fe80000100a00 */
[----:B------:R1:W-:Y:S02]  /*834f0*/  STL.64 [R1+0x358], R38 ;  /* 0x0003582601007387 */ /* 0x0003e40000100a00 */
[C---:B------:R-:W-:Y:S08]  /*83500*/  HMMA.1688.F32.TF32 R24, R84.reuse, R58, R124 ;  /* 0x0000003a5418723c */ /* 0x040ff0000008107c */
[C---:B-1----:R-:W-:Y:S07]  /*83510*/  HMMA.1688.F32.TF32 R36, R84.reuse, R62, R228 ;  /* 0x0000003e5424723c */ /* 0x042fee00000810e4 */
[----:B------:R-:W-:Y:S04]  /*83520*/  STL.64 [R1+0x330], R28 ;  /* 0x0003301c01007387 */ /* 0x000fe80000100a00 */
[----:B------:R1:W-:Y:S02]  /*83530*/  STL.64 [R1+0x338], R30 ;  /* 0x0003381e01007387 */ /* 0x0003e40000100a00 */
[----:B-1----:R-:W-:Y:S02]  /*83540*/  HMMA.1688.F32.TF32 R28, R84, R66, R200 ;  /* 0x00000042541c723c */ /* 0x002fe400000810c8 */
[----:B------:R1:W-:Y:S04]  /*83550*/  STL.64 [R1+0x300], R24 ;  /* 0x0003001801007387 */ /* 0x0003e80000100a00 */
[----:B------:R-:W-:Y:S04]  /*83560*/  STL.64 [R1+0x308], R26 ;  /* 0x0003081a01007387 */ /* 0x000fe80000100a00 */
[----:B------:R-:W-:Y:S04]  /*83570*/  STL.64 [R1+0x2e0], R36 ;  /* 0x0002e02401007387 */ /* 0x000fe80000100a00 */
[----:B------:R-:W-:Y:S09]  /*83580*/  STL.64 [R1+0x2e8], R38 ;  /* 0x0002e82601007387 */ /* 0x000ff20000100a00 */
[----:B------:R-:W-:Y:S04]  /*83590*/  STL.64 [R1+0x2b0], R28 ;  /* 0x0002b01c01007387 */ /* 0x000fe80000100a00 */
[----:B------:R3:W-:Y:S04]  /*835a0*/  STL.64 [R1+0x2b8], R30 ;  /* 0x0002b81e01007387 */ /* 0x0007e80000100a00 */
[----:B------:R-:W4:Y:S04]  /*835b0*/  LDL.LU R23, [R1+0x1a5c] ;  /* 0x001a5c0001177983 */ /* 0x000f280000300800 */
[----:B------:R-:W4:Y:S01]  /*835c0*/  LDL.LU R22, [R1+0x1a64] ;  /* 0x001a640001167983 */ /* 0x000f220000300800 */
[----:B-1----:R-:W-:Y:S01]  /*835d0*/  IMAD.MOV.U32 R25, RZ, RZ, 0x7f ;  /* 0x0000007fff197424 */ /* 0x002fe200078e00ff */
[----:B------:R-:W-:Y:S01]  /*835e0*/  MOV R166, R60 ;  /* 0x0000003c00a67202 */ /* 0x000fe20000000f00 */
[----:B------:R-:W-:-:S02]  /*835f0*/  IMAD.MOV.U32 R164, RZ, RZ, R64 ;  /* 0x000000ffffa47224 */ /* 0x000fc400078e0040 */
[----:B------:R-:W-:Y:S01]  /*83600*/  IMAD.MOV.U32 R165, RZ, RZ, R61 ;  /* 0x000000ffffa57224 */ /* 0x000fe200078e003d */
[----:B------:R-:W-:Y:S01]  /*83610*/  IADD3 R25, R25, c[0x0][0x180], RZ ;  /* 0x0000600019197a10 */ /* 0x000fe20007ffe0ff */
[----:B------:R-:W-:Y:S01]  /*83620*/  IMAD.MOV.U32 R167, RZ, RZ, R57 ;  /* 0x000000ffffa77224 */ /* 0x000fe200078e0039 */
[----:B------:R-:W-:Y:S01]  /*83630*/  MOV R236, R56 ;  /* 0x0000003800ec7202 */ /* 0x000fe20000000f00 */
[----:B------:R-:W-:Y:S02]  /*83640*/  IMAD.MOV.U32 R237, RZ, RZ, R53 ;  /* 0x000000ffffed7224 */ /* 0x000fe400078e0035 */
[----:B------:R-:W-:Y:S01]  /*83650*/  IMAD.MOV.U32 R238, RZ, RZ, R52 ;  /* 0x000000ffffee7224 */ /* 0x000fe200078e0034 */
[----:B------:R-:W-:Y:S02]  /*83660*/  SHF.R.S32.HI R21, RZ, 0x1f, R25 ;  /* 0x0000001fff157819 */ /* 0x000fe40000011419 */
[----:B---3--:R-:W-:Y:S02]  /*83670*/  HMMA.1688.F32.TF32 R28, R84, R70, R164 ;  /* 0x00000046541c723c */ /* 0x008fe400000810a4 */
[----:B------:R-:W-:-:S06]  /*83680*/  LEA.HI R21, R21, R25, RZ, 0x7 ;  /* 0x0000001915157211 */ /* 0x000fcc00078f38ff */
[----:B------:R-:W-:Y:S11]  /*83690*/  HMMA.1688.F32.TF32 R24, R84, R74, R236 ;  /* 0x0000004a5418723c */ /* 0x000ff600000810ec */
[----:B------:R-:W-:Y:S04]  /*836a0*/  @!UPT UIADD3 URZ, URZ, URZ, URZ ;  /* 0x0000003f3f3ff290 */ /* 0x000fe8000fffe03f */
[----:B------:R1:W-:Y:S04]  /*836b0*/  STL.64 [R1+0x290], R28 ;  /* 0x0002901c01007387 */ /* 0x0003e80000100a00 */
[----:B------:R-:W-:Y:S04]  /*836c0*/  STL.64 [R1+0x298], R30 ;  /* 0x0002981e01007387 */ /* 0x000fe80000100a00 */
[----:B------:R3:W-:Y:S04]  /*836d0*/  STL.64 [R1+0x260], R24 ;  /* 0x0002601801007387 */ /* 0x0007e80000100a00 */
[----:B------:R3:W-:Y:S04]  /*836e0*/  STL.64 [R1+0x268], R26 ;  /* 0x0002681a01007387 */ /* 0x0007e80000100a00 */
[----:B------:R-:W4:Y:S01]  /*836f0*/  LDL.LU R37, [R1+0x1a60] ;  /* 0x001a600001257983 */ /* 0x000f220000300800 */
[----:B-1----:R-:W-:-:S03]  /*83700*/  MOV R28, c[0x0][0x188] ;  /* 0x00006200001c7a02 */ /* 0x002fc60000000f00 */
[----:B---3--:R-:W3:Y:S04]  /*83710*/  LDL.LU R25, [R1+0x1a28] ;  /* 0x001a280001197983 */ /* 0x008ee80000300800 */
[----:B------:R-:W3:Y:S01]  /*83720*/  LDL.LU R38, [R1+0x1a54] ;  /* 0x001a540001267983 */ /* 0x000ee20000300800 */
[----:B------:R-:W-:Y:S01]  /*83730*/  HMMA.1688.F32.TF32 R184, R84, R34, R184 ;  /* 0x0000002254b8723c */ /* 0x000fe200000810b8 */
[----:B------:R-:W-:Y:S02]  /*83740*/  IMAD.SHL.U32 R28, R28, 0x80, RZ ;  /* 0x000000801c1c7824 */ /* 0x000fe400078e00ff */
[----:B------:R-:W3:Y:S04]  /*83750*/  LDL.LU R33, [R1+0x1a1c] ;  /* 0x001a1c0001217983 */ /* 0x000ee80000300800 */
[----:B------:R-:W3:Y:S01]  /*83760*/  LDL.LU R34, [R1+0x1a14] ;  /* 0x001a140001227983 */ /* 0x000ee20000300800 */
[----:B------:R-:W-:-:S03]  /*83770*/  IMAD.SHL.U32 R28, R28, 0x4, RZ ;  /* 0x000000041c1c7824 */ /* 0x000fc600078e00ff */
[----:B------:R-:W3:Y:S04]  /*83780*/  LDL.LU R29, [R1+0x1a20] ;  /* 0x001a2000011d7983 */ /* 0x000ee80000300800 */
[----:B------:R-:W3:Y:S04]  /*83790*/  LDL.LU R36, [R1+0x19dc] ;  /* 0x0019dc0001247983 */ /* 0x000ee80000300800 */
[----:B------:R-:W3:Y:S01]  /*837a0*/  LDL.LU R26, [R1+0x19e8] ;  /* 0x0019e800011a7983 */ /* 0x000ee20000300800 */
[----:B--2---:R-:W-:-:S03]  /*837b0*/  IADD3 R20, R20, 0x1, RZ ;  /* 0x0000000114147810 */ /* 0x004fc60007ffe0ff */
[----:B------:R-:W-:Y:S01]  /*837c0*/  BAR.SYNC.DEFER_BLOCKING 0x0 ;  /* 0x0000000000007b1d */ /* 0x000fe20000010000 */
[----:B------:R-:W-:-:S04]  /*837d0*/  ISETP.GT.AND P2, PT, R20, 0x4, PT ;  /* 0x000000041400780c */ /* 0x000fc80003f44270 */
[----:B------:R-:W-:Y:S02]  /*837e0*/  SEL R41, R20, RZ, !P2 ;  /* 0x000000ff14297207 */ /* 0x000fe40005000000 */
[----:B----4-:R-:W-:-:S05]  /*837f0*/  IADD3 R22, P3, R22, R28, RZ ;  /* 0x0000001c16167210 */ /* 0x010fca0007f7e0ff */
[----:B------:R-:W-:Y:S01]  /*83800*/  IMAD.X R23, R23, 0x1, R0, P3 ;  /* 0x0000000117177824 */ /* 0x000fe200018e0600 */
[----:B------:R1:W-:Y:S04]  /*83810*/  STL [R1+0x1a64], R22 ;  /* 0x001a641601007387 */ /* 0x0003e80000100800 */
[----:B------:R-:W-:Y:S04]  /*83820*/  STL [R1+0xa48], R41 ;  /* 0x000a482901007387 */ /* 0x000fe80000100800 */
[----:B------:R2:W-:Y:S04]  /*83830*/  STL [R1+0x1a5c], R23 ;  /* 0x001a5c1701007387 */ /* 0x0005e80000100800 */
[----:B------:R-:W4:Y:S04]  /*83840*/  LDL.LU R35, [R1+0x19d4] ;  /* 0x0019d40001237983 */ /* 0x000f280000300800 */
[----:B------:R-:W4:Y:S04]  /*83850*/  LDL.LU R30, [R1+0x19e0] ;  /* 0x0019e000011e7983 */ /* 0x000f280000300800 */
[----:B------:R-:W4:Y:S04]  /*83860*/  LDL.LU R27, [R1+0x199c] ;  /* 0x00199c00011b7983 */ /* 0x000f280000300800 */
[----:B------:R-:W4:Y:S01]  /*83870*/  LDL.LU R24, [R1+0x19a8] ;  /* 0x0019a80001187983 */ /* 0x000f220000300800 */
[----:B------:R-:W-:-:S03]  /*83880*/  IMAD.MOV.U32 R3, RZ, RZ, c[0x0][0x180] ;  /* 0x00006000ff037624 */ /* 0x000fc600078e00ff */
[----:B------:R-:W1:Y:S02]  /*83890*/  S2R R44, SR_TID.X ;  /* 0x00000000002c7919 */ /* 0x000e640000002100 */
[----:B------:R-:W-:Y:S02]  /*838a0*/  IADD3 R3, R3, -0x280, RZ ;  /* 0xfffffd8003037810 */ /* 0x000fe40007ffe0ff */
[----:B------:R-:W-:-:S03]  /*838b0*/  SHF.R.S32.HI R21, RZ, 0x7, R21 ;  /* 0x00000007ff157819 */ /* 0x000fc60000011415 */
[----:B------:R-:W-:Y:S01]  /*838c0*/  IMAD R3, R32, -0x80, R3 ;  /* 0xffffff8020037824 */ /* 0x000fe200078e0203 */
[----:B------:R-:W-:-:S04]  /*838d0*/  IADD3 R21, R21, -0x5, RZ ;  /* 0xfffffffb15157810 */ /* 0x000fc80007ffe0ff */
[----:B------:R-:W-:Y:S02]  /*838e0*/  ISETP.GT.AND P1, PT, R3, RZ, PT ;  /* 0x000000ff0300720c */ /* 0x000fe40003f24270 */
[----:B------:R-:W-:Y:S02]  /*838f0*/  ISETP.GE.AND P0, PT, R32, R21, PT ;  /* 0x000000152000720c */ /* 0x000fe40003f06270 */
[----:B------:R-:W-:-:S04]  /*83900*/  SEL R21, RZ, 0x4, !P1 ;  /* 0x00000004ff157807 */ /* 0x000fc80004800000 */
[----:B------:R-:W-:Y:S02]  /*83910*/  SEL R21, R21, RZ, !P0 ;  /* 0x000000ff15157207 */ /* 0x000fe40004000000 */
[----:B------:R-:W-:Y:S02]  /*83920*/  ISETP.GT.AND P2, PT, R3, 0x4, PT ;  /* 0x000000040300780c */ /* 0x000fe40003f44270 */
[----:B-1----:R-:W-:Y:S02]  /*83930*/  LOP3.LUT R45, R44, 0x7f, RZ, 0xc0, !PT ;  /* 0x0000007f2c2d7812 */ /* 0x002fe400078ec0ff */
[----:B------:R-:W-:Y:S02]  /*83940*/  ISETP.NE.U32.AND P1, PT, R21, RZ, PT ;  /* 0x000000ff1500720c */ /* 0x000fe40003f25070 */
[----:B------:R-:W-:Y:S02]  /*83950*/  SHF.L.U32 R31, R45, 0x2, RZ ;  /* 0x000000022d1f7819 */ /* 0x000fe400000006ff */
[----:B------:R-:W-:-:S02]  /*83960*/  SEL R20, RZ, 0x4, !P2 ;  /* 0x00000004ff147807 */ /* 0x000fc40005000000 */
[----:B------:R-:W-:Y:S01]  /*83970*/  IADD3 R37, P3, R37, R28, RZ ;  /* 0x0000001c25257210 */ /* 0x000fe20007f7e0ff */
[----:B------:R-:W-:Y:S01]  /*83980*/  IMAD R21, R41, 0x20000, R31 ;  /* 0x0002000029157824 */ /* 0x000fe200078e021f */
[----:B------:R-:W-:Y:S02]  /*83990*/  SEL R20, R20, RZ, !P0 ;  /* 0x000000ff14147207 */ /* 0x000fe40004000000 */
[----:B---3--:R-:W-:Y:S02]  /*839a0*/  IADD3.X R38, R38, R0, RZ, P3, !PT ;  /* 0x0000000026267210 */ /* 0x008fe40001ffe4ff */
[-C--:B------:R-:W-:Y:S01]  /*839b0*/  IADD3 R25, P4, R25, R28.reuse, RZ ;  /* 0x0000001c19197210 */ /* 0x080fe20007f9e0ff */
[----:B------:R-:W-:Y:S01]  /*839c0*/  @!PT LDS RZ, [RZ] ;  /* 0x00000000fffff984 */ /* 0x000fe20000000800 */
[----:B------:R-:W-:Y:S01]  /*839d0*/  @!PT LDS RZ, [RZ] ;  /* 0x00000000fffff984 */ /* 0x000fe20000000800 */
[----:B------:R-:W-:Y:S01]  /*839e0*/  @!PT LDS RZ, [RZ] ;  /* 0x00000000fffff984 */ /* 0x000fe20000000800 */
[----:B------:R1:W-:Y:S01]  /*839f0*/  LDGSTS.E [R21], [R22.64], P1 ;  /* 0x0000000016157fae */ /* 0x0003e20008921844 */
[----:B------:R-:W-:Y:S02]  /*83a00*/  ISETP.NE.U32.AND P2, PT, R20, RZ, PT ;  /* 0x000000ff1400720c */ /* 0x000fe40003f45070 */
[-C--:B------:R-:W-:Y:S01]  /*83a10*/  IADD3 R29, P3, R29, R28.reuse, RZ ;  /* 0x0000001c1d1d7210 */ /* 0x080fe20007f7e0ff */
[----:B------:R-:W-:Y:S01]  /*83a20*/  IMAD.X R33, R33, 0x1, R0, P4 ;  /* 0x0000000121217824 */ /* 0x000fe200020e0600 */
[----:B------:R-:W-:Y:S01]  /*83a30*/  STL [R1+0x1a60], R37 ;  /* 0x001a602501007387 */ /* 0x000fe20000100800 */
[----:B------:R-:W-:Y:S01]  /*83a40*/  IADD3 R26, P4, R26, R28, RZ ;  /* 0x0000001c1a1a7210 */ /* 0x000fe20007f9e0ff */
[----:B-1----:R-:W-:Y:S01]  /*83a50*/  IMAD.MOV.U32 R22, RZ, RZ, R37 ;  /* 0x000000ffff167224 */ /* 0x002fe200078e0025 */
[----:B--2---:R-:W-:Y:S01]  /*83a60*/  MOV R23, R38 ;  /* 0x0000002600177202 */ /* 0x004fe20000000f00 */
[----:B------:R-:W-:Y:S01]  /*83a70*/  STL [R1+0x1a54], R38 ;  /* 0x001a542601007387 */ /* 0x000fe20000100800 */
[----:B------:R-:W-:-:S03]  /*83a80*/  IADD3.X R34, R34, R0, RZ, P3, !PT ;  /* 0x0000000022227210 */ /* 0x000fc60001ffe4ff */
[----:B------:R1:W-:Y:S01]  /*83a90*/  LDGSTS.E [R21+0x200], [R22.64], P1 ;  /* 0x0020000016157fae */ /* 0x0003e20008921844 */
[----:B------:R-:W-:-:S03]  /*83aa0*/  ISETP.GT.AND P1, PT, R3, 0x8, PT ;  /* 0x000000080300780c */ /* 0x000fc60003f24270 */
[----:B------:R-:W-:Y:S01]  /*83ab0*/  STL [R1+0x1a28], R25 ;  /* 0x001a281901007387 */ /* 0x000fe20000100800 */
[----:B------:R-:W-:-:S03]  /*83ac0*/  IMAD.X R36, R36, 0x1, R0, P4 ;  /* 0x0000000124247824 */ /* 0x000fc600020e0600 */
[----:B------:R2:W-:Y:S01]  /*83ad0*/  STL [R1+0x1a1c], R33 ;  /* 0x001a1c2101007387 */ /* 0x0005e20000100800 */
[----:B-1----:R-:W-:Y:S02]  /*83ae0*/  IMAD.MOV.U32 R22, RZ, RZ, R25 ;  /* 0x000000ffff167224 */ /* 0x002fe400078e0019 */
[----:B------:R-:W-:Y:S01]  /*83af0*/  IMAD.MOV.U32 R23, RZ, RZ, R33 ;  /* 0x000000ffff177224 */ /* 0x000fe200078e0021 */
[----:B------:R-:W-:Y:S01]  /*83b00*/  SEL R20, RZ, 0x4, !P1 ;  /* 0x00000004ff147807 */ /* 0x000fe20004800000 */
[----:B--2---:R-:W2:Y:S04]  /*83b10*/  LDL.LU R33, [R1+0x19a0] ;  /* 0x0019a00001217983 */ /* 0x004ea80000300800 */
[----:B------:R-:W2:Y:S04]  /*83b20*/  LDL.LU R25, [R1+0x1968] ;  /* 0x0019680001197983 */ /* 0x000ea80000300800 */
[----:B------:R-:W-:Y:S01]  /*83b30*/  STL [R1+0x1a20], R29 ;  /* 0x001a201d01007387 */ /* 0x000fe20000100800 */
[----:B------:R-:W-:-:S03]  /*83b40*/  SEL R20, R20, RZ, !P0 ;  /* 0x000000ff14147207 */ /* 0x000fc60004000000 */
[----:B------:R1:W-:Y:S04]  /*83b50*/  LDGSTS.E [R21+0x1000], [R22.64], P2 ;  /* 0x0100000016157fae */ /* 0x0003e80009121844 */
[----:B------:R1:W-:Y:S04]  /*83b60*/  STL [R1+0x1a14], R34 ;  /* 0x001a142201007387 */ /* 0x0003e80000100800 */
[----:B------:R1:W-:Y:S02]  /*83b70*/  STL [R1+0x19e8], R26 ;  /* 0x0019e81a01007387 */ /* 0x0003e40000100800 */
[----:B-1----:R-:W-:Y:S01]  /*83b80*/  MOV R23, R34 ;  /* 0x0000002200177202 */ /* 0x002fe20000000f00 */
[----:B------:R-:W-:Y:S01]  /*83b90*/  IMAD.MOV.U32 R22, RZ, RZ, R29 ;  /* 0x000000ffff167224 */ /* 0x000fe200078e001d */
[----:B------:R-:W2:Y:S04]  /*83ba0*/  LDL.LU R34, [R1+0x1994] ;  /* 0x0019940001227983 */ /* 0x000ea80000300800 */
[----:B------:R-:W-:Y:S01]  /*83bb0*/  STL [R1+0x19dc], R36 ;  /* 0x0019dc2401007387 */ /* 0x000fe20000100800 */
[----:B------:R-:W-:-:S03]  /*83bc0*/  ISETP.NE.U32.AND P1, PT, R20, RZ, PT ;  /* 0x000000ff1400720c */ /* 0x000fc60003f25070 */
[----:B------:R-:W2:Y:S04]  /*83bd0*/  LDL.LU R29, [R1+0x195c] ;  /* 0x00195c00011d7983 */ /* 0x000ea80000300800 */
[----:B------:R1:W-:Y:S04]  /*83be0*/  LDGSTS.E [R21+0x1200], [R22.64], P2 ;  /* 0x0120000016157fae */ /* 0x0003e80009121844 */
[----:B------:R-:W2:Y:S01]  /*83bf0*/  LDL.LU R37, [R1+0x1960] ;  /* 0x0019600001257983 */ /* 0x000ea20000300800 */
[----:B-1----:R-:W-:Y:S02]  /*83c00*/  IMAD.MOV.U32 R22, RZ, RZ, R26 ;  /* 0x000000ffff167224 */ /* 0x002fe400078e001a */
[----:B------:R-:W-:Y:S01]  /*83c10*/  IMAD.MOV.U32 R23, RZ, RZ, R36 ;  /* 0x000000ffff177224 */ /* 0x000fe200078e0024 */
[----:B------:R-:W2:Y:S04]  /*83c20*/  LDL.LU R26, [R1+0x1928] ;  /* 0x00192800011a7983 */ /* 0x000ea80000300800 */
[----:B------:R1:W-:Y:S01]  /*83c30*/  LDGSTS.E [R21+0x2000], [R22.64], P1 ;  /* 0x0200000016157fae */ /* 0x0003e20008921844 */
[----:B----4-:R-:W-:-:S04]  /*83c40*/  IADD3 R30, P3, R30, R28, RZ ;  /* 0x0000001c1e1e7210 */ /* 0x010fc80007f7e0ff */
[----:B------:R-:W-:Y:S02]  /*83c50*/  IADD3.X R35, R35, R0, RZ, P3, !PT ;  /* 0x0000000023237210 */ /* 0x000fe40001ffe4ff */
[----:B------:R-:W-:Y:S01]  /*83c60*/  IADD3 R24, P4, R24, R28, RZ ;  /* 0x0000001c18187210 */ /* 0x000fe20007f9e0ff */
[----:B------:R4:W-:Y:S01]  /*83c70*/  STL [R1+0x19e0], R30 ;  /* 0x0019e01e01007387 */ /* 0x0009e20000100800 */
[----:B-1----:R-:W-:Y:S01]  /*83c80*/  IMAD.MOV.U32 R22, RZ, RZ, R30 ;  /* 0x000000ffff167224 */ /* 0x002fe200078e001e */
[----:B------:R-:W-:Y:S02]  /*83c90*/  MOV R23, R35 ;  /* 0x0000002300177202 */ /* 0x000fe40000000f00 */
[----:B------:R-:W-:Y:S01]  /*83ca0*/  IMAD.X R27, R27, 0x1, R0, P4 ;  /* 0x000000011b1b7824 */ /* 0x000fe200020e0600 */
[----:B------:R1:W-:Y:S04]  /*83cb0*/  STL [R1+0x19d4], R35 ;  /* 0x0019d42301007387 */ /* 0x0003e80000100800 */
[----:B------:R-:W-:Y:S04]  /*83cc0*/  STL [R1+0x19a8], R24 ;  /* 0x0019a81801007387 */ /* 0x000fe80000100800 */
[----:B------:R-:W3:Y:S04]  /*83cd0*/  LDL.LU R38, [R1+0x1954] ;  /* 0x0019540001267983 */ /* 0x000ee80000300800 */
[----:B------:R1:W-:Y:S04]  /*83ce0*/  STL [R1+0x199c], R27 ;  /* 0x00199c1b01007387 */ /* 0x0003e80000100800 */
[----:B----4-:R-:W4:Y:S04]  /*83cf0*/  LDL.LU R30, [R1+0x191c] ;  /* 0x00191c00011e7983 */ /* 0x010f280000300800 */
[----:B------:R1:W-:Y:S04]  /*83d00*/  LDGSTS.E [R21+0x2200], [R22.64], P1 ;  /* 0x0220000016157fae */ /* 0x0003e80008921844 */
[----:B-1----:R-:W4:Y:S01]  /*83d10*/  LDL.LU R35, [R1+0x1914] ;  /* 0x0019140001237983 */ /* 0x002f220000300800 */
[----:B------:R-:W-:-:S03]  /*83d20*/  IMAD.MOV.U32 R23, RZ, RZ, R27 ;  /* 0x000000ffff177224 */ /* 0x000fc600078e001b */
[----:B------:R-:W4:Y:S01]  /*83d30*/  LDL.LU R27, [R1+0x1920] ;  /* 0x00192000011b7983 */ /* 0x000f220000300800 */
[----:B------:R-:W-:-:S03]  /*83d40*/  IMAD.MOV.U32 R22, RZ, RZ, R24 ;  /* 0x000000ffff167224 */ /* 0x000fc600078e0018 */
[----:B------:R-:W4:Y:S04]  /*83d50*/  LDL.LU R36, [R1+0x18dc] ;  /* 0x0018dc0001247983 */ /* 0x000f280000300800 */
[----:B------:R-:W4:Y:S01]  /*83d60*/  LDL.LU R24, [R1+0x18e8] ;  /* 0x0018e80001187983 */ /* 0x000f220000300800 */
[----:B------:R-:W-:-:S04]  /*83d70*/  ISETP.GT.AND P2, PT, R3, 0xc, PT ;  /* 0x0000000c0300780c */ /* 0x000fc80003f44270 */
[----:B------:R-:W-:-:S04]  /*83d80*/  SEL R20, RZ, 0x4, !P2 ;  /* 0x00000004ff147807 */ /* 0x000fc80005000000 */
[----:B------:R-:W-:-:S04]  /*83d90*/  SEL R20, R20, RZ, !P0 ;  /* 0x000000ff14147207 */ /* 0x000fc80004000000 */
[----:B------:R-:W-:Y:S02]  /*83da0*/  ISETP.NE.U32.AND P2, PT, R20, RZ, PT ;  /* 0x000000ff1400720c */ /* 0x000fe40003f45070 */
[----:B------:R-:W-:-:S04]  /*83db0*/  ISETP.GT.AND P1, PT, R3, 0x10, PT ;  /* 0x000000100300780c */ /* 0x000fc80003f24270 */
[----:B------:R-:W-:Y:S02]  /*83dc0*/  SEL R20, RZ, 0x4, !P1 ;  /* 0x00000004ff147807 */ /* 0x000fe40004800000 */
[----:B--2---:R-:W-:-:S05]  /*83dd0*/  IADD3 R33, P3, R33, R28, RZ ;  /* 0x0000001c21217210 */ /* 0x004fca0007f7e0ff */
[----:B------:R1:W-:Y:S01]  /*83de0*/  LDGSTS.E [R21+0x3000], [R22.64], P2 ;  /* 0x0300000016157fae */ /* 0x0003e20009121844 */
[----:B------:R-:W-:-:S03]  /*83df0*/  IADD3 R25, P4, R25, R28, RZ ;  /* 0x0000001c19197210 */ /* 0x000fc60007f9e0ff */
[----:B------:R-:W-:Y:S01]  /*83e00*/  STL [R1+0x19a0], R33 ;  /* 0x0019a02101007387 */ /* 0x000fe20000100800 */
[----:B------:R-:W-:Y:S01]  /*83e10*/  SEL R20, R20, RZ, !P0 ;  /* 0x000000ff14147207 */ /* 0x000fe20004000000 */
[----:B-1----:R-:W-:-:S03]  /*83e20*/  IMAD.MOV.U32 R22, RZ, RZ, R33 ;  /* 0x000000ffff167224 */ /* 0x002fc600078e0021 */
[----:B------:R-:W-:Y:S02]  /*83e30*/  ISETP.NE.U32.AND P1, PT, R20, RZ, PT ;  /* 0x000000ff1400720c */ /* 0x000fe40003f25070 */
[----:B------:R-:W-:-:S04]  /*83e40*/  IADD3.X R34, R34, R0, RZ, P3, !PT ;  /* 0x0000000022227210 */ /* 0x000fc80001ffe4ff */
[----:B------:R-:W-:Y:S01]  /*83e50*/  MOV R23, R34 ;  /* 0x0000002200177202 */ /* 0x000fe20000000f00 */
[----:B------:R1:W-:Y:S01]  /*83e60*/  STL [R1+0x1994], R34 ;  /* 0x0019942201007387 */ /* 0x0003e20000100800 */
[----:B------:R-:W-:-:S03]  /*83e70*/  IMAD.X R29, R29, 0x1, R0, P4 ;  /* 0x000000011d1d7824 */ /* 0x000fc600020e0600 */
[----:B------:R-:W-:Y:S04]  /*83e80*/  STL [R1+0x1968], R25 ;  /* 0x0019681901007387 */ /* 0x000fe80000100800 */
[----:B------:R2:W-:Y:S04]  /*83e90*/  STL [R1+0x195c], R29 ;  /* 0x00195c1d01007387 */ /* 0x0005e80000100800 */
[----:B-1----:R-:W4:Y:S04]  /*83ea0*/  LDL.LU R34, [R1+0x18d4] ;  /* 0x0018d40001227983 */ /* 0x002f280000300800 */
[----:B------:R1:W-:Y:S01]  /*83eb0*/  LDGSTS.E [R21+0x3200], [R22.64], P2 ;  /* 0x0320000016157fae */ /* 0x0003e20009121844 */
[----:B------:R-:W-:-:S03]  /*83ec0*/  ISETP.GT.AND P2, PT, R3, 0x14, PT ;  /* 0x000000140300780c */ /* 0x000fc60003f44270 */
[----:B------:R-:W4:Y:S01]  /*83ed0*/  LDL.LU R33, [R1+0x18e0] ;  /* 0x0018e00001217983 */ /* 0x000f220000300800 */
[----:B------:R-:W-:Y:S02]  /*83ee0*/  SEL R20, RZ, 0x4, !P2 ;  /* 0x00000004ff147807 */ /* 0x000fe40005000000 */
[----:B------:R-:W-:Y:S01]  /*83ef0*/  IADD3 R37, P3, R37, R28, RZ ;  /* 0x0000001c25257210 */ /* 0x000fe20007f7e0ff */
[----:B-1----:R-:W-:Y:S02]  /*83f00*/  IMAD.MOV.U32 R23, RZ, RZ, R29 ;  /* 0x000000ffff177224 */ /* 0x002fe400078e001d */
[----:B------:R-:W-:Y:S01]  /*83f10*/  IMAD.MOV.U32 R22, RZ, RZ, R25 ;  /* 0x000000ffff167224 */ /* 0x000fe200078e0019 */
[----:B--2---:R-:W2:Y:S04]  /*83f20*/  LDL.LU R29, [R1+0x189c] ;  /* 0x00189c00011d7983 */ /* 0x004ea80000300800 */
[----:B------:R-:W2:Y:S01]  /*83f30*/  LDL.LU R25, [R1+0x18a8] ;  /* 0x0018a80001197983 */ /* 0x000ea20000300800 */
[----:B------:R-:W-:-:S02]  /*83f40*/  SEL R20, R20, RZ, !P0 ;  /* 0x000000ff14147207 */ /* 0x000fc40004000000 */
[----:B------:R-:W-:Y:S01]  /*83f50*/  IADD3 R26, P4, R26, R28, RZ ;  /* 0x0000001c1a1a7210 */ /* 0x000fe20007f9e0ff */
[----:B------:R1:W-:Y:S01]  /*83f60*/  LDGSTS.E [R21+0x4000], [R22.64], P1 ;  /* 0x0400000016157fae */ /* 0x0003e20008921844 */
[----:B------:R-:W-:-:S03]  /*83f70*/  ISETP.NE.U32.AND P2, PT, R20, RZ, PT ;  /* 0x000000ff1400720c */ /* 0x000fc60003f45070 */
[----:B------:R-:W-:Y:S01]  /*83f80*/  STL [R1+0x1960], R37 ;  /* 0x0019602501007387 */ /* 0x000fe20000100800 */
[----:B-1----:R-:W-:Y:S01]  /*83f90*/  IMAD.MOV.U32 R22, RZ, RZ, R37 ;  /* 0x000000ffff167224 */ /* 0x002fe200078e0025 */
[----:B---3--:R-:W-:-:S04]  /*83fa0*/  IADD3.X R38, R38, R0, RZ, P3, !PT ;  /* 0x0000000026267210 */ /* 0x008fc80001ffe4ff */
[----:B------:R-:W-:Y:S01]  /*83fb0*/  MOV R23, R38 ;  /* 0x0000002600177202 */ /* 0x000fe20000000f00 */
[----:B------:R-:W-:Y:S01]  /*83fc0*/  STL [R1+0x1954], R38 ;  /* 0x0019542601007387 */ /* 0x000fe20000100800 */
[----:B----4-:R-:W-:-:S03]  /*83fd0*/  IMAD.X R30, R30, 0x1, R0, P4 ;  /* 0x000000011e1e7824 */ /* 0x010fc600020e0600 */
[----:B------:R1:W-:Y:S04]  /*83fe0*/  LDGSTS.E [R21+0x4200], [R22.64], P1 ;  /* 0x0420000016157fae */ /* 0x0003e80008921844 */
[----:B------:R-:W-:Y:S01]  /*83ff0*/  STL [R1+0x1928], R26 ;  /* 0x0019281a01007387 */ /* 0x000fe20000100800 */
[----:B------:R3:W-:Y:S02]  /*84000*/  STL [R1+0x191c], R30 ;  /* 0x00191c1e01007387 */ /* 0x0007e40000100800 */
[----:B-1----:R-:W-:Y:S02]  /*84010*/  IMAD.MOV.U32 R22, RZ, RZ, R26 ;  /* 0x000000ffff167224 */ /* 0x002fe400078e001a */
[----:B------:R-:W-:Y:S02]  /*84020*/  IMAD.MOV.U32 R23, RZ, RZ, R30 ;  /* 0x000000ffff177224 */ /* 0x000fe400078e001e */
[----:B---3--:R-:W3:Y:S01]  /*84030*/  LDL.LU R30, [R1+0x18a0] ;  /* 0x0018a000011e7983 */ /* 0x008ee20000300800 */
[----:B------:R-:W4:Y:S01]  /*84040*/  LDL.LU R26, [R1+0x1868] ;  /* 0x00186800011a7983 */ /* 0x000f220000300800 */
[----:B------:R-:W-:-:S02]  /*84050*/  IADD3 R27, P3, R27, R28, RZ ;  /* 0x0000001c1b1b7210 */ /* 0x000fc40007f7e0ff */
[----:B------:R1:W-:Y:S02]  /*84060*/  LDGSTS.E [R21+0x5000], [R22.64], P2 ;  /* 0x0500000016157fae */ /* 0x0003e40009121844 */
[----:B------:R-:W-:Y:S02]  /*84070*/  IADD3.X R35, R35, R0, RZ, P3, !PT ;  /* 0x0000000023237210 */ /* 0x000fe40001ffe4ff */
[----:B------:R-:W-:Y:S01]  /*84080*/  IADD3 R24, P4, R24, R28, RZ ;  /* 0x0000001c18187210 */ /* 0x000fe20007f9e0ff */
[----:B------:R-:W-:Y:S02]  /*84090*/  STL [R1+0x1920], R27 ;  /* 0x0019201b01007387 */ /* 0x000fe40000100800 */
[----:B------:R1:W-:Y:S02]  /*840a0*/  STL [R1+0x1914], R35 ;  /* 0x0019142301007387 */ /* 0x0003e40000100800 */
[----:B------:R-:W-:Y:S01]  /*840b0*/  IMAD.X R36, R36, 0x1, R0, P4 ;  /* 0x0000000124247824 */ /* 0x000fe200020e0600 */
[----:B-1----:R-:W-:Y:S01]  /*840c0*/  MOV R23, R35 ;  /* 0x0000002300177202 */ /* 0x002fe20000000f00 */
[----:B------:R1:W-:Y:S01]  /*840d0*/  STL [R1+0x18e8], R24 ;  /* 0x0018e81801007387 */ /* 0x0003e20000100800 */
[----:B------:R-:W-:-:S03]  /*840e0*/  IMAD.MOV.U32 R22, RZ, RZ, R27 ;  /* 0x000000ffff167224 */ /* 0x000fc600078e001b */
[----:B------:R-:W4:Y:S01]  /*840f0*/  LDL.LU R35, [R1+0x1894] ;  /* 0x0018940001237983 */ /* 0x000f220000300800 */
[----:B------:R-:W-:Y:S02]  /*84100*/  STL [R1+0x18dc], R36 ;  /* 0x0018dc2401007387 */ /* 0x000fe40000100800 */
[----:B------:R-:W4:Y:S01]  /*84110*/  LDL.LU R27, [R1+0x185c] ;  /* 0x00185c00011b7983 */ /* 0x000f220000300800 */
[----:B------:R-:W-:Y:S01]  /*84120*/  ISETP.GT.AND P1, PT, R3, 0x18, PT ;  /* 0x000000180300780c */ /* 0x000fe20003f24270 */
[----:B------:R1:W-:Y:S04]  /*84130*/  LDGSTS.E [R21+0x5200], [R22.64], P2 ;  /* 0x0520000016157fae */ /* 0x0003e80009121844 */
[----:B------:R-:W4:Y:S01]  /*84140*/  LDL.LU R37, [R1+0x1860] ;  /* 0x0018600001257983 */ /* 0x000f220000300800 */
[----:B------:R-:W-:-:S04]  /*84150*/  SEL R20, RZ, 0x4, !P1 ;  /* 0x00000004ff147807 */ /* 0x000fc80004800000 */
[----:B------:R-:W-:-:S04]  /*84160*/  SEL R20, R20, RZ, !P0 ;  /* 0x000000ff14147207 */ /* 0x000fc80004000000 */
[----:B------:R-:W-:Y:S01]  /*84170*/  ISETP.NE.U32.AND P1, PT, R20, RZ, PT ;  /* 0x000000ff1400720c */ /* 0x000fe20003f25070 */
[----:B-1----:R-:W-:Y:S02]  /*84180*/  IMAD.MOV.U32 R22, RZ, RZ, R24 ;  /* 0x000000ffff167224 */ /* 0x002fe400078e0018 */
[----:B------:R-:W-:Y:S01]  /*84190*/  IMAD.MOV.U32 R23, RZ, RZ, R36 ;  /* 0x000000ffff177224 */ /* 0x000fe200078e0024 */
[----:B------:R-:W4:Y:S01]  /*841a0*/  LDL.LU R24, [R1+0x1828] ;  /* 0x0018280001187983 */ /* 0x000f220000300800 */
[----:B------:R-:W-:-:S04]  /*841b0*/  ISETP.GT.AND P2, PT, R3, 0x1c, PT ;  /* 0x0000001c0300780c */ /* 0x000fc80003f44270 */
[----:B------:R-:W-:-:S04]  /*841c0*/  SEL R20, RZ, 0x4, !P2 ;  /* 0x00000004ff147807 */ /* 0x000fc80005000000 */
[----:B------:R1:W-:Y:S01]  /*841d0*/  LDGSTS.E [R21+0x6000], [R22.64], P1 ;  /* 0x0600000016157fae */ /* 0x0003e20008921844 */
[----:B------:R-:W-:-:S04]  /*841e0*/  SEL R20, R20, RZ, !P0 ;  /* 0x000000ff14147207 */ /* 0x000fc80004000000 */
[----:B------:R-:W-:Y:S02]  /*841f0*/  ISETP.NE.U32.AND P2, PT, R20, RZ, PT ;  /* 0x000000ff1400720c */ /* 0x000fe40003f45070 */
[----:B------:R-:W-:-:S04]  /*84200*/  IADD3 R33, P3, R33, R28, RZ ;  /* 0x0000001c21217210 */ /* 0x000fc80007f7e0ff */
[----:B------:R-:W-:Y:S01]  /*84210*/  IADD3.X R34, R34, R0, RZ, P3, !PT ;  /* 0x0000000022227210 */ /* 0x000fe20001ffe4ff */
[----:B------:R2:W-:Y:S01]  /*84220*/  STL [R1+0x18e0], R33 ;  /* 0x0018e02101007387 */ /* 0x0005e20000100800 */
[----:B-1----:R-:W-:Y:S02]  /*84230*/  IMAD.MOV.U32 R22, RZ, RZ, R33 ;  /* 0x000000ffff167224 */ /* 0x002fe400078e0021 */
[----:B------:R-:W-:Y:S01]  /*84240*/  MOV R23, R34 ;  /* 0x0000002200177202 */ /* 0x000fe20000000f00 */
[----:B------:R1:W-:Y:S04]  /*84250*/  STL [R1+0x18d4], R34 ;  /* 0x0018d42201007387 */ /* 0x0003e80000100800 */
[----:B------:R1:W-:Y:S01]  /*84260*/  LDGSTS.E [R21+0x6200], [R22.64], P1 ;  /* 0x0620000016157fae */ /* 0x0003e20008921844 */
[----:B--2---:R-:W-:-:S05]  /*84270*/  IADD3 R25, P4, R25, R28, RZ ;  /* 0x0000001c19197210 */ /* 0x004fca0007f9e0ff */
[----:B------:R-:W-:Y:S01]  /*84280*/  IMAD.X R29, R29, 0x1, R0, P4 ;  /* 0x000000011d1d7824 */ /* 0x000fe200020e0600 */
[----:B------:R-:W-:Y:S01]  /*84290*/  STL [R1+0x18a8], R25 ;  /* 0x0018a81901007387 */ /* 0x000fe20000100800 */
[----:B------:R-:W3:Y:S03]  /*842a0*/  LDL.LU R38, [R1+0x1854] ;  /* 0x0018540001267983 */ /* 0x000ee60000300800 */
[----:B------:R1:W-:Y:S01]  /*842b0*/  STL [R1+0x189c], R29 ;  /* 0x00189c1d01007387 */ /* 0x0003e20000100800 */
[----:B------:R-:W3:Y:S02]  /*842c0*/  LDL.LU R33, [R1+0x181c] ;  /* 0x00181c0001217983 */ /* 0x000ee40000300800 */
[----:B-1----:R-:W-:Y:S01]  /*842d0*/  IMAD.MOV.U32 R23, RZ, RZ, R29 ;  /* 0x000000ffff177224 */ /* 0x002fe200078e001d */
[----:B------:R-:W3:Y:S01]  /*842e0*/  LDL.LU R34, [R1+0x1814] ;  /* 0x0018140001227983 */ /* 0x000ee20000300800 */
[----:B------:R-:W-:-:S05]  /*842f0*/  IMAD.MOV.U32 R22, RZ, RZ, R25 ;  /* 0x000000ffff167224 */ /* 0x000fca00078e0019 */
[----:B------:R1:W-:Y:S04]  /*84300*/  LDGSTS.E [R21+0x7000], [R22.64], P2 ;  /* 0x0700000016157fae */ /* 0x0003e80009121844 */
[----:B------:R-:W3:Y:S01]  /*84310*/  LDL.LU R29, [R1+0x1820] ;  /* 0x00182000011d7983 */ /* 0x000ee20000300800 */
[----:B------:R-:W3:Y:S02]  /*84320*/  LDL.LU R36, [R1+0x17dc] ;  /* 0x0017dc0001247983 */ /* 0x000ee40000300800 */
[----:B------:R-:W3:Y:S02]  /*84330*/  LDL.LU R25, [R1+0x17e8] ;  /* 0x0017e80001197983 */ /* 0x000ee40000300800 */
[-C--:B---3--:R-:W-:Y:S02]  /*84340*/  IADD3 R30, P3, R30, R28.reuse, RZ ;  /* 0x0000001c1e1e7210 */ /* 0x088fe40007f7e0ff */
[----:B----4-:R-:W-:-:S03]  /*84350*/  IADD3 R26, P4, R26, R28, RZ ;  /* 0x0000001c1a1a7210 */ /* 0x010fc60007f9e0ff */
[----:B------:R-:W-:Y:S01]  /*84360*/  STL [R1+0x18a0], R30 ;  /* 0x0018a01e01007387 */ /* 0x000fe20000100800 */
[----:B-1----:R-:W-:Y:S01]  /*84370*/  IMAD.MOV.U32 R22, RZ, RZ, R30 ;  /* 0x000000ffff167224 */ /* 0x002fe200078e001e */
[----:B------:R-:W-:Y:S01]  /*84380*/  IADD3.X R35, R35, R0, RZ, P3, !PT ;  /* 0x0000000023237210 */ /* 0x000fe20001ffe4ff */
[----:B------:R-:W-:-:S03]  /*84390*/  IMAD.X R27, R27, 0x1, R0, P4 ;  /* 0x000000011b1b7824 */ /* 0x000fc600020e0600 */
[----:B------:R-:W-:Y:S01]  /*843a0*/  MOV R23, R35 ;  /* 0x0000002300177202 */ /* 0x000fe20000000f00 */
[----:B------:R1:W-:Y:S01]  /*843b0*/  STL [R1+0x1894], R35 ;  /* 0x0018942301007387 */ /* 0x0003e20000100800 */
[----:B------:R-:W-:Y:S02]  /*843c0*/  STL [R1+0x1868], R26 ;  /* 0x0018681a01007387 */ /* 0x000fe40000100800 */
[----:B------:R3:W-:Y:S01]  /*843d0*/  STL [R1+0x185c], R27 ;  /* 0x00185c1b01007387 */ /* 0x0007e20000100800 */
[----:B------:R4:W-:Y:S04]  /*843e0*/  LDGSTS.E [R21+0x7200], [R22.64], P2 ;  /* 0x0720000016157fae */ /* 0x0009e80009121844 */
[----:B-1----:R-:W2:Y:S01]  /*843f0*/  LDL.LU R35, [R1+0x17d4] ;  /* 0x0017d40001237983 */ /* 0x002ea20000300800 */
[----:B------:R-:W2:Y:S02]  /*84400*/  LDL.LU R30, [R1+0x17e0] ;  /* 0x0017e000011e7983 */ /* 0x000ea40000300800 */
[----:B----4-:R-:W-:-:S02]  /*84410*/  IMAD.MOV.U32 R23, RZ, RZ, R27 ;  /* 0x000000ffff177224 */ /* 0x010fc400078e001b */
[----:B------:R-:W-:Y:S01]  /*84420*/  IMAD.MOV.U32 R22, RZ, RZ, R26 ;  /* 0x000000ffff167224 */ /* 0x000fe200078e001a */
[----:B---3--:R-:W3:Y:S01]  /*84430*/  LDL.LU R27, [R1+0x179c] ;  /* 0x00179c00011b7983 */ /* 0x008ee20000300800 */
[----:B------:R-:W4:Y:S01]  /*84440*/  LDL.LU R26, [R1+0x17a8] ;  /* 0x0017a800011a7983 */ /* 0x000f220000300800 */
[----:B------:R-:W-:-:S04]  /*84450*/  ISETP.GT.AND P1, PT, R3, 0x20, PT ;  /* 0x000000200300780c */ /* 0x000fc80003f24270 */
[----:B------:R-:W-:-:S04]  /*84460*/  SEL R20, RZ, 0x4, !P1 ;  /* 0x00000004ff147807 */ /* 0x000fc80004800000 */
[----:B------:R-:W-:Y:S02]  /*84470*/  SEL R20, R20, RZ, !P0 ;  /* 0x000000ff14147207 */ /* 0x000fe40004000000 */
[----:B------:R-:W-:Y:S02]  /*84480*/  ISETP.GT.AND P2, PT, R3, 0x24, PT ;  /* 0x000000240300780c */ /* 0x000fe40003f44270 */
[----:B------:R-:W-:Y:S02]  /*84490*/  ISETP.NE.U32.AND P1, PT, R20, RZ, PT ;  /* 0x000000ff1400720c */ /* 0x000fe40003f25070 */
[----:B------:R-:W-:Y:S01]  /*844a0*/  SEL R20, RZ, 0x4, !P2 ;  /* 0x00000004ff147807 */ /* 0x000fe20005000000 */
[----:B------:R-:W-:-:S03]  /*844b0*/  IADD3 R37, P3, R37, R28, RZ ;  /* 0x0000001c25257210 */ /* 0x000fc60007f7e0ff */
[----:B------:R-:W-:Y:S02]  /*844c0*/  SEL R20, R20, RZ, !P0 ;  /* 0x000000ff14147207 */ /* 0x000fe40004000000 */
[----:B------:R-:W-:Y:S02]  /*844d0*/  IADD3 R24, P4, R24, R28, RZ ;  /* 0x0000001c18187210 */ /* 0x000fe40007f9e0ff */
[----:B------:R-:W-:-:S03]  /*844e0*/  ISETP.NE.U32.AND P2, PT, R20, RZ, PT ;  /* 0x000000ff1400720c */ /* 0x000fc60003f45070 */
[----:B------:R1:W-:Y:S04]  /*844f0*/  LDGSTS.E [R21+0x8000], [R22.64], P1 ;  /* 0x0800000016157fae */ /* 0x0003e80008921844 */
[----:B------:R-:W-:Y:S01]  /*84500*/  STL [R1+0x1860], R37 ;  /* 0x0018602501007387 */ /* 0x000fe20000100800 */
[----:B-1----:R-:W-:Y:S01]  /*84510*/  IMAD.MOV.U32 R22, RZ, RZ, R37 ;  /* 0x000000ffff167224 */ /* 0x002fe200078e0025 */
[----:B------:R-:W-:-:S04]  /*84520*/  IADD3.X R38, R38, R0, RZ, P3, !PT ;  /* 0x0000000026267210 */ /* 0x000fc80001ffe4ff */
[----:B------:R-:W-:Y:S01]  /*84530*/  MOV R23, R38 ;  /* 0x0000002600177202 */ /* 0x000fe20000000f00 */
[----:B------:R-:W-:Y:S01]  /*84540*/  IMAD.X R33, R33, 0x1, R0, P4 ;  /* 0x0000000121217824 */ /* 0x000fe200020e0600 */
[----:B------:R-:W-:Y:S04]  /*84550*/  STL [R1+0x1854], R38 ;  /* 0x0018542601007387 */ /* 0x000fe80000100800 */
[----:B------:R1:W-:Y:S01]  /*84560*/  LDGSTS.E [R21+0x8200], [R22.64], P1 ;  /* 0x0820000016157fae */ /* 0x0003e20008921844 */
[----:B------:R-:W-:Y:S01]  /*84570*/  STL [R1+0x1828], R24 ;  /* 0x0018281801007387 */ /* 0x000fe20000100800 */
[----:B------:R-:W-:Y:S02]  /*84580*/  ISETP.GT.AND P1, PT, R3, 0x28, PT ;  /* 0x000000280300780c */ /* 0x000fe40003f24270 */
[----:B------:R-:W-:-:S02]  /*84590*/  IADD3 R29, P3, R29, R28, RZ ;  /* 0x0000001c1d1d7210 */ /* 0x000fc40007f7e0ff */
[----:B------:R-:W-:Y:S01]  /*845a0*/  IADD3 R25, P4, R25, R28, RZ ;  /* 0x0000001c19197210 */ /* 0x000fe20007f9e0ff */
[----:B------:R1:W-:Y:S01]  /*845b0*/  STL [R1+0x181c], R33 ;  /* 0x00181c2101007387 */ /* 0x0003e20000100800 */
[----:B------:R-:W-:Y:S01]  /*845c0*/  IADD3.X R34, R34, R0, RZ, P3, !PT ;  /* 0x0000000022227210 */ /* 0x000fe20001ffe4ff */
[----:B-1----:R-:W-:Y:S02]  /*845d0*/  IMAD.MOV.U32 R22, RZ, RZ, R24 ;  /* 0x000000ffff167224 */ /* 0x002fe400078e0018 */
[----:B------:R-:W-:Y:S02]  /*845e0*/  IMAD.MOV.U32 R23, RZ, RZ, R33 ;  /* 0x000000ffff177224 */ /* 0x000fe400078e0021 */
[----:B------:R-:W-:Y:S01]  /*845f0*/  IMAD.X R36, R36, 0x1, R0, P4 ;  /* 0x0000000124247824 */ /* 0x000fe200020e0600 */
[----:B------:R-:W-:Y:S02]  /*84600*/  SEL R20, RZ, 0x4, !P1 ;  /* 0x00000004ff147807 */ /* 0x000fe40004800000 */
[----:B------:R1:W-:Y:S04]  /*84610*/  LDGSTS.E [R21+0x9000], [R22.64], P2 ;  /* 0x0900000016157fae */ /* 0x0003e80009121844 */
[----:B------:R-:W3:Y:S01]  /*84620*/  LDL.LU R33, [R1+0x17a0] ;  /* 0x0017a00001217983 */ /* 0x000ee20000300800 */
[----:B------:R-:W3:Y:S02]  /*84630*/  LDL.LU R24, [R1+0x1768] ;  /* 0x0017680001187983 */ /* 0x000ee40000300800 */
[----:B------:R-:W-:Y:S02]  /*84640*/  STL [R1+0x1820], R29 ;  /* 0x0018201d01007387 */ /* 0x000fe40000100800 */
[----:B------:R1:W-:Y:S01]  /*84650*/  STL [R1+0x1814], R34 ;  /* 0x0018142201007387 */ /* 0x0003e20000100800 */
[----:B------:R1:W-:Y:S01]  /*84660*/  STL [R1+0x17e8], R25 ;  /* 0x0017e81901007387 */ /* 0x0003e20000100800 */
[----:B------:R-:W-:-:S02]  /*84670*/  SEL R20, R20, RZ, !P0 ;  /* 0x000000ff14147207 */ /* 0x000fc40004000000 */
[----:B-1----:R-:W-:Y:S01]  /*84680*/  MOV R23, R34 ;  /* 0x0000002200177202 */ /* 0x002fe20000000f00 */
[----:B------:R-:W-:Y:S01]  /*84690*/  IMAD.MOV.U32 R22, RZ, RZ, R29 ;  /* 0x000000ffff167224 */ /* 0x000fe200078e001d */
[----:B------:R-:W3:Y:S01]  /*846a0*/  LDL.LU R34, [R1+0x1794] ;  /* 0x0017940001227983 */ /* 0x000ee20000300800 */
[----:B------:R-:W-:Y:S02]  /*846b0*/  STL [R1+0x17dc], R36 ;  /* 0x0017dc2401007387 */ /* 0x000fe40000100800 */
[----:B------:R-:W3:Y:S01]  /*846c0*/  LDL.LU R29, [R1+0x175c] ;  /* 0x00175c00011d7983 */ /* 0x000ee20000300800 */
[----:B------:R-:W-:Y:S01]  /*846d0*/  ISETP.NE.U32.AND P1, PT, R20, RZ, PT ;  /* 0x000000ff1400720c */ /* 0x000fe20003f25070 */
[----:B------:R1:W-:Y:S04]  /*846e0*/  LDGSTS.E [R21+0x9200], [R22.64], P2 ;  /* 0x0920000016157fae */ /* 0x0003e80009121844 */
[----:B------:R-:W3:Y:S01]  /*846f0*/  LDL.LU R37, [R1+0x1760] ;  /* 0x0017600001257983 */ /* 0x000ee20000300800 */
[----:B-1----:R-:W-:-:S02]  /*84700*/  IMAD.MOV.U32 R22, RZ, RZ, R25 ;  /* 0x000000ffff167224 */ /* 0x002fc400078e0019 */
[----:B------:R-:W-:Y:S01]  /*84710*/  IMAD.MOV.U32 R23, RZ, RZ, R36 ;  /* 0x000000ffff177224 */ /* 0x000fe200078e0024 */
[----:B------:R-:W3:Y:S04]  /*84720*/  LDL.LU R25, [R1+0x1728] ;  /* 0x0017280001197983 */ /* 0x000ee80000300800 */
[----:B------:R1:W-:Y:S01]  /*84730*/  LDGSTS.E [R21+0xa000], [R22.64], P1 ;  /* 0x0a00000016157fae */ /* 0x0003e20008921844 */
[----:B--2---:R-:W-:-:S04]  /*84740*/  IADD3 R30, P3, R30, R28, RZ ;  /* 0x0000001c1e1e7210 */ /* 0x004fc80007f7e0ff */
[----:B------:R-:W-:Y:S02]  /*84750*/  IADD3.X R35, R35, R0, RZ, P3, !PT ;  /* 0x0000000023237210 */ /* 0x000fe40001ffe4ff */
[----:B----4-:R-:W-:Y:S01]  /*84760*/  IADD3 R26, P4, R26, R28, RZ ;  /* 0x0000001c1a1a7210 */ /* 0x010fe20007f9e0ff */
[----:B------:R2:W-:Y:S02]  /*84770*/  STL [R1+0x17e0], R30 ;  /* 0x0017e01e01007387 */ /* 0x0005e40000100800 */
[----:B------:R4:W-:Y:S02]  /*84780*/  STL [R1+0x17d4], R35 ;  /* 0x0017d42301007387 */ /* 0x0009e40000100800 */
[----:B-1----:R-:W-:Y:S01]  /*84790*/  IMAD.MOV.U32 R22, RZ, RZ, R30 ;  /* 0x000000ffff167224 */ /* 0x002fe200078e001e */
[----:B------:R-:W-:Y:S01]  /*847a0*/  MOV R23, R35 ;  /* 0x0000002300177202 */ /* 0x000fe20000000f00 */
[----:B---3--:R-:W-:Y:S01]  /*847b0*/  IMAD.X R27, R27, 0x1, R0, P4 ;  /* 0x000000011b1b7824 */ /* 0x008fe200020e0600 */
[----:B------:R-:W-:Y:S01]  /*847c0*/  STL [R1+0x17a8], R26 ;  /* 0x0017a81a01007387 */ /* 0x000fe20000100800 */
[----:B------:R-:W3:Y:S03]  /*847d0*/  LDL.LU R38, [R1+0x1754] ;  /* 0x0017540001267983 */ /* 0x000ee60000300800 */
[----:B------:R1:W-:Y:S04]  /*847e0*/  LDGSTS.E [R21+0xa200], [R22.64], P1 ;  /* 0x0a20000016157fae */ /* 0x0003e80008921844 */
[----:B------:R1:W-:Y:S01]  /*847f0*/  STL [R1+0x179c], R27 ;  /* 0x00179c1b01007387 */ /* 0x0003e20000100800 */
[----:B--2---:R-:W2:Y:S02]  /*84800*/  LDL.LU R30, [R1+0x171c] ;  /* 0x00171c00011e7983 */ /* 0x004ea40000300800 */
[----:B----4-:R-:W4:Y:S02]  /*84810*/  LDL.LU R35, [R1+0x1714] ;  /* 0x0017140001237983 */ /* 0x010f240000300800 */
[----:B-1----:R-:W-:-:S02]  /*84820*/  IMAD.MOV.U32 R23, RZ, RZ, R27 ;  /* 0x000000ffff177224 */ /* 0x002fc400078e001b */
[----:B------:R-:W-:Y:S01]  /*84830*/  IMAD.MOV.U32 R22, RZ, RZ, R26 ;  /* 0x000000ffff167224 */ /* 0x000fe200078e001a */
[----:B------:R-:W4:Y:S01]  /*84840*/  LDL.LU R27, [R1+0x1720] ;  /* 0x00172000011b7983 */ /* 0x000f220000300800 */
[----:B------:R-:W4:Y:S02]  /*84850*/  LDL.LU R36, [R1+0x16d8] ;  /* 0x0016d80001247983 */ /* 0x000f240000300800 */
[----:B------:R-:W4:Y:S01]  /*84860*/  LDL.LU R26, [R1+0x16dc] ;  /* 0x0016dc00011a7983 */ /* 0x000f220000300800 */
[----:B------:R-:W-:-:S04]  /*84870*/  ISETP.GT.AND P2, PT, R3, 0x2c, PT ;  /* 0x0000002c0300780c */ /* 0x000fc80003f44270 */
[----:B------:R-:W-:-:S04]  /*84880*/  SEL R20, RZ, 0x4, !P2 ;  /* 0x00000004ff147807 */ /* 0x000fc80005000000 */
[----:B------:R-:W-:-:S04]  /*84890*/  SEL R20, R20, RZ, !P0 ;  /* 0x000000ff14147207 */ /* 0x000fc80004000000 */
[----:B------:R-:W-:Y:S02]  /*848a0*/  ISETP.NE.U32.AND P2, PT, R20, RZ, PT ;  /* 0x000000ff1400720c */ /* 0x000fe40003f45070 */
[----:B------:R-:W-:-:S04]  /*848b0*/  ISETP.GT.AND P1, PT, R3, 0x30, PT ;  /* 0x000000300300780c */ /* 0x000fc80003f24270 */
[----:B------:R-:W-:-:S04]  /*848c0*/  SEL R20, RZ, 0x4, !P1 ;  /* 0x00000004ff147807 */ /* 0x000fc80004800000 */
[----:B------:R-:W-:-:S03]  /*848d0*/  SEL R20, R20, RZ, !P0 ;  /* 0x000000ff14147207 */ /* 0x000fc60004000000 */
[----:B------:R1:W-:Y:S01]  /*848e0*/  LDGSTS.E [R21+0xb000], [R22.64], P2 ;  /* 0x0b00000016157fae */ /* 0x0003e20009121844 */
[----:B------:R-:W-:Y:S02]  /*848f0*/  ISETP.NE.U32.AND P1, PT, R20, RZ, PT ;  /* 0x000000ff1400720c */ /* 0x000fe40003f25070 */
[-C--:B------:R-:W-:Y:S02]  /*84900*/  IADD3 R33, P3, R33, R28.reuse, RZ ;  /* 0x0000001c21217210 */ /* 0x080fe40007f7e0ff */
[----:B------:R-:W-:-:S03]  /*84910*/  IADD3 R24, P4, R24, R28, RZ ;  /* 0x0000001c18187210 */ /* 0x000fc60007f9e0ff */
        /* <DEDUP_REMOVED lines=8> */
[----:B------:R1:W-:Y:S01]  /*849a0*/  LDGSTS.E [R21+0xb200], [R22.64], P2 ;  /* 0x0b20000016157fae */ /* 0x0003e20009121844 */
[----:B------:R-:W-:-:S03]  /*849b0*/  ISETP.GT.AND P2, PT, R3, 0x34, PT ;  /* 0x000000340300780c */ /* 0x000fc60003f44270 */
[----:B-1----:R-:W4:Y:S01]  /*849c0*/  LDL.LU R34, [R1+0x16e0] ;  /* 0x0016e00001227983 */ /* 0x002f220000300800 */
[----:B------:R-:W4:Y:S01]  /*849d0*/  LDL.LU R33, [R1+0x16e4] ;  /* 0x0016e40001217983 */ /* 0x000f220000300800 */
[----:B------:R-:W-:Y:S01]  /*849e0*/  SEL R20, RZ, 0x4, !P2 ;  /* 0x00000004ff147807 */ /* 0x000fe20005000000 */
[----:B------:R-:W-:Y:S02]  /*849f0*/  IMAD.MOV.U32 R23, RZ, RZ, R29 ;  /* 0x000000ffff177224 */ /* 0x000fe400078e001d */
[----:B------:R-:W-:Y:S01]  /*84a00*/  IMAD.MOV.U32 R22, RZ, RZ, R24 ;  /* 0x000000ffff167224 */ /* 0x000fe200078e0018 */
[----:B------:R-:W4:Y:S01]  /*84a10*/  LDL.LU R29, [R1+0x1698] ;  /* 0x00169800011d7983 */ /* 0x000f220000300800 */
[----:B------:R-:W4:Y:S01]  /*84a20*/  LDL.LU R24, [R1+0x169c] ;  /* 0x00169c0001187983 */ /* 0x000f220000300800 */
[----:B------:R-:W-:Y:S02]  /*84a30*/  IADD3 R37, P3, R37, R28, RZ ;  /* 0x0000001c25257210 */ /* 0x000fe40007f7e0ff */
        /* <DEDUP_REMOVED lines=8> */
[----:B--2---:R-:W-:Y:S01]  /*84ac0*/  IMAD.X R30, R30, 0x1, R0, P4 ;  /* 0x000000011e1e7824 */ /* 0x004fe200020e0600 */
[----:B------:R-:W-:Y:S04]  /*84ad0*/  STL [R1+0x1754], R38 ;  /* 0x0017542601007387 */ /* 0x000fe80000100800 */
[----:B------:R1:W-:Y:S01]  /*84ae0*/  LDGSTS.E [R21+0xc200], [R22.64], P1 ;  /* 0x0c20000016157fae */ /* 0x0003e20008921844 */
[----:B------:R-:W-:Y:S02]  /*84af0*/  STL [R1+0x1728], R25 ;  /* 0x0017281901007387 */ /* 0x000fe40000100800 */
[----:B------:R2:W-:Y:S01]  /*84b00*/  STL [R1+0x171c], R30 ;  /* 0x00171c1e01007387 */ /* 0x0005e20000100800 */
[----:B----4-:R-:W-:-:S02]  /*84b10*/  IADD3 R27, P3, R27, R28, RZ ;  /* 0x0000001c1b1b7210 */ /* 0x010fc40007f7e0ff */
[----:B------:R-:W-:Y:S01]  /*84b20*/  IADD3 R26, P4, R26, R28, RZ ;  /* 0x0000001c1a1a7210 */ /* 0x000fe20007f9e0ff */
[----:B-1----:R-:W-:Y:S02]  /*84b30*/  IMAD.MOV.U32 R22, RZ, RZ, R25 ;  /* 0x000000ffff167224 */ /* 0x002fe400078e0019 */
[----:B------:R-:W-:Y:S01]  /*84b40*/  IMAD.MOV.U32 R23, RZ, RZ, R30 ;  /* 0x000000ffff177224 */ /* 0x000fe200078e001e */
[----:B------:R-:W-:Y:S01]  /*84b50*/  IADD3.X R35, R35, R0, RZ, P3, !PT ;  /* 0x0000000023237210 */ /* 0x000fe20001ffe4ff */
[----:B--2---:R-:W2:Y:S01]  /*84b60*/  LDL.LU R30, [R1+0x16a4] ;  /* 0x0016a400011e7983 */ /* 0x004ea20000300800 */
[----:B------:R-:W3:Y:S02]  /*84b70*/  LDL.LU R25, [R1+0x165c] ;  /* 0x00165c0001197983 */ /* 0x000ee40000300800 */
[----:B------:R-:W-:Y:S02]  /*84b80*/  IMAD.X R36, R36, 0x1, R0, P4 ;  /* 0x0000000124247824 */ /* 0x000fe400020e0600 */
[----:B------:R-:W-:Y:S01]  /*84b90*/  STL [R1+0x1720], R27 ;  /* 0x0017201b01007387 */ /* 0x000fe20000100800 */
[----:B------:R1:W-:Y:S04]  /*84ba0*/  LDGSTS.E [R21+0xd000], [R22.64], P2 ;  /* 0x0d00000016157fae */ /* 0x0003e80009121844 */
[----:B------:R4:W-:Y:S01]  /*84bb0*/  STL [R1+0x1714], R35 ;  /* 0x0017142301007387 */ /* 0x0009e20000100800 */
[----:B------:R1:W-:Y:S02]  /*84bc0*/  STL [R1+0x16dc], R26 ;  /* 0x0016dc1a01007387 */ /* 0x0003e40000100800 */
[----:B-1----:R-:W-:Y:S01]  /*84bd0*/  MOV R23, R35 ;  /* 0x0000002300177202 */ /* 0x002fe20000000f00 */
[----:B------:R-:W-:Y:S01]  /*84be0*/  IMAD.MOV.U32 R22, RZ, RZ, R27 ;  /* 0x000000ffff167224 */ /* 0x000fe200078e001b */
[----:B----4-:R-:W4:Y:S01]  /*84bf0*/  LDL.LU R35, [R1+0x16a0] ;  /* 0x0016a00001237983 */ /* 0x010f220000300800 */
        /* <DEDUP_REMOVED lines=17> */
[----:B------:R-:W-:Y:S02]  /*84d10*/  IADD3.X R34, R34, R0, RZ, P3, !PT ;  /* 0x0000000022227210 */ /* 0x000fe40001ffe4ff */
[----:B------:R-:W-:Y:S01]  /*84d20*/  IADD3 R24, P4, R24, R28, RZ ;  /* 0x0000001c18187210 */ /* 0x000fe20007f9e0ff */
[----:B------:R1:W-:Y:S02]  /*84d30*/  STL [R1+0x16e4], R33 ;  /* 0x0016e42101007387 */ /* 0x0003e40000100800 */
[----:B------:R1:W-:Y:S02]  /*84d40*/  STL [R1+0x16e0], R34 ;  /* 0x0016e02201007387 */ /* 0x0003e40000100800 */
[----:B-1----:R-:W-:Y:S01]  /*84d50*/  IMAD.MOV.U32 R22, RZ, RZ, R33 ;  /* 0x000000ffff167224 */ /* 0x002fe200078e0021 */
[----:B------:R-:W-:Y:S01]  /*84d60*/  MOV R23, R34 ;  /* 0x0000002200177202 */ /* 0x000fe20000000f00 */
[----:B------:R-:W-:Y:S01]  /*84d70*/  IMAD.X R29, R29, 0x1, R0, P4 ;  /* 0x000000011d1d7824 */ /* 0x000fe200020e0600 */
[----:B------:R-:W-:Y:S01]  /*84d80*/  STL [R1+0x169c], R24 ;  /* 0x00169c1801007387 */ /* 0x000fe20000100800 */
[----:B------:R-:W4:Y:S03]  /*84d90*/  LDL.LU R38, [R1+0x1660] ;  /* 0x0016600001267983 */ /* 0x000f260000300800 */
[----:B------:R1:W-:Y:S04]  /*84da0*/  LDGSTS.E [R21+0xe200], [R22.64], P1 ;  /* 0x0e20000016157fae */ /* 0x0003e80008921844 */
[----:B------:R1:W-:Y:S01]  /*84db0*/  STL [R1+0x1698], R29 ;  /* 0x0016981d01007387 */ /* 0x0003e20000100800 */
[----:B------:R-:W4:Y:S02]  /*84dc0*/  LDL.LU R33, [R1+0x1618] ;  /* 0x0016180001217983 */ /* 0x000f240000300800 */
[----:B------:R-:W4:Y:S02]  /*84dd0*/  LDL.LU R34, [R1+0x1620] ;  /* 0x0016200001227983 */ /* 0x000f240000300800 */
[----:B-1----:R-:W-:-:S02]  /*84de0*/  IMAD.MOV.U32 R23, RZ, RZ, R29 ;  /* 0x000000ffff177224 */ /* 0x002fc400078e001d */
[----:B------:R-:W4:Y:S01]  /*84df0*/  LDL.LU R29, [R1+0x1624] ;  /* 0x00162400011d7983 */ /* 0x000f220000300800 */
[----:B------:R-:W-:Y:S02]  /*84e00*/  IMAD.MOV.U32 R22, RZ, RZ, R24 ;  /* 0x000000ffff167224 */ /* 0x000fe400078e0018 */
[----:B------:R-:W4:Y:S02]  /*84e10*/  LDL.LU R36, [R1+0x15c8] ;  /* 0x0015c80001247983 */ /* 0x000f240000300800 */
[----:B------:R-:W4:Y:S01]  /*84e20*/  LDL.LU R24, [R1+0x15cc] ;  /* 0x0015cc0001187983 */ /* 0x000f220000300800 */
[----:B------:R1:W-:Y:S01]  /*84e30*/  LDGSTS.E [R21+0xf000], [R22.64], P2 ;  /* 0x0f00000016157fae */ /* 0x0003e20009121844 */
[-C--:B--2---:R-:W-:Y:S02]  /*84e40*/  IADD3 R30, P3, R30, R28.reuse, RZ ;  /* 0x0000001c1e1e7210 */ /* 0x084fe40007f7e0ff */
[----:B---3--:R-:W-:-:S03]  /*84e50*/  IADD3 R25, P4, R25, R28, RZ ;  /* 0x0000001c19197210 */ /* 0x008fc60007f9e0ff */
[----:B------:R-:W-:Y:S01]  /*84e60*/  STL [R1+0x16a4], R30 ;  /* 0x0016a41e01007387 */ /* 0x000fe20000100800 */
[----:B-1----:R-:W-:Y:S01]  /*84e70*/  IMAD.MOV.U32 R22, RZ, RZ, R30 ;  /* 0x000000ffff167224 */ /* 0x002fe200078e001e */
[----:B----4-:R-:W-:Y:S01]  /*84e80*/  IADD3.X R35, R35, R0, RZ, P3, !PT ;  /* 0x0000000023237210 */ /* 0x010fe20001ffe4ff */
[----:B------:R-:W-:-:S03]  /*84e90*/  IMAD.X R27, R27, 0x1, R0, P4 ;  /* 0x000000011b1b7824 */ /* 0x000fc600020e0600 */
[----:B------:R-:W-:Y:S01]  /*84ea0*/  MOV R23, R35 ;  /* 0x0000002300177202 */ /* 0x000fe20000000f00 */
[----:B------:R1:W-:Y:S01]  /*84eb0*/  STL [R1+0x16a0], R35 ;  /* 0x0016a02301007387 */ /* 0x0003e20000100800 */
[----:B------:R-:W-:Y:S02]  /*84ec0*/  STL [R1+0x165c], R25 ;  /* 0x00165c1901007387 */ /* 0x000fe40000100800 */
[----:B------:R2:W-:Y:S01]  /*84ed0*/  STL [R1+0x1658], R27 ;  /* 0x0016581b01007387 */ /* 0x0005e20000100800 */
[----:B------:R3:W-:Y:S04]  /*84ee0*/  LDGSTS.E [R21+0xf200], [R22.64], P2 ;  /* 0x0f20000016157fae */ /* 0x0007e80009121844 */
[----:B-1----:R-:W4:Y:S01]  /*84ef0*/  LDL.LU R35, [R1+0x15d0] ;  /* 0x0015d00001237983 */ /* 0x002f220000300800 */
[----:B------:R-:W4:Y:S02]  /*84f00*/  LDL.LU R30, [R1+0x15d4] ;  /* 0x0015d400011e7983 */ /* 0x000f240000300800 */
[----:B---3--:R-:W-:-:S02]  /*84f10*/  IMAD.MOV.U32 R23, RZ, RZ, R27 ;  /* 0x000000ffff177224 */ /* 0x008fc400078e001b */
[----:B------:R-:W-:Y:S01]  /*84f20*/  IMAD.MOV.U32 R22, RZ, RZ, R25 ;  /* 0x000000ffff167224 */ /* 0x000fe200078e0019 */
[----:B--2---:R-:W2:Y:S01]  /*84f30*/  LDL.LU R27, [R1+0x1588] ;  /* 0x00158800011b7983 */ /* 0x004ea20000300800 */
[----:B------:R-:W3:Y:S01]  /*84f40*/  LDL.LU R25, [R1+0x158c] ;  /* 0x00158c0001197983 */ /* 0x000ee20000300800 */
        /* <DEDUP_REMOVED lines=19> */
[----:B------:R-:W-:Y:S01]  /*85080*/  ISETP.GT.AND P1, PT, R3, 0x48, PT ;  /* 0x000000480300780c */ /* 0x000fe20003f24270 */
[----:B------:R1:W-:Y:S01]  /*85090*/  STL [R1+0x1618], R33 ;  /* 0x0016182101007387 */ /* 0x0003e20000100800 */
[----:B------:R-:W-:-:S02]  /*850a0*/  IADD3 R29, P3, R29, R28, RZ ;  /* 0x0000001c1d1d7210 */ /* 0x000fc40007f7e0ff */
[----:B------:R-:W-:Y:S01]  /*850b0*/  IADD3 R24, P4, R24, R28, RZ ;  /* 0x0000001c18187210 */ /* 0x000fe20007f9e0ff */
[----:B-1----:R-:W-:Y:S02]  /*850c0*/  IMAD.MOV.U32 R22, RZ, RZ, R26 ;  /* 0x000000ffff167224 */ /* 0x002fe400078e001a */
[----:B------:R-:W-:Y:S01]  /*850d0*/  IMAD.MOV.U32 R23, RZ, RZ, R33 ;  /* 0x000000ffff177224 */ /* 0x000fe200078e0021 */
[----:B------:R-:W-:Y:S01]  /*850e0*/  IADD3.X R34, R34, R0, RZ, P3, !PT ;  /* 0x0000000022227210 */ /* 0x000fe20001ffe4ff */
[----:B------:R-:W2:Y:S01]  /*850f0*/  LDL.LU R33, [R1+0x1594] ;  /* 0x0015940001217983 */ /* 0x000ea20000300800 */
[----:B------:R-:W2:Y:S01]  /*85100*/  LDL.LU R26, [R1+0x154c] ;  /* 0x00154c00011a7983 */ /* 0x000ea20000300800 */
[----:B------:R-:W-:Y:S01]  /*85110*/  SEL R20, RZ, 0x4, !P1 ;  /* 0x00000004ff147807 */ /* 0x000fe20004800000 */
[----:B------:R-:W-:Y:S01]  /*85120*/  STL [R1+0x1624], R29 ;  /* 0x0016241d01007387 */ /* 0x000fe20000100800 */
[----:B------:R1:W-:Y:S04]  /*85130*/  LDGSTS.E [R21+0x11000], [R22.64], P2 ;  /* 0x1100000016157fae */ /* 0x0003e80009121844 */
[----:B------:R1:W-:Y:S01]  /*85140*/  STL [R1+0x1620], R34 ;  /* 0x0016202201007387 */ /* 0x0003e20000100800 */
[----:B------:R1:W-:Y:S01]  /*85150*/  STL [R1+0x15cc], R24 ;  /* 0x0015cc1801007387 */ /* 0x0003e20000100800 */
[----:B------:R-:W-:Y:S01]  /*85160*/  SEL R20, R20, RZ, !P0 ;  /* 0x000000ff14147207 */ /* 0x000fe20004000000 */
[----:B------:R-:W-:Y:S01]  /*85170*/  IMAD.X R36, R36, 0x1, R0, P4 ;  /* 0x0000000124247824 */ /* 0x000fe200020e0600 */
[----:B-1----:R-:W-:-:S02]  /*85180*/  MOV R23, R34 ;  /* 0x0000002200177202 */ /* 0x002fc40000000f00 */
[----:B------:R-:W2:Y:S01]  /*85190*/  LDL.LU R34, [R1+0x1590] ;  /* 0x0015900001227983 */ /* 0x000ea20000300800 */
[----:B------:R-:W-:Y:S01]  /*851a0*/  ISETP.NE.U32.AND P1, PT, R20, RZ, PT ;  /* 0x000000ff1400720c */ /* 0x000fe20003f25070 */
[----:B------:R-:W-:Y:S02]  /*851b0*/  IMAD.MOV.U32 R22, RZ, RZ, R29 ;  /* 0x000000ffff167224 */ /* 0x000fe400078e001d */
[----:B------:R-:W-:Y:S01]  /*851c0*/  STL [R1+0x15c8], R36 ;  /* 0x0015c82401007387 */ /* 0x000fe20000100800 */
[----:B------:R-:W2:Y:S04]  /*851d0*/  LDL.LU R29, [R1+0x1548] ;  /* 0x00154800011d7983 */ /* 0x000ea80000300800 */
[----:B------:R1:W-:Y:S01]  /*851e0*/  LDGSTS.E [R21+0x11200], [R22.64], P2 ;  /* 0x1120000016157fae */ /* 0x0003e20009121844 */
[----:B------:R-:W2:Y:S02]  /*851f0*/  LDL.LU R37, [R1+0x1554] ;  /* 0x0015540001257983 */ /* 0x000ea40000300800 */
[----:B-1----:R-:W-:-:S02]  /*85200*/  IMAD.MOV.U32 R22, RZ, RZ, R24 ;  /* 0x000000ffff167224 */ /* 0x002fc400078e0018 */
[----:B------:R-:W-:Y:S01]  /*85210*/  IMAD.MOV.U32 R23, RZ, RZ, R36 ;  /* 0x000000ffff177224 */ /* 0x000fe200078e0024 */
[----:B------:R-:W2:Y:S04]  /*85220*/  LDL.LU R24, [R1+0x150c] ;  /* 0x00150c0001187983 */ /* 0x000ea80000300800 */
[----:B------:R1:W-:Y:S01]  /*85230*/  LDGSTS.E [R21+0x12000], [R22.64], P1 ;  /* 0x1200000016157fae */ /* 0x0003e20008921844 */
[----:B----4-:R-:W-:-:S04]  /*85240*/  IADD3 R30, P3, R30, R28, RZ ;  /* 0x0000001c1e1e7210 */ /* 0x010fc80007f7e0ff */
[----:B------:R-:W-:Y:S02]  /*85250*/  IADD3.X R35, R35, R0, RZ, P3, !PT ;  /* 0x0000000023237210 */ /* 0x000fe40001ffe4ff */
[----:B---3--:R-:W-:Y:S01]  /*85260*/  IADD3 R25, P4, R25, R28, RZ ;  /* 0x0000001c19197210 */ /* 0x008fe20007f9e0ff */
[----:B------:R3:W-:Y:S02]  /*85270*/  STL [R1+0x15d4], R30 ;  /* 0x0015d41e01007387 */ /* 0x0007e40000100800 */
[----:B------:R4:W-:Y:S02]  /*85280*/  STL [R1+0x15d0], R35 ;  /* 0x0015d02301007387 */ /* 0x0009e40000100800 */
[----:B-1----:R-:W-:Y:S01]  /*85290*/  IMAD.MOV.U32 R22, RZ, RZ, R30 ;  /* 0x000000ffff167224 */ /* 0x002fe200078e001e */
[----:B------:R-:W-:Y:S01]  /*852a0*/  MOV R23, R35 ;  /* 0x0000002300177202 */ /* 0x000fe20000000f00 */
[----:B--2---:R-:W-:Y:S01]  /*852b0*/  IMAD.X R27, R27, 0x1, R0, P4 ;  /* 0x000000011b1b7824 */ /* 0x004fe200020e0600 */
[----:B------:R1:W-:Y:S01]  /*852c0*/  STL [R1+0x158c], R25 ;  /* 0x00158c1901007387 */ /* 0x0003e20000100800 */
[----:B------:R-:W2:Y:S03]  /*852d0*/  LDL.LU R38, [R1+0x1550] ;  /* 0x0015500001267983 */ /* 0x000ea60000300800 */
[----:B------:R1:W-:Y:S04]  /*852e0*/  LDGSTS.E [R21+0x12200], [R22.64], P1 ;  /* 0x1220000016157fae */ /* 0x0003e80008921844 */
[----:B------:R1:W-:Y:S01]  /*852f0*/  STL [R1+0x1588], R27 ;  /* 0x0015881b01007387 */ /* 0x0003e20000100800 */
[----:B---3--:R-:W3:Y:S02]  /*85300*/  LDL.LU R30, [R1+0x1508] ;  /* 0x00150800011e7983 */ /* 0x008ee40000300800 */
        /* <DEDUP_REMOVED lines=17> */
[----:B-1----:R-:W-:Y:S01]  /*85420*/  IMAD.MOV.U32 R22, RZ, RZ, R33 ;  /* 0x000000ffff167224 */ /* 0x002fe200078e0021 */
[----:B------:R-:W-:Y:S01]  /*85430*/  STL [R1+0x1594], R33 ;  /* 0x0015942101007387 */ /* 0x000fe20000100800 */
[----:B------:R-:W-:-:S04]  /*85440*/  IADD3.X R34, R34, R0, RZ, P3, !PT ;  /* 0x0000000022227210 */ /* 0x000fc80001ffe4ff */
[----:B------:R-:W-:Y:S01]  /*85450*/  MOV R23, R34 ;  /* 0x0000002200177202 */ /* 0x000fe20000000f00 */
[----:B------:R-:W-:Y:S01]  /*85460*/  IMAD.X R29, R29, 0x1, R0, P4 ;  /* 0x000000011d1d7824 */ /* 0x000fe200020e0600 */
[----:B------:R1:W-:Y:S04]  /*85470*/  STL [R1+0x1590], R34 ;  /* 0x0015902201007387 */ /* 0x0003e80000100800 */
[----:B------:R1:W-:Y:S01]  /*85480*/  LDGSTS.E [R21+0x13200], [R22.64], P2 ;  /* 0x1320000016157fae */ /* 0x0003e20009121844 */
[----:B------:R-:W-:Y:S01]  /*85490*/  ISETP.GT.AND P2, PT, R3, 0x54, PT ;  /* 0x000000540300780c */ /* 0x000fe20003f44270 */
[----:B------:R-:W-:Y:S02]  /*854a0*/  STL [R1+0x154c], R26 ;  /* 0x00154c1a01007387 */ /* 0x000fe40000100800 */
[----:B------:R1:W-:Y:S01]  /*854b0*/  STL [R1+0x1548], R29 ;  /* 0x0015481d01007387 */ /* 0x0003e20000100800 */
[----:B------:R-:W-:-:S02]  /*854c0*/  SEL R20, RZ, 0x4, !P2 ;  /* 0x00000004ff147807 */ /* 0x000fc40005000000 */
[-C--:B------:R-:W-:Y:S01]  /*854d0*/  IADD3 R37, P3, R37, R28.reuse, RZ ;  /* 0x0000001c25257210 */ /* 0x080fe20007f7e0ff */
[----:B-1----:R-:W4:Y:S01]  /*854e0*/  LDL.LU R34, [R1+0xb44] ;  /* 0x000b440001227983 */ /* 0x002f220000300800 */
[----:B------:R-:W4:Y:S01]  /*854f0*/  LDL.LU R33, [R1+0xb48] ;  /* 0x000b480001217983 */ /* 0x000f220000300800 */
[----:B------:R-:W-:Y:S01]  /*85500*/  SEL R20, R20, RZ, !P0 ;  /* 0x000000ff14147207 */ /* 0x000fe20004000000 */
[----:B------:R-:W-:Y:S02]  /*85510*/  IMAD.MOV.U32 R23, RZ, RZ, R29 ;  /* 0x000000ffff177224 */ /* 0x000fe400078e001d */
[----:B------:R-:W-:Y:S01]  /*85520*/  IMAD.MOV.U32 R22, RZ, RZ, R26 ;  /* 0x000000ffff167224 */ /* 0x000fe200078e001a */
[----:B------:R-:W4:Y:S01]  /*85530*/  LDL.LU R29, [R1+0xb7c] ;  /* 0x000b7c00011d7983 */ /* 0x000f220000300800 */
[----:B------:R-:W4:Y:S01]  /*85540*/  LDL.LU R26, [R1+0xb80] ;  /* 0x000b8000011a7983 */ /* 0x000f220000300800 */
[----:B------:R-:W-:Y:S02]  /*85550*/  IADD3 R24, P4, R24, R28, RZ ;  /* 0x0000001c18187210 */ /* 0x000fe40007f9e0ff */
[----:B------:R-:W-:Y:S01]  /*85560*/  ISETP.NE.U32.AND P2, PT, R20, RZ, PT ;  /* 0x000000ff1400720c */ /* 0x000fe20003f45070 */
[----:B------:R1:W-:Y:S04]  /*85570*/  LDGSTS.E [R21+0x14000], [R22.64], P1 ;  /* 0x1400000016157fae */ /* 0x0003e80008921844 */
[----:B------:R-:W-:Y:S01]  /*85580*/  STL [R1+0x1554], R37 ;  /* 0x0015542501007387 */ /* 0x000fe20000100800 */
[----:B-1----:R-:W-:Y:S01]  /*85590*/  IMAD.MOV.U32 R22, RZ, RZ, R37 ;  /* 0x000000ffff167224 */ /* 0x002fe200078e0025 */
[----:B--2---:R-:W-:-:S04]  /*855a0*/  IADD3.X R38, R38, R0, RZ, P3, !PT ;  /* 0x0000000026267210 */ /* 0x004fc80001ffe4ff */
[----:B------:R-:W-:Y:S01]  /*855b0*/  MOV R23, R38 ;  /* 0x0000002600177202 */ /* 0x000fe20000000f00 */
[----:B---3--:R-:W-:Y:S01]  /*855c0*/  IMAD.X R30, R30, 0x1, R0, P4 ;  /* 0x000000011e1e7824 */ /* 0x008fe200020e0600 */
        /* <DEDUP_REMOVED lines=26> */
[----:B------:R-:W-:Y:S02]  /*85770*/  ISETP.NE.U32.AND P1, PT, R20, RZ, PT ;  /* 0x000000ff1400720c */ /* 0x000fe40003f25070 */
[----:B------:R-:W-:Y:S01]  /*85780*/  ISETP.GT.AND P2, PT, R3, 0x5c, PT ;  /* 0x0000005c0300780c */ /* 0x000fe20003f44270 */
[----:B-1----:R-:W-:Y:S02]  /*85790*/  IMAD.MOV.U32 R22, RZ, RZ, R27 ;  /* 0x000000ffff167224 */ /* 0x002fe400078e001b */
[----:B------:R-:W-:Y:S01]  /*857a0*/  IMAD.MOV.U32 R23, RZ, RZ, R36 ;  /* 0x000000ffff177224 */ /* 0x000fe200078e0024 */
[----:B------:R-:W4:Y:S01]  /*857b0*/  LDL.LU R27, [R1+0xc00] ;  /* 0x000c0000011b7983 */ /* 0x000f220000300800 */
[----:B------:R-:W-:-:S04]  /*857c0*/  SEL R20, RZ, 0x4, !P2 ;  /* 0x00000004ff147807 */ /* 0x000fc80005000000 */
[----:B------:R-:W-:Y:S02]  /*857d0*/  SEL R20, R20, RZ, !P0 ;  /* 0x000000ff14147207 */ /* 0x000fe40004000000 */
[----:B------:R1:W-:Y:S02]  /*857e0*/  LDGSTS.E [R21+0x16000], [R22.64], P1 ;  /* 0x1600000016157fae */ /* 0x0003e40008921844 */
[----:B------:R-:W-:Y:S02]  /*857f0*/  ISETP.NE.U32.AND P2, PT, R20, RZ, PT ;  /* 0x000000ff1400720c */ /* 0x000fe40003f45070 */
[----:B------:R-:W-:-:S04]  /*85800*/  IADD3 R33, P3, R33, R28, RZ ;  /* 0x0000001c21217210 */ /* 0x000fc80007f7e0ff */
[----:B------:R-:W-:Y:S02]  /*85810*/  IADD3.X R34, R34, R0, RZ, P3, !PT ;  /* 0x0000000022227210 */ /* 0x000fe40001ffe4ff */
[----:B------:R-:W-:Y:S01]  /*85820*/  IADD3 R26, P4, R26, R28, RZ ;  /* 0x0000001c1a1a7210 */ /* 0x000fe20007f9e0ff */
[----:B------:R1:W-:Y:S02]  /*85830*/  STL [R1+0xb48], R33 ;  /* 0x000b482101007387 */ /* 0x0003e40000100800 */
[----:B------:R1:W-:Y:S02]  /*85840*/  STL [R1+0xb44], R34 ;  /* 0x000b442201007387 */ /* 0x0003e40000100800 */
[----:B------:R-:W-:Y:S01]  /*85850*/  STL [R1+0xb80], R26 ;  /* 0x000b801a01007387 */ /* 0x000fe20000100800 */
[----:B------:R-:W4:Y:S02]  /*85860*/  LDL.LU R38, [R1+0xbc4] ;  /* 0x000bc40001267983 */ /* 0x000f240000300800 */
[----:B------:R-:W-:-:S02]  /*85870*/  IMAD.X R29, R29, 0x1, R0, P4 ;  /* 0x000000011d1d7824 */ /* 0x000fc400020e0600 */
[----:B-1----:R-:W-:Y:S01]  /*85880*/  IMAD.MOV.U32 R22, RZ, RZ, R33 ;  /* 0x000000ffff167224 */ /* 0x002fe200078e0021 */
[----:B------:R-:W-:Y:S02]  /*85890*/  MOV R23, R34 ;  /* 0x0000002200177202 */ /* 0x000fe40000000f00 */
[----:B------:R1:W-:Y:S01]  /*858a0*/  STL [R1+0xb7c], R29 ;  /* 0x000b7c1d01007387 */ /* 0x0003e20000100800 */
[----:B------:R-:W4:Y:S03]  /*858b0*/  LDL.LU R33, [R1+0xbfc] ;  /* 0x000bfc0001217983 */ /* 0x000f260000300800 */
[----:B------:R1:W-:Y:S01]  /*858c0*/  LDGSTS.E [R21+0x16200], [R22.64], P1 ;  /* 0x1620000016157fae */ /* 0x0003e20008921844 */
        /* <DEDUP_REMOVED lines=29> */
[-C--:B------:R-:W-:Y:S01]  /*85aa0*/  IADD3 R37, P3, R37, R28.reuse, RZ ;  /* 0x0000001c25257210 */ /* 0x080fe20007f7e0ff */
[----:B------:R-:W-:Y:S01]  /*85ab0*/  SEL R20, RZ, 0x4, !P2 ;  /* 0x00000004ff147807 */ /* 0x000fe20005000000 */
[----:B------:R-:W-:-:S03]  /*85ac0*/  IADD3 R27, P4, R27, R28, RZ ;  /* 0x0000001c1b1b7210 */ /* 0x000fc60007f9e0ff */
[----:B------:R-:W-:-:S04]  /*85ad0*/  SEL R20, R20, RZ, !P0 ;  /* 0x000000ff14147207 */ /* 0x000fc80004000000 */
[----:B------:R-:W-:Y:S02]  /*85ae0*/  ISETP.NE.U32.AND P2, PT, R20, RZ, PT ;  /* 0x000000ff1400720c */ /* 0x000fe40003f45070 */
[----:B------:R1:W-:Y:S04]  /*85af0*/  LDGSTS.E [R21+0x18000], [R22.64], P1 ;  /* 0x1800000016157fae */ /* 0x0003e80008921844 */
[----:B------:R-:W-:Y:S01]  /*85b00*/  STL [R1+0xbc8], R37 ;  /* 0x000bc82501007387 */ /* 0x000fe20000100800 */
[----:B-1----:R-:W-:Y:S01]  /*85b10*/  IMAD.MOV.U32 R22, RZ, RZ, R37 ;  /* 0x000000ffff167224 */ /* 0x002fe200078e0025 */
[----:B------:R-:W-:-:S04]  /*85b20*/  IADD3.X R38, R38, R0, RZ, P3, !PT ;  /* 0x0000000026267210 */ /* 0x000fc80001ffe4ff */
[----:B------:R-:W-:Y:S01]  /*85b30*/  MOV R23, R38 ;  /* 0x0000002600177202 */ /* 0x000fe20000000f00 */
[----:B------:R-:W-:-:S04]  /*85b40*/  IMAD.X R33, R33, 0x1, R0, P4 ;  /* 0x0000000121217824 */ /* 0x000fc800020e0600 */
[----:B------:R1:W-:Y:S01]  /*85b50*/  LDGSTS.E [R21+0x18200], [R22.64], P1 ;  /* 0x1820000016157fae */ /* 0x0003e20008921844 */
[----:B------:R-:W-:-:S03]  /*85b60*/  ISETP.GT.AND P1, PT, R3, 0x68, PT ;  /* 0x000000680300780c */ /* 0x000fc60003f24270 */
[----:B------:R-:W-:Y:S01]  /*85b70*/  STL [R1+0xbc4], R38 ;  /* 0x000bc42601007387 */ /* 0x000fe20000100800 */
[----:B------:R-:W-:Y:S02]  /*85b80*/  STL [R1+0xc00], R27 ;  /* 0x000c001b01007387 */ /* 0x000fe40000100800 */
[----:B------:R1:W-:Y:S01]  /*85b90*/  STL [R1+0xbfc], R33 ;  /* 0x000bfc2101007387 */ /* 0x0003e20000100800 */
[----:B------:R-:W-:Y:S02]  /*85ba0*/  SEL R20, RZ, 0x4, !P1 ;  /* 0x00000004ff147807 */ /* 0x000fe40004800000 */
[-C--:B------:R-:W-:Y:S01]  /*85bb0*/  IADD3 R29, P3, R29, R28.reuse, RZ ;  /* 0x0000001c1d1d7210 */ /* 0x080fe20007f7e0ff */
[----:B-1----:R-:W-:Y:S02]  /*85bc0*/  IMAD.MOV.U32 R22, RZ, RZ, R27 ;  /* 0x000000ffff167224 */ /* 0x002fe400078e001b */
[----:B------:R-:W-:Y:S01]  /*85bd0*/  IMAD.MOV.U32 R23, RZ, RZ, R33 ;  /* 0x000000ffff177224 */ /* 0x000fe200078e0021 */
[----:B------:R-:W-:-:S02]  /*85be0*/  IADD3 R26, P4, R26, R28, RZ ;  /* 0x0000001c1a1a7210 */ /* 0x000fc40007f9e0ff */
[----:B------:R-:W-:Y:S01]  /*85bf0*/  IADD3.X R34, R34, R0, RZ, P3, !PT ;  /* 0x0000000022227210 */ /* 0x000fe20001ffe4ff */
[----:B------:R-:W2:Y:S01]  /*85c00*/  LDL.LU R33, [R1+0xc88] ;  /* 0x000c880001217983 */ /* 0x000ea20000300800 */
[----:B------:R-:W2:Y:S02]  /*85c10*/  LDL.LU R27, [R1+0xcc0] ;  /* 0x000cc000011b7983 */ /* 0x000ea40000300800 */
[----:B------:R-:W-:Y:S01]  /*85c20*/  STL [R1+0xc08], R29 ;  /* 0x000c081d01007387 */ /* 0x000fe20000100800 */
[----:B------:R1:W-:Y:S01]  /*85c30*/  LDGSTS.E [R21+0x19000], [R22.64], P2 ;  /* 0x1900000016157fae */ /* 0x0003e20009121844 */
[----:B------:R-:W-:-:S03]  /*85c40*/  SEL R20, R20, RZ, !P0 ;  /* 0x000000ff14147207 */ /* 0x000fc60004000000 */
[----:B------:R1:W-:Y:S01]  /*85c50*/  STL [R1+0xc04], R34 ;  /* 0x000c042201007387 */ /* 0x0003e20000100800 */
[----:B------:R1:W-:Y:S02]  /*85c60*/  STL [R1+0xc40], R26 ;  /* 0x000c401a01007387 */ /* 0x0003e40000100800 */
[----:B------:R-:W-:Y:S01]  /*85c70*/  IMAD.X R36, R36, 0x1, R0, P4 ;  /* 0x0000000124247824 */ /* 0x000fe200020e0600 */
[----:B------:R-:W-:Y:S02]  /*85c80*/  ISETP.NE.U32.AND P1, PT, R20, RZ, PT ;  /* 0x000000ff1400720c */ /* 0x000fe40003f25070 */
[----:B-1----:R-:W-:Y:S01]  /*85c90*/  MOV R23, R34 ;  /* 0x0000002200177202 */ /* 0x002fe20000000f00 */
[----:B------:R-:W-:Y:S01]  /*85ca0*/  IMAD.MOV.U32 R22, RZ, RZ, R29 ;  /* 0x000000ffff167224 */ /* 0x000fe200078e001d */
[----:B------:R-:W2:Y:S01]  /*85cb0*/  LDL.LU R34, [R1+0xc84] ;  /* 0x000c840001227983 */ /* 0x000ea20000300800 */
[----:B------:R-:W-:Y:S02]  /*85cc0*/  STL [R1+0xc3c], R36 ;  /* 0x000c3c2401007387 */ /* 0x000fe40000100800 */
[----:B------:R-:W2:Y:S02]  /*85cd0*/  LDL.LU R29, [R1+0xcbc] ;  /* 0x000cbc00011d7983 */ /* 0x000ea40000300800 */
[----:B------:R-:W2:Y:S01]  /*85ce0*/  LDL.LU R37, [R1+0xcc8] ;  /* 0x000cc80001257983 */ /* 0x000ea20000300800 */
[----:B------:R1:W-:Y:S02]  /*85cf0*/  LDGSTS.E [R21+0x19200], [R22.64], P2 ;  /* 0x1920000016157fae */ /* 0x0003e40009121844 */
[----:B-1----:R-:W-:-:S02]  /*85d00*/  IMAD.MOV.U32 R22, RZ, RZ, R26 ;  /* 0x000000ffff167224 */ /* 0x002fc400078e001a */
[----:B------:R-:W2:Y:S01]  /*85d10*/  LDL.LU R26, [R1+0xd00] ;  /* 0x000d0000011a7983 */ /* 0x000ea20000300800 */
[----:B------:R-:W-:-:S05]  /*85d20*/  IMAD.MOV.U32 R23, RZ, RZ, R36 ;  /* 0x000000ffff177224 */ /* 0x000fca00078e0024 */
[----:B------:R1:W-:Y:S01]  /*85d30*/  LDGSTS.E [R21+0x1a000], [R22.64], P1 ;  /* 0x1a00000016157fae */ /* 0x0003e20008921844 */
[----:B----4-:R-:W-:-:S04]  /*85d40*/  IADD3 R30, P3, R30, R28, RZ ;  /* 0x0000001c1e1e7210 */ /* 0x010fc80007f7e0ff */
[----:B------:R-:W-:Y:S01]  /*85d50*/  IADD3.X R35, R35, R0, RZ, P3, !PT ;  /* 0x0000000023237210 */ /* 0x000fe20001ffe4ff */
[----:B------:R4:W-:Y:S01]  /*85d60*/  STL [R1+0xc48], R30 ;  /* 0x000c481e01007387 */ /* 0x0009e20000100800 */
[----:B---3--:R-:W-:-:S03]  /*85d70*/  IADD3 R24, P4, R24, R28, RZ ;  /* 0x0000001c18187210 */ /* 0x008fc60007f9e0ff */
[----:B------:R3:W-:Y:S02]  /*85d80*/  STL [R1+0xc44], R35 ;  /* 0x000c442301007387 */ /* 0x0007e40000100800 */
[----:B--2---:R-:W-:Y:S02]  /*85d90*/  IMAD.X R25, R25, 0x1, R0, P4 ;  /* 0x0000000119197824 */ /* 0x004fe400020e0600 */
[----:B------:R-:W-:Y:S01]  /*85da0*/  STL [R1+0xc80], R24 ;  /* 0x000c801801007387 */ /* 0x000fe20000100800 */
[----:B------:R-:W2:Y:S02]  /*85db0*/  LDL.LU R38, [R1+0xcc4] ;  /* 0x000cc40001267983 */ /* 0x000ea40000300800 */
[----:B-1----:R-:W-:Y:S01]  /*85dc0*/  IMAD.MOV.U32 R22, RZ, RZ, R30 ;  /* 0x000000ffff167224 */ /* 0x002fe200078e001e */
[----:B------:R1:W-:Y:S01]  /*85dd0*/  STL [R1+0xc7c], R25 ;  /* 0x000c7c1901007387 */ /* 0x0003e20000100800 */
[----:B----4-:R-:W4:Y:S01]  /*85de0*/  LDL.LU R30, [R1+0xcfc] ;  /* 0x000cfc00011e7983 */ /* 0x010f220000300800 */
[----:B------:R-:W-:Y:S01]  /*85df0*/  MOV R23, R35 ;  /* 0x0000002300177202 */ /* 0x000fe20000000f00 */
[----:B------:R-:W4:Y:S01]  /*85e00*/  LDL.LU R36, [R1+0xd04] ;  /* 0x000d040001247983 */ /* 0x000f220000300800 */
[----:B---3--:R-:W3:Y:S04]  /*85e10*/  LDL.LU R35, [R1+0xd08] ;  /* 0x000d080001237983 */ /* 0x008ee80000300800 */
[----:B------:R1:W-:Y:S02]  /*85e20*/  LDGSTS.E [R21+0x1a200], [R22.64], P1 ;  /* 0x1a20000016157fae */ /* 0x0003e40008921844 */
[----:B-1----:R-:W-:-:S02]  /*85e30*/  IMAD.MOV.U32 R23, RZ, RZ, R25 ;  /* 0x000000ffff177224 */ /* 0x002fc400078e0019 */
[----:B------:R-:W-:Y:S01]  /*85e40*/  IMAD.MOV.U32 R22, RZ, RZ, R24 ;  /* 0x000000ffff167224 */ /* 0x000fe200078e0018 */
[----:B------:R-:W3:Y:S01]  /*85e50*/  LDL.LU R25, [R1+0xd3c] ;  /* 0x000d3c0001197983 */ /* 0x000ee20000300800 */
[----:B------:R-:W3:Y:S01]  /*85e60*/  LDL.LU R24, [R1+0xd40] ;  /* 0x000d400001187983 */ /* 0x000ee20000300800 */
[----:B------:R-:W-:-:S04]  /*85e70*/  ISETP.GT.AND P2, PT, R3, 0x6c, PT ;  /* 0x0000006c0300780c */ /* 0x000fc80003f44270 */
[----:B------:R-:W-:-:S04]  /*85e80*/  SEL R20, RZ, 0x4, !P2 ;  /* 0x00000004ff147807 */ /* 0x000fc80005000000 */
[----:B------:R-:W-:Y:S02]  /*85e90*/  SEL R20, R20, RZ, !P0 ;  /* 0x000000ff14147207 */ /* 0x000fe40004000000 */
[----:B------:R-:W-:Y:S02]  /*85ea0*/  ISETP.GT.AND P1, PT, R3, 0x70, PT ;  /* 0x000000700300780c */ /* 0x000fe40003f24270 */
[----:B------:R-:W-:Y:S02]  /*85eb0*/  ISETP.NE.U32.AND P2, PT, R20, RZ, PT ;  /* 0x000000ff1400720c */ /* 0x000fe40003f45070 */
[----:B------:R-:W-:-:S04]  /*85ec0*/  SEL R20, RZ, 0x4, !P1 ;  /* 0x00000004ff147807 */ /* 0x000fc80004800000 */
[----:B------:R-:W-:-:S04]  /*85ed0*/  SEL R20, R20, RZ, !P0 ;  /* 0x000000ff14147207 */ /* 0x000fc80004000000 */
[----:B------:R-:W-:-:S03]  /*85ee0*/  ISETP.NE.U32.AND P1, PT, R20, RZ, PT ;  /* 0x000000ff1400720c */ /* 0x000fc60003f25070 */
[----:B------:R1:W-:Y:S01]  /*85ef0*/  LDGSTS.E [R21+0x1b000], [R22.64], P2 ;  /* 0x1b00000016157fae */ /* 0x0003e20009121844 */
[-C--:B------:R-:W-:Y:S02]  /*85f00*/  IADD3 R33, P3, R33, R28.reuse, RZ ;  /* 0x0000001c21217210 */ /* 0x080fe40007f7e0ff */
[----:B------:R-:W-:-:S03]  /*85f10*/  IADD3 R27, P4, R27, R28, RZ ;  /* 0x0000001c1b1b7210 */ /* 0x000fc60007f9e0ff */
[----:B-1----:R-:W-:Y:S01]  /*85f20*/  IMAD.MOV.U32 R22, RZ, RZ, R33 ;  /* 0x000000ffff167224 */ /* 0x002fe200078e0021 */
[----:B------:R-:W-:Y:S01]  /*85f30*/  STL [R1+0xc88], R33 ;  /* 0x000c882101007387 */ /* 0x000fe20000100800 */
[----:B------:R-:W-:Y:S01]  /*85f40*/  IADD3.X R34, R34, R0, RZ, P3, !PT ;  /* 0x0000000022227210 */ /* 0x000fe20001ffe4ff */
[----:B------:R-:W-:-:S03]  /*85f50*/  IMAD.X R29, R29, 0x1, R0, P4 ;  /* 0x000000011d1d7824 */ /* 0x000fc600020e0600 */
[----:B------:R-:W-:Y:S02]  /*85f60*/  MOV R23, R34 ;  /* 0x0000002200177202 */ /* 0x000fe40000000f00 */
[----:B------:R-:W-:Y:S01]  /*85f70*/  IADD3 R37, P3, R37, R28, RZ ;  /* 0x0000001c25257210 */ /* 0x000fe20007f7e0ff */
[----:B------:R1:W-:Y:S04]  /*85f80*/  STL [R1+0xc84], R34 ;  /* 0x000c842201007387 */ /* 0x0003e80000100800 */
[----:B------:R1:W-:Y:S01]  /*85f90*/  LDGSTS.E [R21+0x1b200], [R22.64], P2 ;  /* 0x1b20000016157fae */ /* 0x0003e20009121844 */
[----:B------:R1:W-:Y:S02]  /*85fa0*/  STL [R1+0xcc0], R27 ;  /* 0x000cc01b01007387 */ /* 0x0003e40000100800 */
[----:B------:R1:W-:Y:S02]  /*85fb0*/  STL [R1+0xcbc], R29 ;  /* 0x000cbc1d01007387 */ /* 0x0003e40000100800 */
[----:B-1----:R-:W3:Y:S01]  /*85fc0*/  LDL.LU R34, [R1+0xd44] ;  /* 0x000d440001227983 */ /* 0x002ee20000300800 */
[----:B------:R-:W-:-:S02]  /*85fd0*/  IMAD.MOV.U32 R22, RZ, RZ, R27 ;  /* 0x000000ffff167224 */ /* 0x000fc400078e001b */
[----:B------:R-:W-:Y:S01]  /*85fe0*/  IMAD.MOV.U32 R23, RZ, RZ, R29 ;  /* 0x000000ffff177224 */ /* 0x000fe200078e001d */
[----:B------:R-:W-:Y:S01]  /*85ff0*/  IADD3 R26, P4, R26, R28, RZ ;  /* 0x0000001c1a1a7210 */ /* 0x000fe20007f9e0ff */
[----:B------:R-:W3:Y:S04]  /*86000*/  LDL.LU R27, [R1+0xd48] ;  /* 0x000d4800011b7983 */ /* 0x000ee80000300800 */
[----:B------:R1:W-:Y:S01]  /*86010*/  LDGSTS.E [R21+0x1c000], [R22.64], P1 ;  /* 0x1c00000016157fae */ /* 0x0003e20008921844 */
[----:B------:R-:W3:Y:S02]  /*86020*/  LDL.LU R33, [R1+0xd7c] ;  /* 0x000d7c0001217983 */ /* 0x000ee40000300800 */
[----:B------:R-:W3:Y:S02]  /*86030*/  LDL.LU R29, [R1+0xd80] ;  /* 0x000d8000011d7983 */ /* 0x000ee40000300800 */
[----:B------:R-:W-:Y:S01]  /*86040*/  STL [R1+0xcc8], R37 ;  /* 0x000cc82501007387 */ /* 0x000fe20000100800 */
[----:B------:R-:W-:Y:S01]  /*86050*/  ISETP.GT.AND P2, PT, R3, 0x74, PT ;  /* 0x000000740300780c */ /* 0x000fe20003f44270 */
[----:B-1----:R-:W-:-:S03]  /*86060*/  IMAD.MOV.U32 R22, RZ, RZ, R37 ;  /* 0x000000ffff167224 */ /* 0x002fc600078e0025 */
[----:B------:R-:W-:-:S04]  /*86070*/  SEL R20, RZ, 0x4, !P2 ;  /* 0x00000004ff147807 */ /* 0x000fc80005000000 */
[----:B------:R-:W-:-:S04]  /*86080*/  SEL R20, R20, RZ, !P0 ;  /* 0x000000ff14147207 */ /* 0x000fc80004000000 */
[----:B------:R-:W-:Y:S02]  /*86090*/  ISETP.NE.U32.AND P2, PT, R20, RZ, PT ;  /* 0x000000ff1400720c */ /* 0x000fe40003f45070 */
[----:B--2---:R-:W-:-:S04]  /*860a0*/  IADD3.X R38, R38, R0, RZ, P3, !PT ;  /* 0x0000000026267210 */ /* 0x004fc80001ffe4ff */
[----:B------:R-:W-:Y:S01]  /*860b0*/  MOV R23, R38 ;  /* 0x0000002600177202 */ /* 0x000fe20000000f00 */
[----:B----4-:R-:W-:Y:S01]  /*860c0*/  IMAD.X R30, R30, 0x1, R0, P4 ;  /* 0x000000011e1e7824 */ /* 0x010fe200020e0600 */
[----:B------:R-:W-:Y:S01]  /*860d0*/  STL [R1+0xcc4], R38 ;  /* 0x000cc42601007387 */ /* 0x000fe20000100800 */
[----:B------:R-:W-:Y:S03]  /*860e0*/  STL [R1+0xd00], R26 ;  /* 0x000d001a01007387 */ /* 0x000fe60000100800 */
[----:B------:R1:W-:Y:S04]  /*860f0*/  LDGSTS.E [R21+0x1c200], [R22.64], P1 ;  /* 0x1c20000016157fae */ /* 0x0003e80008921844 */
[----:B------:R2:W-:Y:S01]  /*86100*/  STL [R1+0xcfc], R30 ;  /* 0x000cfc1e01007387 */ /* 0x0005e20000100800 */
[----:B-1----:R-:W-:-:S02]  /*86110*/  IMAD.MOV.U32 R23, RZ, RZ, R30 ;  /* 0x000000ffff177224 */ /* 0x002fc400078e001e */
[----:B------:R-:W-:Y:S01]  /*86120*/  IMAD.MOV.U32 R22, RZ, RZ, R26 ;  /* 0x000000ffff167224 */ /* 0x000fe200078e001a */
[----:B--2---:R-:W2:Y:S01]  /*86130*/  LDL.LU R30, [R1+0xd84] ;  /* 0x000d8400011e7983 */ /* 0x004ea20000300800 */
[----:B------:R-:W4:Y:S01]  /*86140*/  LDL.LU R26, [R1+0xd88] ;  /* 0x000d8800011a7983 */ /* 0x000f220000300800 */
[-C--:B---3--:R-:W-:Y:S02]  /*86150*/  IADD3 R35, P3, R35, R28.reuse, RZ ;  /* 0x0000001c23237210 */ /* 0x088fe40007f7e0ff */
[----:B------:R-:W-:Y:S01]  /*86160*/  IADD3 R24, P4, R24, R28, RZ ;  /* 0x0000001c18187210 */ /* 0x000fe20007f9e0ff */
[----:B------:R1:W-:Y:S01]  /*86170*/  LDGSTS.E [R21+0x1d000], [R22.64], P2 ;  /* 0x1d00000016157fae */ /* 0x0003e20009121844 */
[----:B------:R-:W-:-:S03]  /*86180*/  IADD3.X R36, R36, R0, RZ, P3, !PT ;  /* 0x0000000024247210 */ /* 0x000fc60001ffe4ff */
[----:B------:R-:W-:Y:S01]  /*86190*/  IMAD.X R25, R25, 0x1, R0, P4 ;  /* 0x0000000119197824 */ /* 0x000fe200020e0600 */
[----:B------:R-:W-:Y:S01]  /*861a0*/  STL [R1+0xd08], R35 ;  /* 0x000d082301007387 */ /* 0x000fe20000100800 */
[----:B------:R-:W-:Y:S02]  /*861b0*/  STL [R1+0xd04], R36 ;  /* 0x000d042401007387 */ /* 0x000fe40000100800 */
[----:B------:R-:W-:Y:S02]  /*861c0*/  STL [R1+0xd40], R24 ;  /* 0x000d401801007387 */ /* 0x000fe40000100800 */
[----:B-1----:R-:W-:Y:S01]  /*861d0*/  IMAD.MOV.U32 R22, RZ, RZ, R35 ;  /* 0x000000ffff167224 */ /* 0x002fe200078e0023 */
[----:B------:R-:W-:Y:S01]  /*861e0*/  MOV R23, R36 ;  /* 0x0000002400177202 */ /* 0x000fe20000000f00 */
[----:B------:R1:W-:Y:S04]  /*861f0*/  STL [R1+0xd3c], R25 ;  /* 0x000d3c1901007387 */ /* 0x0003e80000100800 */
[----:B------:R3:W-:Y:S02]  /*86200*/  LDGSTS.E [R21+0x1d200], [R22.64], P2 ;  /* 0x1d20000016157fae */ /* 0x0007e40009121844 */
[----:B---3--:R-:W-:-:S02]  /*86210*/  IMAD.MOV.U32 R23, RZ, RZ, R25 ;  /* 0x000000ffff177224 */ /* 0x008fc400078e0019 */
[----:B------:R-:W-:Y:S01]  /*86220*/  IMAD.MOV.U32 R22, RZ, RZ, R24 ;  /* 0x000000ffff167224 */ /* 0x000fe200078e0018 */
[----:B-1----:R-:W3:Y:S01]  /*86230*/  LDL.LU R25, [R1+0x1a4c] ;  /* 0x001a4c0001197983 */ /* 0x002ee20000300800 */
[----:B------:R-:W3:Y:S01]  /*86240*/  LDL.LU R24, [R1+0x1a58] ;  /* 0x001a580001187983 */ /* 0x000ee20000300800 */
[----:B------:R-:W-:-:S04]  /*86250*/  ISETP.GT.AND P1, PT, R3, 0x78, PT ;  /* 0x000000780300780c */ /* 0x000fc80003f24270 */
[----:B------:R-:W-:-:S04]  /*86260*/  SEL R20, RZ, 0x4, !P1 ;  /* 0x00000004ff147807 */ /* 0x000fc80004800000 */
[----:B------:R-:W-:-:S04]  /*86270*/  SEL R20, R20, RZ, !P0 ;  /* 0x000000ff14147207 */ /* 0x000fc80004000000 */
[----:B------:R-:W-:Y:S02]  /*86280*/  ISETP.NE.U32.AND P1, PT, R20, RZ, PT ;  /* 0x000000ff1400720c */ /* 0x000fe40003f25070 */
[----:B------:R-:W-:-:S04]  /*86290*/  ISETP.GT.AND P2, PT, R3, 0x7c, PT ;  /* 0x0000007c0300780c */ /* 0x000fc80003f44270 */
[----:B------:R-:W-:-:S07]  /*862a0*/  SEL R20, RZ, 0x4, !P2 ;  /* 0x00000004ff147807 */ /* 0x000fce0005000000 */
[----:B------:R1:W-:Y:S01]  /*862b0*/  LDGSTS.E [R21+0x1e000], [R22.64], P1 ;  /* 0x1e00000016157fae */ /* 0x0003e20008921844 */
[----:B------:R-:W-:-:S04]  /*862c0*/  SEL R20, R20, RZ, !P0 ;  /* 0x000000ff14147207 */ /* 0x000fc80004000000 */
[----:B------:R-:W-:Y:S02]  /*862d0*/  ISETP.NE.U32.AND P2, PT, R20, RZ, PT ;  /* 0x000000ff1400720c */ /* 0x000fe40003f45070 */
[-C--:B------:R-:W-:Y:S02]  /*862e0*/  IADD3 R27, P3, R27, R28.reuse, RZ ;  /* 0x0000001c1b1b7210 */ /* 0x080fe40007f7e0ff */
[----:B------:R-:W-:Y:S02]  /*862f0*/  IADD3 R29, P4, R29, R28, RZ ;  /* 0x0000001c1d1d7210 */ /* 0x000fe40007f9e0ff */
[----:B------:R-:W-:Y:S01]  /*86300*/  IADD3.X R34, R34, R0, RZ, P3, !PT ;  /* 0x0000000022227210 */ /* 0x000fe20001ffe4ff */
[----:B------:R1:W-:Y:S02]  /*86310*/  STL [R1+0xd48], R27 ;  /* 0x000d481b01007387 */ /* 0x0003e40000100800 */
[----:B------:R-:W-:Y:S02]  /*86320*/  IMAD.X R33, R33, 0x1, R0, P4 ;  /* 0x0000000121217824 */ /* 0x000fe400020e0600 */
[----:B------:R1:W-:Y:S01]  /*86330*/  STL [R1+0xd44], R34 ;  /* 0x000d442201007387 */ /* 0x0003e20000100800 */
[----:B------:R1:W-:Y:S02]  /*86340*/  STL [R1+0xd80], R29 ;  /* 0x000d801d01007387 */ /* 0x0003e40000100800 */
[----:B-1----:R-:W-:Y:S01]  /*86350*/  IMAD.MOV.U32 R22, RZ, RZ, R27 ;  /* 0x000000ffff167224 */ /* 0x002fe200078e001b */
[----:B------:R-:W-:Y:S01]  /*86360*/  MOV R23, R34 ;  /* 0x0000002200177202 */ /* 0x000fe20000000f00 */
[----:B------:R-:W3:Y:S01]  /*86370*/  LDL.LU R39, [R1+0x1a50] ;  /* 0x001a500001277983 */ /* 0x000ee20000300800 */
[----:B------:R1:W-:Y:S02]  /*86380*/  STL [R1+0xd7c], R33 ;  /* 0x000d7c2101007387 */ /* 0x0003e40000100800 */
[----:B------:R-:W3:Y:S02]  /*86390*/  LDL.LU R27, [R1+0x1a18] ;  /* 0x001a1800011b7983 */ /* 0x000ee40000300800 */
[----:B------:R-:W3:Y:S01]  /*863a0*/  LDL.LU R40, [R1+0x1a44] ;  /* 0x001a440001287983 */ /* 0x000ee20000300800 */
[----:B------:R1:W-:Y:S04]  /*863b0*/  LDGSTS.E [R21+0x1e200], [R22.64], P1 ;  /* 0x1e20000016157fae */ /* 0x0003e80008921844 */
[----:B------:R-:W3:Y:S01]  /*863c0*/  LDL.LU R34, [R1+0x1a0c] ;  /* 0x001a0c0001227983 */ /* 0x000ee20000300800 */
[----:B-1----:R-:W-:-:S03]  /*863d0*/  IMAD.MOV.U32 R22, RZ, RZ, R29 ;  /* 0x000000ffff167224 */ /* 0x002fc600078e001d */
[----:B------:R-:W1:Y:S01]  /*863e0*/  S2R R29, SR_TID.X ;  /* 0x00000000001d7919 */ /* 0x000e620000002100 */
[----:B------:R-:W-:-:S05]  /*863f0*/  IMAD.MOV.U32 R23, RZ, RZ, R33 ;  /* 0x000000ffff177224 */ /* 0x000fca00078e0021 */
[----:B------:R1:W-:Y:S02]  /*86400*/  LDGSTS.E [R21+0x1f000], [R22.64], P2 ;  /* 0x1f00000016157fae */ /* 0x0003e40009121844 */
[----:B-1----:R-:W-:-:S04]  /*86410*/  LOP3.LUT R29, R29, 0x7f, RZ, 0xc0, !PT ;  /* 0x0000007f1d1d7812 */ /* 0x002fc800078ec0ff */
[----:B------:R-:W-:Y:S02]  /*86420*/  SHF.L.U32 R29, R29, 0x2, RZ ;  /* 0x000000021d1d7819 */ /* 0x000fe400000006ff */
[----:B----4-:R-:W-:-:S04]  /*86430*/  IADD3 R26, P3, R26, R28, RZ ;  /* 0x0000001c1a1a7210 */ /* 0x010fc80007f7e0ff */
[----:B--2---:R-:W-:Y:S01]  /*86440*/  IADD3.X R30, R30, R0, RZ, P3, !PT ;  /* 0x000000001e1e7210 */ /* 0x004fe20001ffe4ff */
[----:B------:R1:W-:Y:S04]  /*86450*/  STL [R1+0xd88], R26 ;  /* 0x000d881a01007387 */ /* 0x0003e80000100800 */
[----:B------:R2:W-:Y:S01]  /*86460*/  STL [R1+0xd84], R30 ;  /* 0x000d841e01007387 */ /* 0x0005e20000100800 */
[----:B------:R-:W4:Y:S02]  /*86470*/  LDL.LU R35, [R1+0x1a04] ;  /* 0x001a040001237983 */ /* 0x000f240000300800 */
[----:B------:R-:W4:Y:S02]  /*86480*/  LDL.LU R33, [R1+0x1a10] ;  /* 0x001a100001217983 */ /* 0x000f240000300800 */
[----:B------:R-:W4:Y:S01]  /*86490*/  LDL.LU R38, [R1+0x19cc] ;  /* 0x0019cc0001267983 */ /* 0x000f220000300800 */
[----:B------:R-:W4:Y:S01]  /*864a0*/  LDL.LU R37, [R1+0x19d8] ;  /* 0x0019d80001257983 */ /* 0x000f220000300800 */
[----:B------:R-:W-:-:S02]  /*864b0*/  IMAD.MOV.U32 R22, RZ, RZ, R26 ;  /* 0x000000ffff167224 */ /* 0x000fc400078e001a */
[----:B------:R-:W-:-:S05]  /*864c0*/  IMAD.MOV.U32 R23, RZ, RZ, R30 ;  /* 0x000000ffff177224 */ /* 0x000fca00078e001e */
[----:B------:R2:W-:Y:S01]  /*864d0*/  LDGSTS.E [R21+0x1f200], [R22.64], P2 ;  /* 0x1f20000016157fae */ /* 0x0005e20009121844 */
[----:B-1----:R-:W-:Y:S02]  /*864e0*/  LOP3.LUT R26, R29, 0x20, RZ, 0x3c, !PT ;  /* 0x000000201d1a7812 */ /* 0x002fe400078e3cff */
[----:B---3--:R-:W-:-:S05]  /*864f0*/  IADD3 R24, P2, R24, R28, RZ ;  /* 0x0000001c18187210 */ /* 0x008fca0007f5e0ff */
[----:B------:R-:W-:Y:S01]  /*86500*/  IMAD.X R25, R25, 0x1, R0, P2 ;  /* 0x0000000119197824 */ /* 0x000fe200010e0600 */
[----:B------:R1:W-:Y:S04]  /*86510*/  STL [R1+0x1a58], R24 ;  /* 0x001a581801007387 */ /* 0x0003e80000100800 */
[----:B------:R3:W-:Y:S01]  /*86520*/  STL [R1+0x1a4c], R25 ;  /* 0x001a4c1901007387 */ /* 0x0007e20000100800 */
[----:B------:R-:W4:Y:S02]  /*86530*/  LDL.LU R36, [R1+0x19c4] ;  /* 0x0019c40001247983 */ /* 0x000f240000300800 */
[----:B--2---:R-:W2:Y:S02]  /*86540*/  LDL.LU R30, [R1+0x19d0] ;  /* 0x0019d000011e7983 */ /* 0x004ea40000300800 */
[----:B------:R-:W-:Y:S01]  /*86550*/  IMAD R22, R41, 0x20000, R26 ;  /* 0x0002000029167824 */ /* 0x000fe200078e021a */
[----:B------:R-:W2:Y:S01]  /*86560*/  LDL.LU R29, [R1+0x198c] ;  /* 0x00198c00011d7983 */ /* 0x000ea20000300800 */
[----:B------:R-:W2:Y:S01]  /*86570*/  LDL.LU R26, [R1+0x1998] ;  /* 0x00199800011a7983 */ /* 0x000ea20000300800 */
        /* <DEDUP_REMOVED lines=10> */
[----:B------:R-:W-:Y:S02]  /*86620*/  IADD3 R27, P4, R27, R28, RZ ;  /* 0x0000001c1b1b7210 */ /* 0x000fe40007f9e0ff */
[----:B------:R-:W-:Y:S01]  /*86630*/  IADD3.X R40, R40, R0, RZ, P3, !PT ;  /* 0x0000000028287210 */ /* 0x000fe20001ffe4ff */
[----:B-1----:R-:W-:-:S03]  /*86640*/  IMAD.MOV.U32 R24, RZ, RZ, R39 ;  /* 0x000000ffff187224 */ /* 0x002fc600078e0027 */
[----:B---3--:R-:W-:Y:S01]  /*86650*/  MOV R25, R40 ;  /* 0x0000002800197202 */ /* 0x008fe20000000f00 */
[----:B------:R-:W-:Y:S01]  /*86660*/  IMAD.X R34, R34, 0x1, R0, P4 ;  /* 0x0000000122227824 */ /* 0x000fe200020e0600 */
[----:B------:R-:W-:Y:S01]  /*86670*/  STL [R1+0x1a50], R39 ;  /* 0x001a502701007387 */ /* 0x000fe20000100800 */
[----:B------:R-:W-:Y:S03]  /*86680*/  STL [R1+0x1a44], R40 ;  /* 0x001a442801007387 */ /* 0x000fe60000100800 */
[----:B------:R1:W-:Y:S01]  /*86690*/  LDGSTS.E [R22+0x600], [R24.64], P1 ;  /* 0x0060000018167fae */ /* 0x0003e20008921844 */
[----:B------:R-:W-:Y:S02]  /*866a0*/  STL [R1+0x1a18], R27 ;  /* 0x001a181b01007387 */ /* 0x000fe40000100800 */
[----:B------:R3:W-:Y:S02]  /*866b0*/  STL [R1+0x1a0c], R34 ;  /* 0x001a0c2201007387 */ /* 0x0007e40000100800 */
[----:B-1----:R-:W-:-:S02]  /*866c0*/  IMAD.MOV.U32 R24, RZ, RZ, R27 ;  /* 0x000000ffff187224 */ /* 0x002fc400078e001b */
[----:B------:R-:W-:Y:S02]  /*866d0*/  IMAD.MOV.U32 R25, RZ, RZ, R34 ;  /* 0x000000ffff197224 */ /* 0x000fe400078e0022 */
[----:B---3--:R-:W2:Y:S01]  /*866e0*/  LDL.LU R34, [R1+0x1990] ;  /* 0x0019900001227983 */ /* 0x008ea20000300800 */
[----:B------:R-:W2:Y:S03]  /*866f0*/  LDL.LU R27, [R1+0x1958] ;  /* 0x00195800011b7983 */ /* 0x000ea60000300800 */
[----:B------:R1:W-:Y:S01]  /*86700*/  LDGSTS.E [R22+0x1400], [R24.64], P2 ;  /* 0x0140000018167fae */ /* 0x0003e20009121844 */
[----:B------:R-:W-:-:S04]  /*86710*/  ISETP.GT.AND P1, PT, R3, 0x9, PT ;  /* 0x000000090300780c */ /* 0x000fc80003f24270 */
[----:B------:R-:W-:-:S04]  /*86720*/  SEL R20, RZ, 0x4, !P1 ;  /* 0x00000004ff147807 */ /* 0x000fc80004800000 */
[----:B------:R-:W-:-:S04]  /*86730*/  SEL R20, R20, RZ, !P0 ;  /* 0x000000ff14147207 */ /* 0x000fc80004000000 */
[----:B------:R-:W-:Y:S02]  /*86740*/  ISETP.NE.U32.AND P1, PT, R20, RZ, PT ;  /* 0x000000ff1400720c */ /* 0x000fe40003f25070 */
[-C--:B----4-:R-:W-:Y:S02]  /*86750*/  IADD3 R33, P3, R33, R28.reuse, RZ ;  /* 0x0000001c21217210 */ /* 0x090fe40007f7e0ff */
[----:B------:R-:W-:Y:S02]  /*86760*/  IADD3 R37, P4, R37, R28, RZ ;  /* 0x0000001c25257210 */ /* 0x000fe40007f9e0ff */
[----:B------:R-:W-:Y:S01]  /*86770*/  IADD3.X R35, R35, R0, RZ, P3, !PT ;  /* 0x0000000023237210 */ /* 0x000fe20001ffe4ff */
[----:B------:R-:W-:Y:S02]  /*86780*/  STL [R1+0x1a10], R33 ;  /* 0x001a102101007387 */ /* 0x000fe40000100800 */
[----:B------:R-:W-:Y:S01]  /*86790*/  IMAD.X R38, R38, 0x1, R0, P4 ;  /* 0x0000000126267824 */ /* 0x000fe200020e0600 */
[----:B-1----:R-:W-:Y:S01]  /*867a0*/  MOV R25, R35 ;  /* 0x0000002300197202 */ /* 0x002fe20000000f00 */
[----:B------:R1:W-:Y:S01]  /*867b0*/  STL [R1+0x1a04], R35 ;  /* 0x001a042301007387 */ /* 0x0003e20000100800 */
[----:B------:R-:W-:Y:S02]  /*867c0*/  STL [R1+0x19d8], R37 ;  /* 0x0019d82501007387 */ /* 0x000fe40000100800 */
[----:B------:R-:W-:-:S05]  /*867d0*/  IMAD.MOV.U32 R24, RZ, RZ, R33 ;  /* 0x000000ffff187224 */ /* 0x000fca00078e0021 */
[----:B------:R4:W-:Y:S04]  /*867e0*/  LDGSTS.E [R22+0x1600], [R24.64], P2 ;  /* 0x0160000018167fae */ /* 0x0009e80009121844 */
[----:B-1----:R-:W3:Y:S01]  /*867f0*/  LDL.LU R35, [R1+0x1984] ;  /* 0x0019840001237983 */ /* 0x002ee20000300800 */
[----:B------:R1:W-:Y:S02]  /*86800*/  STL [R1+0x19cc], R38 ;  /* 0x0019cc2601007387 */ /* 0x0003e40000100800 */
[----:B------:R-:W3:Y:S02]  /*86810*/  LDL.LU R33, [R1+0x194c] ;  /* 0x00194c0001217983 */ /* 0x000ee40000300800 */
[----:B----4-:R-:W-:Y:S02]  /*86820*/  IMAD.MOV.U32 R24, RZ, RZ, R37 ;  /* 0x000000ffff187224 */ /* 0x010fe400078e0025 */
[----:B------:R-:W-:-:S02]  /*86830*/  IMAD.MOV.U32 R25, RZ, RZ, R38 ;  /* 0x000000ffff197224 */ /* 0x000fc400078e0026 */
[----:B-1----:R-:W4:Y:S01]  /*86840*/  LDL.LU R38, [R1+0x1950] ;  /* 0x0019500001267983 */ /* 0x002f220000300800 */
[----:B------:R-:W4:Y:S03]  /*86850*/  LDL.LU R23, [R1+0x1918] ;  /* 0x0019180001177983 */ /* 0x000f260000300800 */
[----:B------:R1:W-:Y:S01]  /*86860*/  LDGSTS.E [R22+0x2400], [R24.64], P1 ;  /* 0x0240000018167fae */ /* 0x0003e20008921844 */
[-C--:B--2---:R-:W-:Y:S02]  /*86870*/  IADD3 R30, P3, R30, R28.reuse, RZ ;  /* 0x0000001c1e1e7210 */ /* 0x084fe40007f7e0ff */
[----:B------:R-:W-:Y:S02]  /*86880*/  IADD3 R26, P4, R26, R28, RZ ;  /* 0x0000001c1a1a7210 */ /* 0x000fe40007f9e0ff */
[----:B------:R-:W-:Y:S01]  /*86890*/  IADD3.X R36, R36, R0, RZ, P3, !PT ;  /* 0x0000000024247210 */ /* 0x000fe20001ffe4ff */
[----:B------:R2:W-:Y:S02]  /*868a0*/  STL [R1+0x19d0], R30 ;  /* 0x0019d01e01007387 */ /* 0x0005e40000100800 */
[----:B------:R-:W-:-:S02]  /*868b0*/  IMAD.X R29, R29, 0x1, R0, P4 ;  /* 0x000000011d1d7824 */ /* 0x000fc400020e0600 */
[----:B------:R2:W-:Y:S01]  /*868c0*/  STL [R1+0x19c4], R36 ;  /* 0x0019c42401007387 */ /* 0x0005e20000100800 */
[----:B-1----:R-:W-:Y:S01]  /*868d0*/  IMAD.MOV.U32 R24, RZ, RZ, R30 ;  /* 0x000000ffff187224 */ /* 0x002fe200078e001e */
[----:B------:R-:W-:Y:S01]  /*868e0*/  MOV R25, R36 ;  /* 0x0000002400197202 */ /* 0x000fe20000000f00 */
[----:B------:R-:W-:Y:S01]  /*868f0*/  STL [R1+0x1998], R26 ;  /* 0x0019981a01007387 */ /* 0x000fe20000100800 */
[----:B------:R-:W4:Y:S01]  /*86900*/  LDL.LU R39, [R1+0x1944] ;  /* 0x0019440001277983 */ /* 0x000f220000300800 */
[----:B------:R1:W-:Y:S02]  /*86910*/  STL [R1+0x198c], R29 ;  /* 0x00198c1d01007387 */ /* 0x0003e40000100800 */
[----:B--2---:R-:W4:Y:S01]  /*86920*/  LDL.LU R30, [R1+0x190c] ;  /* 0x00190c00011e7983 */ /* 0x004f220000300800 */
[----:B------:R1:W-:Y:S04]  /*86930*/  LDGSTS.E [R22+0x2600], [R24.64], P1 ;  /* 0x0260000018167fae */ /* 0x0003e80008921844 */
[----:B------:R-:W4:Y:S01]  /*86940*/  LDL.LU R36, [R1+0x1904] ;  /* 0x0019040001247983 */ /* 0x000f220000300800 */
        /* <DEDUP_REMOVED lines=9> */
[----:B------:R-:W-:-:S11]  /*869e0*/  ISETP.GT.AND P1, PT, R3, 0x11, PT ;  /* 0x000000110300780c */ /* 0x000fd60003f24270 */
[----:B------:R1:W-:Y:S01]  /*869f0*/  LDGSTS.E [R22+0x3400], [R24.64], P2 ;  /* 0x0340000018167fae */ /* 0x0003e20009121844 */
[----:B------:R-:W-:-:S04]  /*86a00*/  SEL R20, RZ, 0x4, !P1 ;  /* 0x00000004ff147807 */ /* 0x000fc80004800000 */
[----:B------:R-:W-:-:S04]  /*86a10*/  SEL R20, R20, RZ, !P0 ;  /* 0x000000ff14147207 */ /* 0x000fc80004000000 */
[----:B------:R-:W-:Y:S02]  /*86a20*/  ISETP.NE.U32.AND P1, PT, R20, RZ, PT ;  /* 0x000000ff1400720c */ /* 0x000fe40003f25070 */
[-C--:B------:R-:W-:Y:S02]  /*86a30*/  IADD3 R34, P3, R34, R28.reuse, RZ ;  /* 0x0000001c22227210 */ /* 0x080fe40007f7e0ff */
[----:B------:R-:W-:-:S03]  /*86a40*/  IADD3 R27, P4, R27, R28, RZ ;  /* 0x0000001c1b1b7210 */ /* 0x000fc60007f9e0ff */
[----:B------:R-:W-:Y:S01]  /*86a50*/  STL [R1+0x1990], R34 ;  /* 0x0019902201007387 */ /* 0x000fe20000100800 */
[----:B-1----:R-:W-:Y:S01]  /*86a60*/  IMAD.MOV.U32 R24, RZ, RZ, R34 ;  /* 0x000000ffff187224 */ /* 0x002fe200078e0022 */
[----:B---3--:R-:W-:Y:S01]  /*86a70*/  IADD3.X R35, R35, R0, RZ, P3, !PT ;  /* 0x0000000023237210 */ /* 0x008fe20001ffe4ff */
        /* <DEDUP_REMOVED lines=8> */
[----:B---3--:R-:W-:-:S02]  /*86b00*/  IMAD.MOV.U32 R25, RZ, RZ, R33 ;  /* 0x000000ffff197224 */ /* 0x008fc400078e0021 */
[----:B------:R-:W-:Y:S01]  /*86b10*/  IMAD.MOV.U32 R24, RZ, RZ, R27 ;  /* 0x000000ffff187224 */ /* 0x000fe200078e001b */
[----:B------:R-:W3:Y:S01]  /*86b20*/  LDL.LU R33, [R1+0x188c] ;  /* 0x00188c0001217983 */ /* 0x000ee20000300800 */
[----:B------:R-:W3:Y:S01]  /*86b30*/  LDL.LU R27, [R1+0x1898] ;  /* 0x00189800011b7983 */ /* 0x000ee20000300800 */
[----:B------:R-:W-:Y:S02]  /*86b40*/  ISETP.GT.AND P2, PT, R3, 0x15, PT ;  /* 0x000000150300780c */ /* 0x000fe40003f44270 */
[-C--:B----4-:R-:W-:Y:S02]  /*86b50*/  IADD3 R38, P3, R38, R28.reuse, RZ ;  /* 0x0000001c26267210 */ /* 0x090fe40007f7e0ff */
[----:B------:R-:W-:Y:S01]  /*86b60*/  IADD3 R23, P4, R23, R28, RZ ;  /* 0x0000001c17177210 */ /* 0x000fe20007f9e0ff */
[----:B------:R1:W-:Y:S01]  /*86b70*/  LDGSTS.E [R22+0x4400], [R24.64], P1 ;  /* 0x0440000018167fae */ /* 0x0003e20008921844 */
[----:B------:R-:W-:-:S04]  /*86b80*/  SEL R20, RZ, 0x4, !P2 ;  /* 0x00000004ff147807 */ /* 0x000fc80005000000 */
[----:B------:R-:W-:Y:S02]  /*86b90*/  SEL R20, R20, RZ, !P0 ;  /* 0x000000ff14147207 */ /* 0x000fe40004000000 */
[----:B------:R-:W-:Y:S02]  /*86ba0*/  IADD3.X R39, R39, R0, RZ, P3, !PT ;  /* 0x0000000027277210 */ /* 0x000fe40001ffe4ff */
[----:B------:R-:W-:Y:S01]  /*86bb0*/  ISETP.NE.U32.AND P2, PT, R20, RZ, PT ;  /* 0x000000ff1400720c */ /* 0x000fe20003f45070 */
[----:B------:R-:W-:Y:S02]  /*86bc0*/  IMAD.X R30, R30, 0x1, R0, P4 ;  /* 0x000000011e1e7824 */ /* 0x000fe400020e0600 */
[----:B-1----:R-:W-:Y:S01]  /*86bd0*/  IMAD.MOV.U32 R24, RZ, RZ, R38 ;  /* 0x000000ffff187224 */ /* 0x002fe200078e0026 */
[----:B------:R-:W-:Y:S01]  /*86be0*/  MOV R25, R39 ;  /* 0x0000002700197202 */ /* 0x000fe20000000f00 */
[----:B------:R-:W-:Y:S01]  /*86bf0*/  STL [R1+0x1950], R38 ;  /* 0x0019502601007387 */ /* 0x000fe20000100800 */
[----:B------:R-:W-:Y:S02]  /*86c00*/  STL [R1+0x1944], R39 ;  /* 0x0019442701007387 */ /* 0x000fe40000100800 */
[----:B------:R-:W-:Y:S01]  /*86c10*/  STL [R1+0x1918], R23 ;  /* 0x0019181701007387 */ /* 0x000fe20000100800 */
[----:B------:R1:W-:Y:S01]  /*86c20*/  LDGSTS.E [R22+0x4600], [R24.64], P1 ;  /* 0x0460000018167fae */ /* 0x0003e20008921844 */
[----:B------:R-:W-:-:S02]  /*86c30*/  IADD3 R29, P3, R29, R28, RZ ;  /* 0x0000001c1d1d7210 */ /* 0x000fc40007f7e0ff */
[----:B------:R-:W-:Y:S01]  /*86c40*/  IADD3 R26, P4, R26, R28, RZ ;  /* 0x0000001c1a1a7210 */ /* 0x000fe20007f9e0ff */
[----:B------:R4:W-:Y:S01]  /*86c50*/  STL [R1+0x190c], R30 ;  /* 0x00190c1e01007387 */ /* 0x0009e20000100800 */
[----:B------:R-:W-:Y:S01]  /*86c60*/  IADD3.X R36, R36, R0, RZ, P3, !PT ;  /* 0x0000000024247210 */ /* 0x000fe20001ffe4ff */
[----:B-1----:R-:W-:Y:S02]  /*86c70*/  IMAD.MOV.U32 R24, RZ, RZ, R23 ;  /* 0x000000ffff187224 */ /* 0x002fe400078e0017 */
[----:B------:R-:W-:Y:S02]  /*86c80*/  IMAD.MOV.U32 R25, RZ, RZ, R30 ;  /* 0x000000ffff197224 */ /* 0x000fe400078e001e */
[----:B------:R-:W-:Y:S01]  /*86c90*/  IMAD.X R37, R37, 0x1, R0, P4 ;  /* 0x0000000125257824 */ /* 0x000fe200020e0600 */
[----:B----4-:R-:W3:Y:S01]  /*86ca0*/  LDL.LU R30, [R1+0x1890] ;  /* 0x00189000011e7983 */ /* 0x010ee20000300800 */
[----:B------:R-:W3:Y:S02]  /*86cb0*/  LDL.LU R23, [R1+0x1858] ;  /* 0x0018580001177983 */ /* 0x000ee40000300800 */
[----:B------:R-:W-:Y:S01]  /*86cc0*/  STL [R1+0x1910], R29 ;  /* 0x0019101d01007387 */ /* 0x000fe20000100800 */
[----:B------:R1:W-:Y:S01]  /*86cd0*/  LDGSTS.E [R22+0x5400], [R24.64], P2 ;  /* 0x0540000018167fae */ /* 0x0003e20009121844 */
[----:B------:R1:W-:Y:S02]  /*86ce0*/  STL [R1+0x1904], R36 ;  /* 0x0019042401007387 */ /* 0x0003e40000100800 */
[----:B------:R1:W-:Y:S02]  /*86cf0*/  STL [R1+0x18d8], R26 ;  /* 0x0018d81a01007387 */ /* 0x0003e40000100800 */
[----:B-1----:R-:W-:Y:S01]  /*86d00*/  MOV R25, R36 ;  /* 0x0000002400197202 */ /* 0x002fe20000000f00 */
[----:B------:R-:W-:Y:S01]  /*86d10*/  IMAD.MOV.U32 R24, RZ, RZ, R29 ;  /* 0x000000ffff187224 */ /* 0x000fe200078e001d */
[----:B------:R-:W3:Y:S01]  /*86d20*/  LDL.LU R36, [R1+0x1884] ;  /* 0x0018840001247983 */ /* 0x000ee20000300800 */
[----:B------:R-:W-:Y:S02]  /*86d30*/  STL [R1+0x18cc], R37 ;  /* 0x0018cc2501007387 */ /* 0x000fe40000100800 */
[----:B------:R-:W3:Y:S01]  /*86d40*/  LDL.LU R29, [R1+0x184c] ;  /* 0x00184c00011d7983 */ /* 0x000ee20000300800 */
[----:B------:R-:W-:Y:S01]  /*86d50*/  ISETP.GT.AND P1, PT, R3, 0x19, PT ;  /* 0x000000190300780c */ /* 0x000fe20003f24270 */
[----:B------:R1:W-:Y:S04]  /*86d60*/  LDGSTS.E [R22+0x5600], [R24.64], P2 ;  /* 0x0560000018167fae */ /* 0x0003e80009121844 */
[----:B------:R-:W3:Y:S01]  /*86d70*/  LDL.LU R38, [R1+0x1850] ;  /* 0x0018500001267983 */ /* 0x000ee20000300800 */
[----:B------:R-:W-:-:S04]  /*86d80*/  SEL R20, RZ, 0x4, !P1 ;  /* 0x00000004ff147807 */ /* 0x000fc80004800000 */
[----:B------:R-:W-:-:S04]  /*86d90*/  SEL R20, R20, RZ, !P0 ;  /* 0x000000ff14147207 */ /* 0x000fc80004000000 */
[----:B------:R-:W-:Y:S01]  /*86da0*/  ISETP.NE.U32.AND P1, PT, R20, RZ, PT ;  /* 0x000000ff1400720c */ /* 0x000fe20003f25070 */
[----:B-1----:R-:W-:Y:S02]  /*86db0*/  IMAD.MOV.U32 R24, RZ, RZ, R26 ;  /* 0x000000ffff187224 */ /* 0x002fe400078e001a */
[----:B------:R-:W-:Y:S01]  /*86dc0*/  IMAD.MOV.U32 R25, RZ, RZ, R37 ;  /* 0x000000ffff197224 */ /* 0x000fe200078e0025 */
[----:B------:R-:W3:Y:S01]  /*86dd0*/  LDL.LU R26, [R1+0x1818] ;  /* 0x00181800011a7983 */ /* 0x000ee20000300800 */
[----:B------:R-:W-:-:S08]  /*86de0*/  ISETP.GT.AND P2, PT, R3, 0x1d, PT ;  /* 0x0000001d0300780c */ /* 0x000fd00003f44270 */
[----:B------:R1:W-:Y:S01]  /*86df0*/  LDGSTS.E [R22+0x6400], [R24.64], P1 ;  /* 0x0640000018167fae */ /* 0x0003e20008921844 */
[----:B------:R-:W-:-:S04]  /*86e00*/  SEL R20, RZ, 0x4, !P2 ;  /* 0x00000004ff147807 */ /* 0x000fc80005000000 */
[----:B------:R-:W-:-:S04]  /*86e10*/  SEL R20, R20, RZ, !P0 ;  /* 0x000000ff14147207 */ /* 0x000fc80004000000 */
[----:B------:R-:W-:Y:S02]  /*86e20*/  ISETP.NE.U32.AND P2, PT, R20, RZ, PT ;  /* 0x000000ff1400720c */ /* 0x000fe40003f45070 */
[----:B--2---:R-:W-:-:S04]  /*86e30*/  IADD3 R34, P3, R34, R28, RZ ;  /* 0x0000001c22227210 */ /* 0x004fc80007f7e0ff */
[----:B------:R-:W-:Y:S02]  /*86e40*/  IADD3.X R35, R35, R0, RZ, P3, !PT ;  /* 0x0000000023237210 */ /* 0x000fe40001ffe4ff */
[----:B---3--:R-:W-:Y:S01]  /*86e50*/  IADD3 R27, P4, R27, R28, RZ ;  /* 0x0000001c1b1b7210 */ /* 0x008fe20007f9e0ff */
        /* <DEDUP_REMOVED lines=9> */
[----:B--2---:R-:W2:Y:S02]  /*86ef0*/  LDL.LU R34, [R1+0x180c] ;  /* 0x00180c0001227983 */ /* 0x004ea40000300800 */
[----:B---3--:R-:W3:Y:S02]  /*86f00*/  LDL.LU R35, [R1+0x1804] ;  /* 0x0018040001237983 */ /* 0x008ee40000300800 */
[----:B-1----:R-:W-:-:S02]  /*86f10*/  IMAD.MOV.U32 R25, RZ, RZ, R33 ;  /* 0x000000ffff197224 */ /* 0x002fc400078e0021 */
[----:B------:R-:W-:Y:S01]  /*86f20*/  IMAD.MOV.U32 R24, RZ, RZ, R27 ;  /* 0x000000ffff187224 */ /* 0x000fe200078e001b */
[----:B------:R-:W3:Y:S01]  /*86f30*/  LDL.LU R33, [R1+0x1810] ;  /* 0x0018100001217983 */ /* 0x000ee20000300800 */
[----:B------:R-:W3:Y:S02]  /*86f40*/  LDL.LU R37, [R1+0x17cc] ;  /* 0x0017cc0001257983 */ /* 0x000ee40000300800 */
[----:B------:R-:W3:Y:S01]  /*86f50*/  LDL.LU R27, [R1+0x17d8] ;  /* 0x0017d800011b7983 */ /* 0x000ee20000300800 */
[----:B------:R1:W-:Y:S01]  /*86f60*/  LDGSTS.E [R22+0x7400], [R24.64], P2 ;  /* 0x0740000018167fae */ /* 0x0003e20009121844 */
        /* <DEDUP_REMOVED lines=11> */
[----:B-1----:R-:W3:Y:S01]  /*87020*/  LDL.LU R36, [R1+0x17c4] ;  /* 0x0017c40001247983 */ /* 0x002ee20000300800 */
[----:B------:R-:W3:Y:S02]  /*87030*/  LDL.LU R30, [R1+0x17d0] ;  /* 0x0017d000011e7983 */ /* 0x000ee40000300800 */
[----:B------:R-:W-:-:S02]  /*87040*/  IMAD.MOV.U32 R25, RZ, RZ, R29 ;  /* 0x000000ffff197224 */ /* 0x000fc400078e001d */
        /* <DEDUP_REMOVED lines=16> */
[----:B----4-:R-:W-:-:S04]  /*87150*/  IADD3.X R39, R39, R0, RZ, P3, !PT ;  /* 0x0000000027277210 */ /* 0x010fc80001ffe4ff */
[----:B------:R-:W-:Y:S01]  /*87160*/  MOV R25, R39 ;  /* 0x0000002700197202 */ /* 0x000fe20000000f00 */
[----:B--2---:R-:W-:Y:S01]  /*87170*/  IMAD.X R34, R34, 0x1, R0, P4 ;  /* 0x0000000122227824 */ /* 0x004fe200020e0600 */
[----:B------:R-:W-:Y:S04]  /*87180*/  STL [R1+0x1844], R39 ;  /* 0x0018442701007387 */ /* 0x000fe80000100800 */
[----:B------:R1:W-:Y:S01]  /*87190*/  LDGSTS.E [R22+0x8600], [R24.64], P1 ;  /* 0x0860000018167fae */ /* 0x0003e20008921844 */
[----:B------:R-:W-:Y:S02]  /*871a0*/  STL [R1+0x1818], R26 ;  /* 0x0018181a01007387 */ /* 0x000fe40000100800 */
[----:B------:R2:W-:Y:S01]  /*871b0*/  STL [R1+0x180c], R34 ;  /* 0x00180c2201007387 */ /* 0x0005e20000100800 */
[----:B---3--:R-:W-:-:S02]  /*871c0*/  IADD3 R33, P3, R33, R28, RZ ;  /* 0x0000001c21217210 */ /* 0x008fc40007f7e0ff */
        /* <DEDUP_REMOVED lines=10> */
[----:B------:R1:W-:Y:S01]  /*87270*/  STL [R1+0x17d8], R27 ;  /* 0x0017d81b01007387 */ /* 0x0003e20000100800 */
[----:B------:R-:W-:-:S02]  /*87280*/  ISETP.GT.AND P1, PT, R3, 0x29, PT ;  /* 0x000000290300780c */ /* 0x000fc40003f24270 */
[----:B-1----:R-:W-:Y:S01]  /*87290*/  MOV R25, R35 ;  /* 0x0000002300197202 */ /* 0x002fe20000000f00 */
[----:B------:R-:W-:Y:S01]  /*872a0*/  IMAD.MOV.U32 R24, RZ, RZ, R33 ;  /* 0x000000ffff187224 */ /* 0x000fe200078e0021 */
[----:B----4-:R-:W4:Y:S01]  /*872b0*/  LDL.LU R35, [R1+0x1784] ;  /* 0x0017840001237983 */ /* 0x010f220000300800 */
[----:B------:R-:W-:Y:S02]  /*872c0*/  STL [R1+0x17cc], R37 ;  /* 0x0017cc2501007387 */ /* 0x000fe40000100800 */
[----:B------:R-:W4:Y:S01]  /*872d0*/  LDL.LU R33, [R1+0x174c] ;  /* 0x00174c0001217983 */ /* 0x000f220000300800 */
[----:B------:R-:W-:Y:S01]  /*872e0*/  SEL R20, RZ, 0x4, !P1 ;  /* 0x00000004ff147807 */ /* 0x000fe20004800000 */
[----:B------:R1:W-:Y:S04]  /*872f0*/  LDGSTS.E [R22+0x9600], [R24.64], P2 ;  /* 0x0960000018167fae */ /* 0x0003e80009121844 */
[----:B------:R-:W4:Y:S01]  /*87300*/  LDL.LU R38, [R1+0x1750] ;  /* 0x0017500001267983 */ /* 0x000f220000300800 */
[----:B------:R-:W-:-:S04]  /*87310*/  SEL R20, R20, RZ, !P0 ;  /* 0x000000ff14147207 */ /* 0x000fc80004000000 */
[----:B------:R-:W-:Y:S01]  /*87320*/  ISETP.NE.U32.AND P1, PT, R20, RZ, PT ;  /* 0x000000ff1400720c */ /* 0x000fe20003f25070 */
[----:B-1----:R-:W-:Y:S02]  /*87330*/  IMAD.MOV.U32 R24, RZ, RZ, R27 ;  /* 0x000000ffff187224 */ /* 0x002fe400078e001b */
[----:B------:R-:W-:Y:S01]  /*87340*/  IMAD.MOV.U32 R25, RZ, RZ, R37 ;  /* 0x000000ffff197224 */ /* 0x000fe200078e0025 */
[----:B------:R-:W4:Y:S09]  /*87350*/  LDL.LU R27, [R1+0x1718] ;  /* 0x00171800011b7983 */ /* 0x000f320000300800 */
[----:B------:R1:W-:Y:S01]  /*87360*/  LDGSTS.E [R22+0xa400], [R24.64], P1 ;  /* 0x0a40000018167fae */ /* 0x0003e20008921844 */
        /* <DEDUP_REMOVED lines=45> */
[----:B------:R-:W-:Y:S02]  /*87640*/  ISETP.GT.AND P2, PT, R3, 0x35, PT ;  /* 0x000000350300780c */ /* 0x000fe40003f44270 */
[-C--:B------:R-:W-:Y:S02]  /*87650*/  IADD3 R38, P3, R38, R28.reuse, RZ ;  /* 0x0000001c26267210 */ /* 0x080fe40007f7e0ff */
[----:B------:R-:W-:Y:S01]  /*87660*/  IADD3 R27, P4, R27, R28, RZ ;  /* 0x0000001c1b1b7210 */ /* 0x000fe20007f9e0ff */
[----:B------:R1:W-:Y:S01]  /*87670*/  LDGSTS.E [R22+0xc400], [R24.64], P1 ;  /* 0x0c40000018167fae */ /* 0x0003e20008921844 */
[----:B------:R-:W-:-:S04]  /*87680*/  SEL R20, RZ, 0x4, !P2 ;  /* 0x00000004ff147807 */ /* 0x000fc80005000000 */
[----:B------:R-:W-:-:S04]  /*87690*/  SEL R20, R20, RZ, !P0 ;  /* 0x000000ff14147207 */ /* 0x000fc80004000000 */
[----:B------:R-:W-:Y:S02]  /*876a0*/  ISETP.NE.U32.AND P2, PT, R20, RZ, PT ;  /* 0x000000ff1400720c */ /* 0x000fe40003f45070 */
[----:B------:R-:W-:Y:S01]  /*876b0*/  IADD3.X R39, R39, R0, RZ, P3, !PT ;  /* 0x0000000027277210 */ /* 0x000fe20001ffe4ff */
[----:B-1----:R-:W-:-:S03]  /*876c0*/  IMAD.MOV.U32 R24, RZ, RZ, R38 ;  /* 0x000000ffff187224 */ /* 0x002fc600078e0026 */
[----:B------:R-:W-:Y:S01]  /*876d0*/  MOV R25, R39 ;  /* 0x0000002700197202 */ /* 0x000fe20000000f00 */
[----:B------:R-:W-:Y:S01]  /*876e0*/  IMAD.X R30, R30, 0x1, R0, P4 ;  /* 0x000000011e1e7824 */ /* 0x000fe200020e0600 */
[----:B------:R-:W-:Y:S01]  /*876f0*/  STL [R1+0x1750], R38 ;  /* 0x0017502601007387 */ /* 0x000fe20000100800 */
[----:B------:R-:W-:Y:S03]  /*87700*/  STL [R1+0x1744], R39 ;  /* 0x0017442701007387 */ /* 0x000fe60000100800 */
[----:B------:R1:W-:Y:S01]  /*87710*/  LDGSTS.E [R22+0xc600], [R24.64], P1 ;  /* 0x0c60000018167fae */ /* 0x0003e20008921844 */
[----:B------:R-:W-:Y:S02]  /*87720*/  STL [R1+0x1718], R27 ;  /* 0x0017181b01007387 */ /* 0x000fe40000100800 */
[----:B------:R1:W-:Y:S01]  /*87730*/  STL [R1+0x170c], R30 ;  /* 0x00170c1e01007387 */ /* 0x0003e20000100800 */
[----:B------:R-:W-:-:S02]  /*87740*/  IADD3 R29, P3, R29, R28, RZ ;  /* 0x0000001c1d1d7210 */ /* 0x000fc40007f7e0ff */
[----:B------:R-:W-:Y:S02]  /*87750*/  IADD3 R23, P4, R23, R28, RZ ;  /* 0x0000001c17177210 */ /* 0x000fe40007f9e0ff */
[----:B------:R-:W-:Y:S01]  /*87760*/  IADD3.X R36, R36, R0, RZ, P3, !PT ;  /* 0x0000000024247210 */ /* 0x000fe20001ffe4ff */
[----:B-1----:R-:W-:Y:S02]  /*87770*/  IMAD.MOV.U32 R24, RZ, RZ, R27 ;  /* 0x000000ffff187224 */ /* 0x002fe400078e001b */
[----:B------:R-:W-:Y:S02]  /*87780*/  IMAD.MOV.U32 R25, RZ, RZ, R30 ;  /* 0x000000ffff197224 */ /* 0x000fe400078e001e */
[----:B------:R-:W-:Y:S01]  /*87790*/  IMAD.X R37, R37, 0x1, R0, P4 ;  /* 0x0000000125257824 */ /* 0x000fe200020e0600 */
[----:B------:R-:W2:Y:S01]  /*877a0*/  LDL.LU R30, [R1+0x1690] ;  /* 0x00169000011e7983 */ /* 0x000ea20000300800 */
[----:B------:R-:W2:Y:S02]  /*877b0*/  LDL.LU R27, [R1+0x1668] ;  /* 0x00166800011b7983 */ /* 0x000ea40000300800 */
[----:B------:R-:W-:Y:S01]  /*877c0*/  STL [R1+0x1710], R29 ;  /* 0x0017101d01007387 */ /* 0x000fe20000100800 */
[----:B------:R1:W-:Y:S01]  /*877d0*/  LDGSTS.E [R22+0xd400], [R24.64], P2 ;  /* 0x0d40000018167fae */ /* 0x0003e20009121844 */
[----:B------:R1:W-:Y:S02]  /*877e0*/  STL [R1+0x1704], R36 ;  /* 0x0017042401007387 */ /* 0x0003e40000100800 */
[----:B------:R1:W-:Y:S02]  /*877f0*/  STL [R1+0x16e8], R23 ;  /* 0x0016e81701007387 */ /* 0x0003e40000100800 */
[----:B-1----:R-:W-:Y:S01]  /*87800*/  MOV R25, R36 ;  /* 0x0000002400197202 */ /* 0x002fe20000000f00 */
[----:B------:R-:W-:Y:S01]  /*87810*/  IMAD.MOV.U32 R24, RZ, RZ, R29 ;  /* 0x000000ffff187224 */ /* 0x000fe200078e001d */
[----:B------:R-:W2:Y:S01]  /*87820*/  LDL.LU R36, [R1+0x1684] ;  /* 0x0016840001247983 */ /* 0x000ea20000300800 */
[----:B------:R-:W-:Y:S02]  /*87830*/  STL [R1+0x16cc], R37 ;  /* 0x0016cc2501007387 */ /* 0x000fe40000100800 */
[----:B------:R-:W2:Y:S01]  /*87840*/  LDL.LU R29, [R1+0x164c] ;  /* 0x00164c00011d7983 */ /* 0x000ea20000300800 */
[----:B------:R-:W-:Y:S01]  /*87850*/  ISETP.GT.AND P1, PT, R3, 0x39, PT ;  /* 0x000000390300780c */ /* 0x000fe20003f24270 */
[----:B------:R1:W-:Y:S04]  /*87860*/  LDGSTS.E [R22+0xd600], [R24.64], P2 ;  /* 0x0d60000018167fae */ /* 0x0003e80009121844 */
[----:B------:R-:W2:Y:S01]  /*87870*/  LDL.LU R38, [R1+0x1650] ;  /* 0x0016500001267983 */ /* 0x000ea20000300800 */
[----:B------:R-:W-:-:S04]  /*87880*/  SEL R20, RZ, 0x4, !P1 ;  /* 0x00000004ff147807 */ /* 0x000fc80004800000 */
[----:B------:R-:W-:-:S04]  /*87890*/  SEL R20, R20, RZ, !P0 ;  /* 0x000000ff14147207 */ /* 0x000fc80004000000 */
[----:B------:R-:W-:Y:S01]  /*878a0*/  ISETP.NE.U32.AND P1, PT, R20, RZ, PT ;  /* 0x000000ff1400720c */ /* 0x000fe20003f25070 */
[----:B-1----:R-:W-:Y:S02]  /*878b0*/  IMAD.MOV.U32 R24, RZ, RZ, R23 ;  /* 0x000000ffff187224 */ /* 0x002fe400078e0017 */
[----:B------:R-:W-:Y:S01]  /*878c0*/  IMAD.MOV.U32 R25, RZ, RZ, R37 ;  /* 0x000000ffff197224 */ /* 0x000fe200078e0025 */
[----:B------:R-:W2:Y:S01]  /*878d0*/  LDL.LU R23, [R1+0x1628] ;  /* 0x0016280001177983 */ /* 0x000ea20000300800 */
[----:B------:R-:W-:-:S08]  /*878e0*/  ISETP.GT.AND P2, PT, R3, 0x3d, PT ;  /* 0x0000003d0300780c */ /* 0x000fd00003f44270 */
[----:B------:R1:W-:Y:S01]  /*878f0*/  LDGSTS.E [R22+0xe400], [R24.64], P1 ;  /* 0x0e40000018167fae */ /* 0x0003e20008921844 */
[----:B------:R-:W-:-:S04]  /*87900*/  SEL R20, RZ, 0x4, !P2 ;  /* 0x00000004ff147807 */ /* 0x000fc80005000000 */
[----:B------:R-:W-:-:S04]  /*87910*/  SEL R20, R20, RZ, !P0 ;  /* 0x000000ff14147207 */ /* 0x000fc80004000000 */
[----:B------:R-:W-:Y:S02]  /*87920*/  ISETP.NE.U32.AND P2, PT, R20, RZ, PT ;  /* 0x000000ff1400720c */ /* 0x000fe40003f45070 */
        /* <DEDUP_REMOVED lines=8> */
[----:B------:R-:W-:Y:S01]  /*879b0*/  STL [R1+0x16a8], R26 ;  /* 0x0016a81a01007387 */ /* 0x000fe20000100800 */
        /* <DEDUP_REMOVED lines=24> */
[----:B------:R-:W-:-:S02]  /*87b40*/  IMAD.MOV.U32 R25, RZ, RZ, R29 ;  /* 0x000000ffff197224 */ /* 0x000fc400078e001d */
[----:B------:R-:W-:Y:S01]  /*87b50*/  IMAD.MOV.U32 R24, RZ, RZ, R27 ;  /* 0x000000ffff187224 */ /* 0x000fe200078e001b */
[----:B------:R-:W4:Y:S01]  /*87b60*/  LDL.LU R29, [R1+0x1598] ;  /* 0x00159800011d7983 */ /* 0x000f220000300800 */
        /* <DEDUP_REMOVED lines=56> */
[----:B------:R1:W-:Y:S01]  /*87ef0*/  STL [R1+0x159c], R27 ;  /* 0x00159c1b01007387 */ /* 0x0003e20000100800 */
        /* <DEDUP_REMOVED lines=57> */
[----:B------:R-:W2:Y:S01]  /*88290*/  LDL.LU R30, [R1+0xb98] ;  /* 0x000b9800011e7983 */ /* 0x000ea20000300800 */
[----:B------:R-:W2:Y:S02]  /*882a0*/  LDL.LU R26, [R1+0xbd0] ;  /* 0x000bd000011a7983 */ /* 0x000ea40000300800 */
[----:B------:R-:W-:Y:S01]  /*882b0*/  STL [R1+0x1524], R27 ;  /* 0x0015241b01007387 */ /* 0x000fe20000100800 */
[----:B------:R1:W-:Y:S01]  /*882c0*/  LDGSTS.E [R22+0x15400], [R24.64], P2 ;  /* 0x1540000018167fae */ /* 0x0003e20009121844 */
[----:B------:R-:W-:-:S02]  /*882d0*/  IMAD.X R37, R37, 0x1, R0, P4 ;  /* 0x0000000125257824 */ /* 0x000fc400020e0600 */
[----:B------:R1:W-:Y:S02]  /*882e0*/  STL [R1+0x1520], R36 ;  /* 0x0015202401007387 */ /* 0x0003e40000100800 */
[----:B------:R1:W-:Y:S02]  /*882f0*/  STL [R1+0xb50], R29 ;  /* 0x000b501d01007387 */ /* 0x0003e40000100800 */
[----:B-1----:R-:W-:Y:S02]  /*88300*/  MOV R25, R36 ;  /* 0x0000002400197202 */ /* 0x002fe40000000f00 */
[----:B------:R-:W2:Y:S01]  /*88310*/  LDL.LU R36, [R1+0xb94] ;  /* 0x000b940001247983 */ /* 0x000ea20000300800 */
[----:B------:R-:W-:Y:S02]  /*88320*/  IMAD.MOV.U32 R24, RZ, RZ, R27 ;  /* 0x000000ffff187224 */ /* 0x000fe400078e001b */
[----:B------:R-:W-:Y:S02]  /*88330*/  STL [R1+0xb4c], R37 ;  /* 0x000b4c2501007387 */ /* 0x000fe40000100800 */
[----:B------:R-:W2:Y:S01]  /*88340*/  LDL.LU R27, [R1+0xbcc] ;  /* 0x000bcc00011b7983 */ /* 0x000ea20000300800 */
[----:B------:R-:W-:Y:S01]  /*88350*/  ISETP.GT.AND P1, PT, R3, 0x59, PT ;  /* 0x000000590300780c */ /* 0x000fe20003f24270 */
[----:B------:R-:W2:Y:S04]  /*88360*/  LDL.LU R38, [R1+0xbd8] ;  /* 0x000bd80001267983 */ /* 0x000ea80000300800 */
[----:B------:R1:W-:Y:S01]  /*88370*/  LDGSTS.E [R22+0x15600], [R24.64], P2 ;  /* 0x1560000018167fae */ /* 0x0003e20009121844 */
        /* <DEDUP_REMOVED lines=26> */
[----:B------:R-:W4:Y:S01]  /*88520*/  LDL.LU R33, [R1+0xc18] ;  /* 0x000c180001217983 */ /* 0x000f220000300800 */
[----:B------:R-:W-:Y:S02]  /*88530*/  IMAD.MOV.U32 R24, RZ, RZ, R23 ;  /* 0x000000ffff187224 */ /* 0x000fe400078e0017 */
[----:B------:R-:W4:Y:S02]  /*88540*/  LDL.LU R37, [R1+0xc4c] ;  /* 0x000c4c0001257983 */ /* 0x000f240000300800 */
[----:B------:R-:W4:Y:S01]  /*88550*/  LDL.LU R23, [R1+0xc50] ;  /* 0x000c500001177983 */ /* 0x000f220000300800 */
[----:B------:R1:W-:Y:S01]  /*88560*/  LDGSTS.E [R22+0x17400], [R24.64], P2 ;  /* 0x1740000018167fae */ /* 0x0003e20009121844 */
[-C--:B------:R-:W-:Y:S02]  /*88570*/  IADD3 R30, P3, R30, R28.reuse, RZ ;  /* 0x0000001c1e1e7210 */ /* 0x080fe40007f7e0ff */
[----:B------:R-:W-:-:S03]  /*88580*/  IADD3 R26, P4, R26, R28, RZ ;  /* 0x0000001c1a1a7210 */ /* 0x000fc60007f9e0ff */
[----:B-1----:R-:W-:Y:S01]  /*88590*/  IMAD.MOV.U32 R24, RZ, RZ, R30 ;  /* 0x000000ffff187224 */ /* 0x002fe200078e001e */
[----:B------:R-:W-:Y:S01]  /*885a0*/  STL [R1+0xb98], R30 ;  /* 0x000b981e01007387 */ /* 0x000fe20000100800 */
[----:B------:R-:W-:Y:S01]  /*885b0*/  IADD3.X R36, R36, R0, RZ, P3, !PT ;  /* 0x0000000024247210 */ /* 0x000fe20001ffe4ff */
[----:B------:R-:W-:-:S03]  /*885c0*/  IMAD.X R27, R27, 0x1, R0, P4 ;  /* 0x000000011b1b7824 */ /* 0x000fc600020e0600 */
[----:B------:R-:W-:Y:S01]  /*885d0*/  MOV R25, R36 ;  /* 0x0000002400197202 */ /* 0x000fe20000000f00 */
[----:B------:R1:W-:Y:S01]  /*885e0*/  STL [R1+0xb94], R36 ;  /* 0x000b942401007387 */ /* 0x0003e20000100800 */
[----:B------:R1:W-:Y:S02]  /*885f0*/  STL [R1+0xbd0], R26 ;  /* 0x000bd01a01007387 */ /* 0x0003e40000100800 */
[----:B------:R1:W-:Y:S01]  /*88600*/  STL [R1+0xbcc], R27 ;  /* 0x000bcc1b01007387 */ /* 0x0003e20000100800 */
[----:B------:R1:W-:Y:S04]  /*88610*/  LDGSTS.E [R22+0x17600], [R24.64], P2 ;  /* 0x1760000018167fae */ /* 0x0003e80009121844 */
[----:B-1----:R-:W4:Y:S01]  /*88620*/  LDL.LU R36, [R1+0xc54] ;  /* 0x000c540001247983 */ /* 0x002f220000300800 */
[----:B------:R-:W-:-:S03]  /*88630*/  IMAD.MOV.U32 R24, RZ, RZ, R26 ;  /* 0x000000ffff187224 */ /* 0x000fc600078e001a */
[----:B------:R-:W4:Y:S01]  /*88640*/  LDL.LU R26, [R1+0xc58] ;  /* 0x000c5800011a7983 */ /* 0x000f220000300800 */
[----:B------:R-:W-:Y:S02]  /*88650*/  IMAD.MOV.U32 R25, RZ, RZ, R27 ;  /* 0x000000ffff197224 */ /* 0x000fe400078e001b */
[----:B------:R-:W4:Y:S02]  /*88660*/  LDL.LU R30, [R1+0xc8c] ;  /* 0x000c8c00011e7983 */ /* 0x000f240000300800 */
        /* <DEDUP_REMOVED lines=28> */
[----:B------:R-:W-:Y:S01]  /*88830*/  STL [R1+0xc18], R33 ;  /* 0x000c182101007387 */ /* 0x000fe20000100800 */
[----:B------:R1:W-:Y:S01]  /*88840*/  LDGSTS.E [R22+0x19400], [R24.64], P2 ;  /* 0x1940000018167fae */ /* 0x0003e20009121844 */
[----:B------:R-:W-:-:S03]  /*88850*/  IMAD.X R37, R37, 0x1, R0, P4 ;  /* 0x0000000125257824 */ /* 0x000fc600020e0600 */
[----:B------:R4:W-:Y:S01]  /*88860*/  STL [R1+0xc14], R35 ;  /* 0x000c142301007387 */ /* 0x0009e20000100800 */
[----:B------:R4:W-:Y:S01]  /*88870*/  STL [R1+0xc50], R23 ;  /* 0x000c501701007387 */ /* 0x0009e20000100800 */
[----:B-1----:R-:W-:Y:S02]  /*88880*/  MOV R25, R35 ;  /* 0x0000002300197202 */ /* 0x002fe40000000f00 */
[----:B----4-:R-:W4:Y:S01]  /*88890*/  LDL.LU R35, [R1+0xc94] ;  /* 0x000c940001237983 */ /* 0x010f220000300800 */
[----:B------:R-:W-:Y:S02]  /*888a0*/  IMAD.MOV.U32 R24, RZ, RZ, R33 ;  /* 0x000000ffff187224 */ /* 0x000fe400078e0021 */
[----:B------:R-:W-:Y:S02]  /*888b0*/  STL [R1+0xc4c], R37 ;  /* 0x000c4c2501007387 */ /* 0x000fe40000100800 */
[----:B------:R-:W4:Y:S01]  /*888c0*/  LDL.LU R33, [R1+0xccc] ;  /* 0x000ccc0001217983 */ /* 0x000f220000300800 */
[----:B------:R-:W-:Y:S01]  /*888d0*/  ISETP.GT.AND P1, PT, R3, 0x69, PT ;  /* 0x000000690300780c */ /* 0x000fe20003f24270 */
[----:B------:R-:W4:Y:S04]  /*888e0*/  LDL.LU R38, [R1+0xcd8] ;  /* 0x000cd80001267983 */ /* 0x000f280000300800 */
[----:B------:R1:W-:Y:S01]  /*888f0*/  LDGSTS.E [R22+0x19600], [R24.64], P2 ;  /* 0x1960000018167fae */ /* 0x0003e20009121844 */
[----:B------:R-:W-:-:S04]  /*88900*/  SEL R20, RZ, 0x4, !P1 ;  /* 0x00000004ff147807 */ /* 0x000fc80004800000 */
[----:B------:R-:W-:-:S04]  /*88910*/  SEL R20, R20, RZ, !P0 ;  /* 0x000000ff14147207 */ /* 0x000fc80004000000 */
[----:B------:R-:W-:Y:S01]  /*88920*/  ISETP.NE.U32.AND P1, PT, R20, RZ, PT ;  /* 0x000000ff1400720c */ /* 0x000fe20003f25070 */
[----:B-1----:R-:W-:Y:S02]  /*88930*/  IMAD.MOV.U32 R24, RZ, RZ, R23 ;  /* 0x000000ffff187224 */ /* 0x002fe400078e0017 */
[----:B------:R-:W4:Y:S01]  /*88940*/  LDL.LU R23, [R1+0xd10] ;  /* 0x000d100001177983 */ /* 0x000f220000300800 */
[----:B------:R-:W-:-:S09]  /*88950*/  IMAD.MOV.U32 R25, RZ, RZ, R37 ;  /* 0x000000ffff197224 */ /* 0x000fd200078e0025 */
[----:B------:R1:W-:Y:S01]  /*88960*/  LDGSTS.E [R22+0x1a400], [R24.64], P1 ;  /* 0x1a40000018167fae */ /* 0x0003e20008921844 */
[-C--:B------:R-:W-:Y:S02]  /*88970*/  IADD3 R26, P3, R26, R28.reuse, RZ ;  /* 0x0000001c1a1a7210 */ /* 0x080fe40007f7e0ff */
[----:B------:R-:W-:Y:S02]  /*88980*/  IADD3 R27, P4, R27, R28, RZ ;  /* 0x0000001c1b1b7210 */ /* 0x000fe40007f9e0ff */
[----:B------:R-:W-:Y:S01]  /*88990*/  IADD3.X R36, R36, R0, RZ, P3, !PT ;  /* 0x0000000024247210 */ /* 0x000fe20001ffe4ff */
[----:B------:R1:W-:Y:S02]  /*889a0*/  STL [R1+0xc58], R26 ;  /* 0x000c581a01007387 */ /* 0x0003e40000100800 */
[----:B------:R-:W-:Y:S02]  /*889b0*/  IMAD.X R30, R30, 0x1, R0, P4 ;  /* 0x000000011e1e7824 */ /* 0x000fe400020e0600 */
[----:B------:R1:W-:Y:S01]  /*889c0*/  STL [R1+0xc54], R36 ;  /* 0x000c542401007387 */ /* 0x0003e20000100800 */
[----:B------:R-:W-:Y:S02]  /*889d0*/  STL [R1+0xc90], R27 ;  /* 0x000c901b01007387 */ /* 0x000fe40000100800 */
[----:B------:R-:W4:Y:S02]  /*889e0*/  LDL.LU R39, [R1+0xcd4] ;  /* 0x000cd40001277983 */ /* 0x000f240000300800 */
[----:B-1----:R-:W-:Y:S01]  /*889f0*/  IMAD.MOV.U32 R24, RZ, RZ, R26 ;  /* 0x000000ffff187224 */ /* 0x002fe200078e001a */
[----:B------:R1:W-:Y:S01]  /*88a00*/  STL [R1+0xc8c], R30 ;  /* 0x000c8c1e01007387 */ /* 0x0003e20000100800 */
[----:B------:R-:W4:Y:S01]  /*88a10*/  LDL.LU R26, [R1+0xd0c] ;  /* 0x000d0c00011a7983 */ /* 0x000f220000300800 */
[----:B------:R-:W-:Y:S01]  /*88a20*/  MOV R25, R36 ;  /* 0x0000002400197202 */ /* 0x000fe20000000f00 */
[----:B------:R-:W4:Y:S01]  /*88a30*/  LDL.LU R37, [R1+0xd14] ;  /* 0x000d140001257983 */ /* 0x000f220000300800 */
[----:B------:R-:W4:Y:S04]  /*88a40*/  LDL.LU R36, [R1+0xd18] ;  /* 0x000d180001247983 */ /* 0x000f280000300800 */
[----:B------:R1:W-:Y:S02]  /*88a50*/  LDGSTS.E [R22+0x1a600], [R24.64], P1 ;  /* 0x1a60000018167fae */ /* 0x0003e40008921844 */
[----:B-1----:R-:W-:-:S02]  /*88a60*/  IMAD.MOV.U32 R25, RZ, RZ, R30 ;  /* 0x000000ffff197224 */ /* 0x002fc400078e001e */
[----:B------:R-:W-:Y:S01]  /*88a70*/  IMAD.MOV.U32 R24, RZ, RZ, R27 ;  /* 0x000000ffff187224 */ /* 0x000fe200078e001b */
[----:B------:R-:W4:Y:S01]  /*88a80*/  LDL.LU R30, [R1+0xd4c] ;  /* 0x000d4c00011e7983 */ /* 0x000f220000300800 */
        /* <DEDUP_REMOVED lines=12> */
[----:B-1----:R-:W-:Y:S01]  /*88b50*/  IMAD.MOV.U32 R24, RZ, RZ, R34 ;  /* 0x000000ffff187224 */ /* 0x002fe200078e0022 */
[----:B------:R-:W-:Y:S01]  /*88b60*/  STL [R1+0xc98], R34 ;  /* 0x000c982201007387 */ /* 0x000fe20000100800 */
[----:B----4-:R-:W-:Y:S01]  /*88b70*/  IADD3.X R35, R35, R0, RZ, P3, !PT ;  /* 0x0000000023237210 */ /* 0x010fe20001ffe4ff */
[----:B------:R-:W-:-:S03]  /*88b80*/  IMAD.X R33, R33, 0x1, R0, P4 ;  /* 0x0000000121217824 */ /* 0x000fc600020e0600 */
[----:B------:R-:W-:Y:S01]  /*88b90*/  MOV R25, R35 ;  /* 0x0000002300197202 */ /* 0x000fe20000000f00 */
[----:B------:R1:W-:Y:S01]  /*88ba0*/  STL [R1+0xc94], R35 ;  /* 0x000c942301007387 */ /* 0x0003e20000100800 */
[----:B------:R2:W-:Y:S02]  /*88bb0*/  STL [R1+0xcd0], R29 ;  /* 0x000cd01d01007387 */ /* 0x0005e40000100800 */
[----:B------:R3:W-:Y:S01]  /*88bc0*/  STL [R1+0xccc], R33 ;  /* 0x000ccc2101007387 */ /* 0x0007e20000100800 */
[----:B------:R2:W-:Y:S04]  /*88bd0*/  LDGSTS.E [R22+0x1b600], [R24.64], P2 ;  /* 0x1b60000018167fae */ /* 0x0005e80009121844 */
[----:B-1----:R-:W4:Y:S01]  /*88be0*/  LDL.LU R35, [R1+0xd54] ;  /* 0x000d540001237983 */ /* 0x002f220000300800 */
[----:B--2---:R-:W-:-:S03]  /*88bf0*/  IMAD.MOV.U32 R24, RZ, RZ, R29 ;  /* 0x000000ffff187224 */ /* 0x004fc600078e001d */
[----:B------:R-:W2:Y:S01]  /*88c00*/  LDL.LU R29, [R1+0xd58] ;  /* 0x000d5800011d7983 */ /* 0x000ea20000300800 */
[----:B------:R-:W-:Y:S02]  /*88c10*/  IMAD.MOV.U32 R25, RZ, RZ, R33 ;  /* 0x000000ffff197224 */ /* 0x000fe400078e0021 */
[----:B------:R-:W4:Y:S02]  /*88c20*/  LDL.LU R34, [R1+0xd8c] ;  /* 0x000d8c0001227983 */ /* 0x000f240000300800 */
[----:B---3--:R-:W3:Y:S01]  /*88c30*/  LDL.LU R33, [R1+0xd90] ;  /* 0x000d900001217983 */ /* 0x008ee20000300800 */
[-C--:B------:R-:W-:Y:S02]  /*88c40*/  IADD3 R38, P3, R38, R28.reuse, RZ ;  /* 0x0000001c26267210 */ /* 0x080fe40007f7e0ff */
[----:B------:R-:W-:Y:S01]  /*88c50*/  IADD3 R23, P4, R23, R28, RZ ;  /* 0x0000001c17177210 */ /* 0x000fe20007f9e0ff */
[----:B------:R1:W-:Y:S01]  /*88c60*/  LDGSTS.E [R22+0x1c400], [R24.64], P1 ;  /* 0x1c40000018167fae */ /* 0x0003e20008921844 */
[----:B------:R-:W-:-:S03]  /*88c70*/  ISETP.GT.AND P2, PT, R3, 0x75, PT ;  /* 0x000000750300780c */ /* 0x000fc60003f44270 */
[----:B------:R-:W-:Y:S01]  /*88c80*/  STL [R1+0xcd8], R38 ;  /* 0x000cd82601007387 */ /* 0x000fe20000100800 */
[----:B------:R-:W-:Y:S02]  /*88c90*/  SEL R20, RZ, 0x4, !P2 ;  /* 0x00000004ff147807 */ /* 0x000fe40005000000 */
[----:B------:R-:W-:Y:S01]  /*88ca0*/  IADD3.X R39, R39, R0, RZ, P3, !PT ;  /* 0x0000000027277210 */ /* 0x000fe20001ffe4ff */
[----:B-1----:R-:W-:Y:S02]  /*88cb0*/  IMAD.MOV.U32 R24, RZ, RZ, R38 ;  /* 0x000000ffff187224 */ /* 0x002fe400078e0026 */
[----:B------:R-:W-:Y:S01]  /*88cc0*/  IMAD.X R26, R26, 0x1, R0, P4 ;  /* 0x000000011a1a7824 */ /* 0x000fe200020e0600 */
[----:B------:R-:W-:Y:S01]  /*88cd0*/  MOV R25, R39 ;  /* 0x0000002700197202 */ /* 0x000fe20000000f00 */
[----:B------:R-:W-:Y:S01]  /*88ce0*/  STL [R1+0xcd4], R39 ;  /* 0x000cd42701007387 */ /* 0x000fe20000100800 */
[----:B------:R-:W-:Y:S02]  /*88cf0*/  STL [R1+0xd10], R23 ;  /* 0x000d101701007387 */ /* 0x000fe40000100800 */
[----:B------:R1:W-:Y:S01]  /*88d00*/  STL [R1+0xd0c], R26 ;  /* 0x000d0c1a01007387 */ /* 0x0003e20000100800 */
[----:B------:R1:W-:Y:S01]  /*88d10*/  LDGSTS.E [R22+0x1c600], [R24.64], P1 ;  /* 0x1c60000018167fae */ /* 0x0003e20008921844 */
[----:B------:R-:W-:Y:S01]  /*88d20*/  SEL R20, R20, RZ, !P0 ;  /* 0x000000ff14147207 */ /* 0x000fe20004000000 */
[----:B-1----:R-:W-:-:S02]  /*88d30*/  IMAD.MOV.U32 R25, RZ, RZ, R26 ;  /* 0x000000ffff197224 */ /* 0x002fc400078e001a */
[----:B------:R-:W-:Y:S01]  /*88d40*/  IMAD.MOV.U32 R24, RZ, RZ, R23 ;  /* 0x000000ffff187224 */ /* 0x000fe200078e0017 */
[----:B------:R-:W3:Y:S01]  /*88d50*/  LDL.LU R26, [R1+0xd94] ;  /* 0x000d9400011a7983 */ /* 0x000ee20000300800 */
[----:B------:R-:W3:Y:S01]  /*88d60*/  LDL.LU R23, [R1+0xd98] ;  /* 0x000d980001177983 */ /* 0x000ee20000300800 */
[----:B------:R-:W-:Y:S02]  /*88d70*/  ISETP.NE.U32.AND P2, PT, R20, RZ, PT ;  /* 0x000000ff1400720c */ /* 0x000fe40003f45070 */
[-C--:B------:R-:W-:Y:S02]  /*88d80*/  IADD3 R36, P3, R36, R28.reuse, RZ ;  /* 0x0000001c24247210 */ /* 0x080fe40007f7e0ff */
[----:B------:R-:W-:Y:S02]  /*88d90*/  IADD3 R27, P4, R27, R28, RZ ;  /* 0x0000001c1b1b7210 */ /* 0x000fe40007f9e0ff */
[----:B------:R-:W-:-:S03]  /*88da0*/  IADD3.X R37, R37, R0, RZ, P3, !PT ;  /* 0x0000000025257210 */ /* 0x000fc60001ffe4ff */
[----:B------:R-:W-:Y:S01]  /*88db0*/  IMAD.X R30, R30, 0x1, R0, P4 ;  /* 0x000000011e1e7824 */ /* 0x000fe200020e0600 */
[----:B------:R-:W-:Y:S04]  /*88dc0*/  STL [R1+0xd18], R36 ;  /* 0x000d182401007387 */ /* 0x000fe80000100800 */
[----:B------:R1:W-:Y:S01]  /*88dd0*/  LDGSTS.E [R22+0x1d400], [R24.64], P2 ;  /* 0x1d40000018167fae */ /* 0x0003e20009121844 */
[----:B------:R-:W-:Y:S02]  /*88de0*/  STL [R1+0xd14], R37 ;  /* 0x000d142501007387 */ /* 0x000fe40000100800 */
[----:B------:R-:W-:Y:S02]  /*88df0*/  STL [R1+0xd50], R27 ;  /* 0x000d501b01007387 */ /* 0x000fe40000100800 */
[----:B------:R1:W-:Y:S02]  /*88e00*/  STL [R1+0xd4c], R30 ;  /* 0x000d4c1e01007387 */ /* 0x0003e40000100800 */
[----:B-1----:R-:W-:Y:S01]  /*88e10*/  IMAD.MOV.U32 R24, RZ, RZ, R36 ;  /* 0x000000ffff187224 */ /* 0x002fe200078e0024 */
[----:B------:R-:W-:-:S05]  /*88e20*/  MOV R25, R37 ;  /* 0x0000002500197202 */ /* 0x000fca0000000f00 */
[----:B------:R1:W-:Y:S02]  /*88e30*/  LDGSTS.E [R22+0x1d600], [R24.64], P2 ;  /* 0x1d60000018167fae */ /* 0x0003e40009121844 */
[----:B-1----:R-:W-:Y:S02]  /*88e40*/  IMAD.MOV.U32 R25, RZ, RZ, R30 ;  /* 0x000000ffff197224 */ /* 0x002fe400078e001e */
[----:B------:R-:W-:Y:S01]  /*88e50*/  IMAD.MOV.U32 R24, RZ, RZ, R27 ;  /* 0x000000ffff187224 */ /* 0x000fe200078e001b */
[----:B------:R-:W3:Y:S01]  /*88e60*/  LDL.LU R30, [R1+0x1a3c] ;  /* 0x001a3c00011e7983 */ /* 0x000ee20000300800 */
[----:B------:R-:W3:Y:S01]  /*88e70*/  LDL.LU R27, [R1+0x1a48] ;  /* 0x001a4800011b7983 */ /* 0x000ee20000300800 */
[----:B------:R-:W-:-:S04]  /*88e80*/  ISETP.GT.AND P1, PT, R3, 0x79, PT ;  /* 0x000000790300780c */ /* 0x000fc80003f24270 */
[----:B------:R-:W-:-:S04]  /*88e90*/  SEL R20, RZ, 0x4, !P1 ;  /* 0x00000004ff147807 */ /* 0x000fc80004800000 */
[----:B------:R-:W-:-:S04]  /*88ea0*/  SEL R20, R20, RZ, !P0 ;  /* 0x000000ff14147207 */ /* 0x000fc80004000000 */
[----:B------:R-:W-:Y:S11]  /*88eb0*/  ISETP.NE.U32.AND P1, PT, R20, RZ, PT ;  /* 0x000000ff1400720c */ /* 0x000ff60003f25070 */
[----:B------:R-:W-:Y:S02]  /*88ec0*/  @!UPT UIADD3 URZ, URZ, URZ, URZ ;  /* 0x0000003f3f3ff290 */ /* 0x000fe4000fffe03f */
[----:B------:R1:W-:Y:S01]  /*88ed0*/  LDGSTS.E [R22+0x1e400], [R24.64], P1 ;  /* 0x1e40000018167fae */ /* 0x0003e20008921844 */
[----:B------:R-:W-:-:S04]  /*88ee0*/  ISETP.GT.AND P2, PT, R3, 0x7d, PT ;  /* 0x0000007d0300780c */ /* 0x000fc80003f44270 */
[----:B------:R-:W-:-:S04]  /*88ef0*/  SEL R20, RZ, 0x4, !P2 ;  /* 0x00000004ff147807 */ /* 0x000fc80005000000 */
[----:B------:R-:W-:-:S04]  /*88f00*/  SEL R20, R20, RZ, !P0 ;  /* 0x000000ff14147207 */ /* 0x000fc80004000000 */
[----:B------:R-:W-:Y:S02]  /*88f10*/  ISETP.NE.U32.AND P2, PT, R20, RZ, PT ;  /* 0x000000ff1400720c */ /* 0x000fe40003f45070 */
[----:B--2---:R-:W-:-:S04]  /*88f20*/  IADD3 R29, P3, R29, R28, RZ ;  /* 0x0000001c1d1d7210 */ /* 0x004fc80007f7e0ff */
[----:B----4-:R-:W-:Y:S01]  /*88f30*/  IADD3.X R35, R35, R0, RZ, P3, !PT ;  /* 0x0000000023237210 */ /* 0x010fe20001ffe4ff */
[----:B-1----:R-:W-:Y:S01]  /*88f40*/  IMAD.MOV.U32 R24, RZ, RZ, R29 ;  /* 0x000000ffff187224 */ /* 0x002fe200078e001d */
[----:B---3--:R-:W-:Y:S02]  /*88f50*/  IADD3 R33, P4, R33, R28, RZ ;  /* 0x0000001c21217210 */ /* 0x008fe40007f9e0ff */
[----:B------:R-:W-:Y:S01]  /*88f60*/  MOV R25, R35 ;  /* 0x0000002300197202 */ /* 0x000fe20000000f00 */
[----:B------:R-:W-:Y:S01]  /*88f70*/  STL [R1+0xd58], R29 ;  /* 0x000d581d01007387 */ /* 0x000fe20000100800 */
[----:B------:R-:W-:Y:S02]  /*88f80*/  STL [R1+0xd54], R35 ;  /* 0x000d542301007387 */ /* 0x000fe40000100800 */
[----:B------:R1:W-:Y:S02]  /*88f90*/  STL [R1+0xd90], R33 ;  /* 0x000d902101007387 */ /* 0x0003e40000100800 */
[----:B------:R-:W-:Y:S01]  /*88fa0*/  IMAD.X R34, R34, 0x1, R0, P4 ;  /* 0x0000000122227824 */ /* 0x000fe200020e0600 */
[----:B------:R2:W-:Y:S04]  /*88fb0*/  LDGSTS.E [R22+0x1e600], [R24.64], P1 ;  /* 0x1e60000018167fae */ /* 0x0005e80008921844 */
[----:B------:R-:W3:Y:S01]  /*88fc0*/  LDL.LU R39, [R1+0x1a40] ;  /* 0x001a400001277983 */ /* 0x000ee20000300800 */
[----:B--2---:R-:W-:-:S03]  /*88fd0*/  IMAD.MOV.U32 R24, RZ, RZ, R33 ;  /* 0x000000ffff187224 */ /* 0x004fc600078e0021 */
[----:B-1----:R-:W1:Y:S04]  /*88fe0*/  S2R R33, SR_TID.X ;  /* 0x0000000000217919 */ /* 0x002e680000002100 */
[----:B------:R2:W-:Y:S01]  /*88ff0*/  STL [R1+0xd8c], R34 ;  /* 0x000d8c2201007387 */ /* 0x0005e20000100800 */
[----:B------:R-:W4:Y:S02]  /*89000*/  LDL.LU R29, [R1+0x1a08] ;  /* 0x001a0800011d7983 */ /* 0x000f240000300800 */
[----:B------:R-:W-:Y:S02]  /*89010*/  IMAD.MOV.U32 R25, RZ, RZ, R34 ;  /* 0x000000ffff197224 */ /* 0x000fe400078e0022 */
[----:B------:R-:W4:Y:S03]  /*89020*/  LDL.LU R40, [R1+0x1a34] ;  /* 0x001a340001287983 */ /* 0x000f260000300800 */
[----:B------:R1:W-:Y:S04]  /*89030*/  LDGSTS.E [R22+0x1f400], [R24.64], P2 ;  /* 0x1f40000018167fae */ /* 0x0003e80009121844 */
[----:B--2---:R-:W2:Y:S01]  /*89040*/  LDL.LU R34, [R1+0x19fc] ;  /* 0x0019fc0001227983 */ /* 0x004ea20000300800 */
[----:B------:R-:W-:-:S04]  /*89050*/  IADD3 R23, P3, R23, R28, RZ ;  /* 0x0000001c17177210 */ /* 0x000fc80007f7e0ff */
[----:B------:R-:W-:Y:S02]  /*89060*/  IADD3.X R26, R26, R0, RZ, P3, !PT ;  /* 0x000000001a1a7210 */ /* 0x000fe40001ffe4ff */
[----:B-1----:R-:W-:Y:S01]  /*89070*/  LOP3.LUT R33, R33, 0x7f, RZ, 0xc0, !PT ;  /* 0x0000007f21217812 */ /* 0x002fe200078ec0ff */
[----:B------:R-:W-:Y:S02]  /*89080*/  STL [R1+0xd98], R23 ;  /* 0x000d981701007387 */ /* 0x000fe40000100800 */
[----:B------:R1:W-:Y:S02]  /*89090*/  STL [R1+0xd94], R26 ;  /* 0x000d941a01007387 */ /* 0x0003e40000100800 */
[----:B------:R-:W2:Y:S01]  /*890a0*/  LDL.LU R36, [R1+0x19f4] ;  /* 0x0019f40001247983 */ /* 0x000ea20000300800 */
[----:B------:R-:W-:Y:S02]  /*890b0*/  SHF.L.U32 R37, R33, 0x2, RZ ;  /* 0x0000000221257819 */ /* 0x000fe400000006ff */
[----:B------:R-:W2:Y:S01]  /*890c0*/  LDL.LU R33, [R1+0x1a00] ;  /* 0x001a000001217983 */ /* 0x000ea20000300800 */
[----:B------:R-:W-:-:S02]  /*890d0*/  IMAD.MOV.U32 R25, RZ, RZ, R26 ;  /* 0x000000ffff197224 */ /* 0x000fc400078e001a */
[----:B------:R-:W2:Y:S01]  /*890e0*/  LDL.LU R38, [R1+0x19bc] ;  /* 0x0019bc0001267983 */ /* 0x000ea20000300800 */
[----:B-1----:R-:W2:Y:S01]  /*890f0*/  LDL.LU R26, [R1+0x19c8] ;  /* 0x0019c800011a7983 */ /* 0x002ea20000300800 */
[----:B------:R-:W-:-:S05]  /*89100*/  IMAD.MOV.U32 R24, RZ, RZ, R23 ;  /* 0x000000ffff187224 */ /* 0x000fca00078e0017 */
[----:B------:R1:W-:Y:S01]  /*89110*/  LDGSTS.E [R22+0x1f600], [R24.64], P2 ;  /* 0x1f60000018167fae */ /* 0x0003e20009121844 */
[----:B------:R-:W-:Y:S02]  /*89120*/  LOP3.LUT R23, R37, 0x40, RZ, 0x3c, !PT ;  /* 0x0000004025177812 */ /* 0x000fe400078e3cff */
[----:B------:R-:W-:-:S05]  /*89130*/  IADD3 R27, P2, R27, R28, RZ ;  /* 0x0000001c1b1b7210 */ /* 0x000fca0007f5e0ff */
[----:B------:R-:W-:Y:S01]  /*89140*/  IMAD.X R30, R30, 0x1, R0, P2 ;  /* 0x000000011e1e7824 */ /* 0x000fe200010e0600 */
[----:B------:R-:W-:Y:S04]  /*89150*/  STL [R1+0x1a48], R27 ;  /* 0x001a481b01007387 */ /* 0x000fe80000100800 */
[----:B------:R1:W-:Y:S01]  /*89160*/  STL [R1+0x1a3c], R30 ;  /* 0x001a3c1e01007387 */ /* 0x0003e20000100800 */
[----:B------:R-:W2:Y:S02]  /*89170*/  LDL.LU R37, [R1+0x19b4] ;  /* 0x0019b40001257983 */ /* 0x000ea40000300800 */
[----:B------:R-:W2:Y:S02]  /*89180*/  LDL.LU R35, [R1+0x19c0] ;  /* 0x0019c00001237983 */ /* 0x000ea40000300800 */
[----:B-1----:R-:W-:Y:S01]  /*89190*/  IMAD.MOV.U32 R25, RZ, RZ, R30 ;  /* 0x000000ffff197224 */ /* 0x002fe200078e001e */
[----:B------:R-:W-:Y:S01]  /*891a0*/  MOV R24, R27 ;  /* 0x0000001b00187202 */ /* 0x000fe20000000f00 */
[----:B------:R-:W2:Y:S01]  /*891b0*/  LDL.LU R30, [R1+0x197c] ;  /* 0x00197c00011e7983 */ /* 0x000ea20000300800 */
[----:B------:R-:W2:Y:S01]  /*891c0*/  LDL.LU R27, [R1+0x1988] ;  /* 0x00198800011b7983 */ /* 0x000ea20000300800 */
[----:B------:R-:W-:-:S04]  /*891d0*/  ISETP.GT.AND P1, PT, R3, 0x2, PT ;  /* 0x000000020300780c */ /* 0x000fc80003f24270 */
[----:B------:R-:W-:-:S04]  /*891e0*/  SEL R20, RZ, 0x4, !P1 ;  /* 0x00000004ff147807 */ /* 0x000fc80004800000 */
[----:B------:R-:W-:Y:S02]  /*891f0*/  SEL R20, R20, RZ, !P0 ;  /* 0x000000ff14147207 */ /* 0x000fe40004000000 */
[----:B------:R-:W-:Y:S02]  /*89200*/  ISETP.GT.AND P2, PT, R3, 0x6, PT ;  /* 0x000000060300780c */ /* 0x000fe40003f44270 */
[----:B------:R-:W-:Y:S02]  /*89210*/  ISETP.NE.U32.AND P1, PT, R20, RZ, PT ;  /* 0x000000ff1400720c */ /* 0x000fe40003f25070 */
[----:B------:R-:W-:Y:S02]  /*89220*/  SEL R20, RZ, 0x4, !P2 ;  /* 0x00000004ff147807 */ /* 0x000fe40005000000 */
[----:B------:R-:W-:Y:S02]  /*89230*/  IMAD R23, R41, 0x20000, R23 ;  /* 0x0002000029177824 */ /* 0x000fe400078e0217 */
[----:B------:R-:W-:-:S04]  /*89240*/  SEL R20, R20, RZ, !P0 ;  /* 0x000000ff14147207 */ /* 0x000fc80004000000 */
[----:B------:R-:W-:-:S03]  /*89250*/  ISETP.NE.U32.AND P2, PT, R20, RZ, PT ;  /* 0x000000ff1400720c */ /* 0x000fc60003f45070 */
[----:B------:R1:W-:Y:S01]  /*89260*/  LDGSTS.E [R23+0x800], [R24.64], P1 ;  /* 0x0080000018177fae */ /* 0x0003e20008921844 */
[----:B---3--:R-:W-:-:S05]  /*89270*/  IADD3 R39, P3, R39, R28, RZ ;  /* 0x0000001c27277210 */ /* 0x008fca0007f7e0ff */
[----:B-1----:R-:W-:Y:S01]  /*89280*/  IMAD.MOV.U32 R24, RZ, RZ, R39 ;  /* 0x000000ffff187224 */ /* 0x002fe200078e0027 */
[----:B------:R-:W-:Y:S01]  /*89290*/  STL [R1+0x1a40], R39 ;  /* 0x001a402701007387 */ /* 0x000fe20000100800 */
[----:B----4-:R-:W-:Y:S01]  /*892a0*/  IADD3 R29, P4, R29, R28, RZ ;  /* 0x0000001c1d1d7210 */ /* 0x010fe20007f9e0ff */
[----:B------:R-:W-:-:S04]  /*892b0*/  IMAD.X R40, R40, 0x1, R0, P3 ;  /* 0x0000000128287824 */ /* 0x000fc800018e0600 */
[----:B------:R-:W-:Y:S01]  /*892c0*/  IMAD.MOV.U32 R25, RZ, RZ, R40 ;  /* 0x000000ffff197224 */ /* 0x000fe200078e0028 */
[----:B--2---:R-:W-:Y:S01]  /*892d0*/  IADD3.X R34, R34, R0, RZ, P4, !PT ;  /* 0x0000000022227210 */ /* 0x004fe200027fe4ff */
[----:B------:R-:W-:Y:S04]  /*892e0*/  STL [R1+0x1a34], R40 ;  /* 0x001a342801007387 */ /* 0x000fe80000100800 */
[----:B------:R1:W-:Y:S01]  /*892f0*/  LDGSTS.E [R23+0xa00], [R24.64], P1 ;  /* 0x00a0000018177fae */ /* 0x0003e20008921844 */
[----:B------:R-:W-:Y:S02]  /*89300*/  STL [R1+0x1a08], R29 ;  /* 0x001a081d01007387 */ /* 0x000fe40000100800 */
[----:B------:R2:W-:Y:S01]  /*89310*/  STL [R1+0x19fc], R34 ;  /* 0x0019fc2201007387 */ /* 0x0005e20000100800 */
[----:B------:R-:W-:-:S02]  /*89320*/  ISETP.GT.AND P1, PT, R3, 0xa, PT ;  /* 0x0000000a0300780c */ /* 0x000fc40003f24270 */
[----:B-1----:R-:W-:Y:S01]  /*89330*/  MOV R24, R29 ;  /* 0x0000001d00187202 */ /* 0x002fe20000000f00 */
[----:B------:R-:W-:Y:S02]  /*89340*/  IMAD.MOV.U32 R25, RZ, RZ, R34 ;  /* 0x000000ffff197224 */ /* 0x000fe400078e0022 */
[----:B--2---:R-:W2:Y:S01]  /*89350*/  LDL.LU R34, [R1+0x1980] ;  /* 0x0019800001227983 */ /* 0x004ea20000300800 */
[----:B------:R-:W3:Y:S03]  /*89360*/  LDL.LU R29, [R1+0x1948] ;  /* 0x00194800011d7983 */ /* 0x000ee60000300800 */
[----:B------:R1:W-:Y:S01]  /*89370*/  LDGSTS.E [R23+0x1800], [R24.64], P2 ;  /* 0x0180000018177fae */ /* 0x0003e20009121844 */
[----:B------:R-:W-:-:S05]  /*89380*/  IADD3 R33, P3, R33, R28, RZ ;  /* 0x0000001c21217210 */ /* 0x000fca0007f7e0ff */
[----:B------:R-:W-:Y:S01]  /*89390*/  IMAD.X R36, R36, 0x1, R0, P3 ;  /* 0x0000000124247824 */ /* 0x000fe200018e0600 */
[----:B------:R-:W-:Y:S01]  /*893a0*/  IADD3 R26, P4, R26, R28, RZ ;  /* 0x0000001c1a1a7210 */ /* 0x000fe20007f9e0ff */
[----:B------:R-:W-:Y:S03]  /*893b0*/  STL [R1+0x1a00], R33 ;  /* 0x001a002101007387 */ /* 0x000fe60000100800 */
[----:B------:R4:W-:Y:S01]  /*893c0*/  STL [R1+0x19f4], R36 ;  /* 0x0019f42401007387 */ /* 0x0009e20000100800 */
[----:B------:R-:W-:Y:S01]  /*893d0*/  IADD3.X R38, R38, R0, RZ, P4, !PT ;  /* 0x0000000026267210 */ /* 0x000fe200027fe4ff */
[----:B-1----:R-:W-:Y:S01]  /*893e0*/  IMAD.MOV.U32 R25, RZ, RZ, R36 ;  /* 0x000000ffff197224 */ /* 0x002fe200078e0024 */
[----:B------:R1:W-:Y:S01]  /*893f0*/  STL [R1+0x19c8], R26 ;  /* 0x0019c81a01007387 */ /* 0x0003e20000100800 */
[----:B------:R-:W-:-:S03]  /*89400*/  IMAD.MOV.U32 R24, RZ, RZ, R33 ;  /* 0x000000ffff187224 */ /* 0x000fc600078e0021 */
[----:B----4-:R-:W4:Y:S01]  /*89410*/  LDL.LU R36, [R1+0x1974] ;  /* 0x0019740001247983 */ /* 0x010f220000300800 */
[----:B------:R-:W-:Y:S02]  /*89420*/  STL [R1+0x19bc], R38 ;  /* 0x0019bc2601007387 */ /* 0x000fe40000100800 */
[----:B------:R-:W4:Y:S01]  /*89430*/  LDL.LU R33, [R1+0x193c] ;  /* 0x00193c0001217983 */ /* 0x000f220000300800 */
[----:B------:R-:W-:Y:S01]  /*89440*/  SEL R20, RZ, 0x4, !P1 ;  /* 0x00000004ff147807 */ /* 0x000fe20004800000 */
[----:B------:R1:W-:Y:S04]  /*89450*/  LDGSTS.E [R23+0x1a00], [R24.64], P2 ;  /* 0x01a0000018177fae */ /* 0x0003e80009121844 */
[----:B------:R-:W4:Y:S01]  /*89460*/  LDL.LU R39, [R1+0x1940] ;  /* 0x0019400001277983 */ /* 0x000f220000300800 */
[----:B------:R-:W-:-:S04]  /*89470*/  SEL R20, R20, RZ, !P0 ;  /* 0x000000ff14147207 */ /* 0x000fc80004000000 */
[----:B------:R-:W-:Y:S02]  /*89480*/  ISETP.NE.U32.AND P1, PT, R20, RZ, PT ;  /* 0x000000ff1400720c */ /* 0x000fe40003f25070 */
[----:B-1----:R-:W-:Y:S01]  /*89490*/  MOV R24, R26 ;  /* 0x0000001a00187202 */ /* 0x002fe20000000f00 */
[----:B------:R-:W-:Y:S01]  /*894a0*/  IMAD.MOV.U32 R25, RZ, RZ, R38 ;  /* 0x000000ffff197224 */ /* 0x000fe200078e0026 */
[----:B------:R-:W4:Y:S09]  /*894b0*/  LDL.LU R26, [R1+0x1908] ;  /* 0x00190800011a7983 */ /* 0x000f320000300800 */
[----:B------:R1:W-:Y:S01]  /*894c0*/  LDGSTS.E [R23+0x2800], [R24.64], P1 ;  /* 0x0280000018177fae */ /* 0x0003e20008921844 */
[----:B------:R-:W-:-:S05]  /*894d0*/  IADD3 R35, P3, R35, R28, RZ ;  /* 0x0000001c23237210 */ /* 0x000fca0007f7e0ff */
[----:B------:R-:W-:Y:S01]  /*894e0*/  IMAD.X R37, R37, 0x1, R0, P3 ;  /* 0x0000000125257824 */ /* 0x000fe200018e0600 */
[----:B------:R-:W-:Y:S01]  /*894f0*/  IADD3 R27, P4, R27, R28, RZ ;  /* 0x0000001c1b1b7210 */ /* 0x000fe20007f9e0ff */
[----:B------:R1:W-:Y:S03]  /*89500*/  STL [R1+0x19c0], R35 ;  /* 0x0019c02301007387 */ /* 0x0003e60000100800 */
[----:B------:R1:W-:Y:S02]  /*89510*/  STL [R1+0x19b4], R37 ;  /* 0x0019b42501007387 */ /* 0x0003e40000100800 */
[----:B-1----:R-:W-:Y:S01]  /*89520*/  IMAD.MOV.U32 R24, RZ, RZ, R35 ;  /* 0x000000ffff187224 */ /* 0x002fe200078e0023 */
[----:B------:R-:W-:Y:S01]  /*89530*/  IADD3.X R30, R30, R0, RZ, P4, !PT ;  /* 0x000000001e1e7210 */ /* 0x000fe200027fe4ff */
[----:B------:R-:W-:Y:S01]  /*89540*/  IMAD.MOV.U32 R25, RZ, RZ, R37 ;  /* 0x000000ffff197224 */ /* 0x000fe200078e0025 */
[----:B------:R-:W-:Y:S01]  /*89550*/  STL [R1+0x1988], R27 ;  /* 0x0019881b01007387 */ /* 0x000fe20000100800 */
[----:B------:R-:W4:Y:S02]  /*89560*/  LDL.LU R40, [R1+0x1934] ;  /* 0x0019340001287983 */ /* 0x000f240000300800 */
[----:B------:R1:W-:Y:S01]  /*89570*/  STL [R1+0x197c], R30 ;  /* 0x00197c1e01007387 */ /* 0x0003e20000100800 */
[----:B------:R1:W-:Y:S04]  /*89580*/  LDGSTS.E [R23+0x2a00], [R24.64], P1 ;  /* 0x02a0000018177fae */ /* 0x0003e80008921844 */
[----:B------:R-:W4:Y:S01]  /*89590*/  LDL.LU R35, [R1+0x18fc] ;  /* 0x0018fc0001237983 */ /* 0x000f220000300800 */
[----:B------:R-:W4:Y:S02]  /*895a0*/  LDL.LU R37, [R1+0x18f4] ;  /* 0x0018f40001257983 */ /* 0x000f240000300800 */
[----:B-1----:R-:W-:-:S02]  /*895b0*/  IMAD.MOV.U32 R25, RZ, RZ, R30 ;  /* 0x000000ffff197224 */ /* 0x002fc400078e001e */
[----:B------:R-:W4:Y:S01]  /*895c0*/  LDL.LU R30, [R1+0x1900] ;  /* 0x00190000011e7983 */ /* 0x000f220000300800 */
[----:B------:R-:W-:Y:S01]  /*895d0*/  MOV R24, R27 ;  /* 0x0000001b00187202 */ /* 0x000fe20000000f00 */
[----:B------:R-:W4:Y:S02]  /*895e0*/  LDL.LU R38, [R1+0x18bc] ;  /* 0x0018bc0001267983 */ /* 0x000f240000300800 */
[----:B------:R-:W4:Y:S01]  /*895f0*/  LDL.LU R27, [R1+0x18c8] ;  /* 0x0018c800011b7983 */ /* 0x000f220000300800 */
        /* <DEDUP_REMOVED lines=9> */
[-C--:B--2---:R-:W-:Y:S02]  /*89690*/  IADD3 R34, P3, R34, R28.reuse, RZ ;  /* 0x0000001c22227210 */ /* 0x084fe40007f7e0ff */
[----:B---3--:R-:W-:-:S03]  /*896a0*/  IADD3 R29, P4, R29, R28, RZ ;  /* 0x0000001c1d1d7210 */ /* 0x008fc60007f9e0ff */
[----:B------:R-:W-:Y:S01]  /*896b0*/  STL [R1+0x1980], R34 ;  /* 0x0019802201007387 */ /* 0x000fe20000100800 */
[----:B-1----:R-:W-:Y:S02]  /*896c0*/  IMAD.MOV.U32 R24, RZ, RZ, R34 ;  /* 0x000000ffff187224 */ /* 0x002fe400078e0022 */
[----:B----4-:R-:W-:Y:S01]  /*896d0*/  IMAD.X R36, R36, 0x1, R0, P3 ;  /* 0x0000000124247824 */ /* 0x010fe200018e0600 */
[----:B------:R-:W-:-:S03]  /*896e0*/  IADD3.X R33, R33, R0, RZ, P4, !PT ;  /* 0x0000000021217210 */ /* 0x000fc600027fe4ff */
[----:B------:R-:W-:Y:S01]  /*896f0*/  IMAD.MOV.U32 R25, RZ, RZ, R36 ;  /* 0x000000ffff197224 */ /* 0x000fe200078e0024 */
[----:B------:R1:W-:Y:S01]  /*89700*/  STL [R1+0x1974], R36 ;  /* 0x0019742401007387 */ /* 0x0003e20000100800 */
[----:B------:R-:W-:Y:S02]  /*89710*/  STL [R1+0x1948], R29 ;  /* 0x0019481d01007387 */ /* 0x000fe40000100800 */
[----:B------:R2:W-:Y:S01]  /*89720*/  STL [R1+0x193c], R33 ;  /* 0x00193c2101007387 */ /* 0x0005e20000100800 */
[----:B------:R3:W-:Y:S04]  /*89730*/  LDGSTS.E [R23+0x3a00], [R24.64], P2 ;  /* 0x03a0000018177fae */ /* 0x0007e80009121844 */
[----:B-1----:R-:W4:Y:S01]  /*89740*/  LDL.LU R36, [R1+0x18b4] ;  /* 0x0018b40001247983 */ /* 0x002f220000300800 */
[----:B------:R-:W4:Y:S02]  /*89750*/  LDL.LU R34, [R1+0x18c0] ;  /* 0x0018c00001227983 */ /* 0x000f240000300800 */
[----:B---3--:R-:W-:Y:S01]  /*89760*/  IMAD.MOV.U32 R25, RZ, RZ, R33 ;  /* 0x000000ffff197224 */ /* 0x008fe200078e0021 */
[----:B------:R-:W-:Y:S01]  /*89770*/  MOV R24, R29 ;  /* 0x0000001d00187202 */ /* 0x000fe20000000f00 */
[----:B--2---:R-:W2:Y:S01]  /*89780*/  LDL.LU R33, [R1+0x187c] ;  /* 0x00187c0001217983 */ /* 0x004ea20000300800 */
[----:B------:R-:W3:Y:S01]  /*89790*/  LDL.LU R29, [R1+0x1888] ;  /* 0x00188800011d7983 */ /* 0x000ee20000300800 */
[----:B------:R-:W-:-:S02]  /*897a0*/  ISETP.GT.AND P2, PT, R3, 0x16, PT ;  /* 0x000000160300780c */ /* 0x000fc40003f44270 */
[-C--:B------:R-:W-:Y:S02]  /*897b0*/  IADD3 R39, P3, R39, R28.reuse, RZ ;  /* 0x0000001c27277210 */ /* 0x080fe40007f7e0ff */
[----:B------:R-:W-:Y:S01]  /*897c0*/  IADD3 R26, P4, R26, R28, RZ ;  /* 0x0000001c1a1a7210 */ /* 0x000fe20007f9e0ff */
[----:B------:R1:W-:Y:S01]  /*897d0*/  LDGSTS.E [R23+0x4800], [R24.64], P1 ;  /* 0x0480000018177fae */ /* 0x0003e20008921844 */
[----:B------:R-:W-:-:S04]  /*897e0*/  SEL R20, RZ, 0x4, !P2 ;  /* 0x00000004ff147807 */ /* 0x000fc80005000000 */
[----:B------:R-:W-:-:S04]  /*897f0*/  SEL R20, R20, RZ, !P0 ;  /* 0x000000ff14147207 */ /* 0x000fc80004000000 */
[----:B------:R-:W-:Y:S01]  /*89800*/  ISETP.NE.U32.AND P2, PT, R20, RZ, PT ;  /* 0x000000ff1400720c */ /* 0x000fe20003f45070 */
[----:B-1----:R-:W-:Y:S02]  /*89810*/  IMAD.MOV.U32 R24, RZ, RZ, R39 ;  /* 0x000000ffff187224 */ /* 0x002fe400078e0027 */
[----:B------:R-:W-:-:S04]  /*89820*/  IMAD.X R40, R40, 0x1, R0, P3 ;  /* 0x0000000128287824 */ /* 0x000fc800018e0600 */
[----:B------:R-:W-:Y:S01]  /*89830*/  IMAD.MOV.U32 R25, RZ, RZ, R40 ;  /* 0x000000ffff197224 */ /* 0x000fe200078e0028 */
[----:B------:R-:W-:Y:S01]  /*89840*/  IADD3.X R35, R35, R0, RZ, P4, !PT ;  /* 0x0000000023237210 */ /* 0x000fe200027fe4ff */
[----:B------:R-:W-:Y:S01]  /*89850*/  STL [R1+0x1940], R39 ;  /* 0x0019402701007387 */ /* 0x000fe20000100800 */
[----:B------:R-:W-:Y:S03]  /*89860*/  STL [R1+0x1934], R40 ;  /* 0x0019342801007387 */ /* 0x000fe60000100800 */
[----:B------:R1:W-:Y:S01]  /*89870*/  LDGSTS.E [R23+0x4a00], [R24.64], P1 ;  /* 0x04a0000018177fae */ /* 0x0003e20008921844 */
[----:B------:R-:W-:Y:S02]  /*89880*/  STL [R1+0x1908], R26 ;  /* 0x0019081a01007387 */ /* 0x000fe40000100800 */
[----:B------:R1:W-:Y:S01]  /*89890*/  STL [R1+0x18fc], R35 ;  /* 0x0018fc2301007387 */ /* 0x0003e20000100800 */
[----:B------:R-:W-:-:S02]  /*898a0*/  IADD3 R30, P3, R30, R28, RZ ;  /* 0x0000001c1e1e7210 */ /* 0x000fc40007f7e0ff */
[----:B------:R-:W-:Y:S02]  /*898b0*/  IADD3 R27, P4, R27, R28, RZ ;  /* 0x0000001c1b1b7210 */ /* 0x000fe40007f9e0ff */
[----:B-1----:R-:W-:Y:S01]  /*898c0*/  MOV R24, R26 ;  /* 0x0000001a00187202 */ /* 0x002fe20000000f00 */
[----:B------:R-:W-:Y:S02]  /*898d0*/  IMAD.MOV.U32 R25, RZ, RZ, R35 ;  /* 0x000000ffff197224 */ /* 0x000fe400078e0023 */
[----:B------:R-:W-:Y:S01]  /*898e0*/  IMAD.X R37, R37, 0x1, R0, P3 ;  /* 0x0000000125257824 */ /* 0x000fe200018e0600 */
[----:B------:R-:W2:Y:S01]  /*898f0*/  LDL.LU R35, [R1+0x1880] ;  /* 0x0018800001237983 */ /* 0x000ea20000300800 */
[----:B------:R-:W2:Y:S01]  /*89900*/  LDL.LU R26, [R1+0x1848] ;  /* 0x00184800011a7983 */ /* 0x000ea20000300800 */
[----:B------:R-:W-:Y:S01]  /*89910*/  IADD3.X R38, R38, R0, RZ, P4, !PT ;  /* 0x0000000026267210 */ /* 0x000fe200027fe4ff */
[----:B------:R-:W-:Y:S01]  /*89920*/  STL [R1+0x1900], R30 ;  /* 0x0019001e01007387 */ /* 0x000fe20000100800 */
[----:B------:R1:W-:Y:S04]  /*89930*/  LDGSTS.E [R23+0x5800], [R24.64], P2 ;  /* 0x0580000018177fae */ /* 0x0003e80009121844 */
[----:B------:R1:W-:Y:S01]  /*89940*/  STL [R1+0x18f4], R37 ;  /* 0x0018f42501007387 */ /* 0x0003e20000100800 */
[----:B------:R1:W-:Y:S02]  /*89950*/  STL [R1+0x18c8], R27 ;  /* 0x0018c81b01007387 */ /* 0x0003e40000100800 */
[----:B-1----:R-:W-:-:S02]  /*89960*/  IMAD.MOV.U32 R25, RZ, RZ, R37 ;  /* 0x000000ffff197224 */ /* 0x002fc400078e0025 */
        /* <DEDUP_REMOVED lines=9> */
[----:B------:R-:W-:Y:S02]  /*89a00*/  ISETP.NE.U32.AND P1, PT, R20, RZ, PT ;  /* 0x000000ff1400720c */ /* 0x000fe40003f25070 */
[----:B-1----:R-:W-:Y:S01]  /*89a10*/  MOV R24, R27 ;  /* 0x0000001b00187202 */ /* 0x002fe20000000f00 */
[----:B------:R-:W-:Y:S01]  /*89a20*/  IMAD.MOV.U32 R25, RZ, RZ, R38 ;  /* 0x000000ffff197224 */ /* 0x000fe200078e0026 */
[----:B------:R-:W2:Y:S01]  /*89a30*/  LDL.LU R27, [R1+0x1808] ;  /* 0x00180800011b7983 */ /* 0x000ea20000300800 */
[----:B------:R-:W-:-:S08]  /*89a40*/  ISETP.GT.AND P2, PT, R3, 0x1e, PT ;  /* 0x0000001e0300780c */ /* 0x000fd00003f44270 */
[----:B------:R1:W-:Y:S01]  /*89a50*/  LDGSTS.E [R23+0x6800], [R24.64], P1 ;  /* 0x0680000018177fae */ /* 0x0003e20008921844 */
[----:B------:R-:W-:-:S04]  /*89a60*/  SEL R20, RZ, 0x4, !P2 ;  /* 0x00000004ff147807 */ /* 0x000fc80005000000 */
[----:B------:R-:W-:-:S04]  /*89a70*/  SEL R20, R20, RZ, !P0 ;  /* 0x000000ff14147207 */ /* 0x000fc80004000000 */
[----:B------:R-:W-:Y:S02]  /*89a80*/  ISETP.NE.U32.AND P2, PT, R20, RZ, PT ;  /* 0x000000ff1400720c */ /* 0x000fe40003f45070 */
[----:B----4-:R-:W-:-:S05]  /*89a90*/  IADD3 R34, P3, R34, R28, RZ ;  /* 0x0000001c22227210 */ /* 0x010fca0007f7e0ff */
[----:B------:R-:W-:Y:S01]  /*89aa0*/  IMAD.X R36, R36, 0x1, R0, P3 ;  /* 0x0000000124247824 */ /* 0x000fe200018e0600 */
[----:B---3--:R-:W-:Y:S01]  /*89ab0*/  IADD3 R29, P4, R29, R28, RZ ;  /* 0x0000001c1d1d7210 */ /* 0x008fe20007f9e0ff */
[----:B------:R3:W-:Y:S03]  /*89ac0*/  STL [R1+0x18c0], R34 ;  /* 0x0018c02201007387 */ /* 0x0007e60000100800 */
[----:B------:R4:W-:Y:S02]  /*89ad0*/  STL [R1+0x18b4], R36 ;  /* 0x0018b42401007387 */ /* 0x0009e40000100800 */
[----:B-1----:R-:W-:Y:S01]  /*89ae0*/  IMAD.MOV.U32 R24, RZ, RZ, R34 ;  /* 0x000000ffff187224 */ /* 0x002fe200078e0022 */
[----:B--2---:R-:W-:Y:S01]  /*89af0*/  IADD3.X R33, R33, R0, RZ, P4, !PT ;  /* 0x0000000021217210 */ /* 0x004fe200027fe4ff */
[----:B------:R-:W-:Y:S01]  /*89b00*/  IMAD.MOV.U32 R25, RZ, RZ, R36 ;  /* 0x000000ffff197224 */ /* 0x000fe200078e0024 */
[----:B------:R-:W-:Y:S01]  /*89b10*/  STL [R1+0x1888], R29 ;  /* 0x0018881d01007387 */ /* 0x000fe20000100800 */
[----:B------:R-:W2:Y:S02]  /*89b20*/  LDL.LU R40, [R1+0x1834] ;  /* 0x0018340001287983 */ /* 0x000ea40000300800 */
[----:B------:R1:W-:Y:S01]  /*89b30*/  STL [R1+0x187c], R33 ;  /* 0x00187c2101007387 */ /* 0x0003e20000100800 */
[----:B------:R1:W-:Y:S04]  /*89b40*/  LDGSTS.E [R23+0x6a00], [R24.64], P1 ;  /* 0x06a0000018177fae */ /* 0x0003e80008921844 */
[----:B---3--:R-:W3:Y:S01]  /*89b50*/  LDL.LU R34, [R1+0x17fc] ;  /* 0x0017fc0001227983 */ /* 0x008ee20000300800 */
[----:B----4-:R-:W4:Y:S02]  /*89b60*/  LDL.LU R36, [R1+0x17f4] ;  /* 0x0017f40001247983 */ /* 0x010f240000300800 */
[----:B-1----:R-:W-:-:S02]  /*89b70*/  IMAD.MOV.U32 R25, RZ, RZ, R33 ;  /* 0x000000ffff197224 */ /* 0x002fc400078e0021 */
[----:B------:R-:W4:Y:S01]  /*89b80*/  LDL.LU R33, [R1+0x1800] ;  /* 0x0018000001217983 */ /* 0x000f220000300800 */
[----:B------:R-:W-:Y:S01]  /*89b90*/  MOV R24, R29 ;  /* 0x0000001d00187202 */ /* 0x000fe20000000f00 */
[----:B------:R-:W4:Y:S02]  /*89ba0*/  LDL.LU R38, [R1+0x17bc] ;  /* 0x0017bc0001267983 */ /* 0x000f240000300800 */
[----:B------:R-:W4:Y:S02]  /*89bb0*/  LDL.LU R29, [R1+0x17c8] ;  /* 0x0017c800011d7983 */ /* 0x000f240000300800 */
[----:B------:R1:W-:Y:S01]  /*89bc0*/  LDGSTS.E [R23+0x7800], [R24.64], P2 ;  /* 0x0780000018177fae */ /* 0x0003e20009121844 */
[-C--:B------:R-:W-:Y:S02]  /*89bd0*/  IADD3 R35, P3, R35, R28.reuse, RZ ;  /* 0x0000001c23237210 */ /* 0x080fe40007f7e0ff */
[----:B------:R-:W-:-:S03]  /*89be0*/  IADD3 R26, P4, R26, R28, RZ ;  /* 0x0000001c1a1a7210 */ /* 0x000fc60007f9e0ff */
[----:B------:R-:W-:Y:S01]  /*89bf0*/  STL [R1+0x1880], R35 ;  /* 0x0018802301007387 */ /* 0x000fe20000100800 */
[----:B-1----:R-:W-:Y:S02]  /*89c00*/  IMAD.MOV.U32 R24, RZ, RZ, R35 ;  /* 0x000000ffff187224 */ /* 0x002fe400078e0023 */
[----:B------:R-:W-:Y:S01]  /*89c10*/  IMAD.X R37, R37, 0x1, R0, P3 ;  /* 0x0000000125257824 */ /* 0x000fe200018e0600 */
        /* <DEDUP_REMOVED lines=8> */
[----:B------:R-:W-:Y:S01]  /*89ca0*/  IMAD.MOV.U32 R25, RZ, RZ, R30 ;  /* 0x000000ffff197224 */ /* 0x000fe200078e001e */
[----:B------:R-:W-:Y:S01]  /*89cb0*/  MOV R24, R26 ;  /* 0x0000001a00187202 */ /* 0x000fe20000000f00 */
        /* <DEDUP_REMOVED lines=14> */
[----:B-1----:R-:W-:Y:S02]  /*89da0*/  IMAD.MOV.U32 R24, RZ, RZ, R39 ;  /* 0x000000ffff187224 */ /* 0x002fe400078e0027 */
[----:B--2---:R-:W-:-:S04]  /*89db0*/  IMAD.X R40, R40, 0x1, R0, P3 ;  /* 0x0000000128287824 */ /* 0x004fc800018e0600 */
[----:B------:R-:W-:Y:S01]  /*89dc0*/  IMAD.MOV.U32 R25, RZ, RZ, R40 ;  /* 0x000000ffff197224 */ /* 0x000fe200078e0028 */
[----:B---3--:R-:W-:Y:S01]  /*89dd0*/  IADD3.X R34, R34, R0, RZ, P4, !PT ;  /* 0x0000000022227210 */ /* 0x008fe200027fe4ff */
[----:B------:R-:W-:Y:S04]  /*89de0*/  STL [R1+0x1834], R40 ;  /* 0x0018342801007387 */ /* 0x000fe80000100800 */
[----:B------:R1:W-:Y:S01]  /*89df0*/  LDGSTS.E [R23+0x8a00], [R24.64], P1 ;  /* 0x08a0000018177fae */ /* 0x0003e20008921844 */
[----:B------:R-:W-:Y:S02]  /*89e00*/  STL [R1+0x1808], R27 ;  /* 0x0018081b01007387 */ /* 0x000fe40000100800 */
[----:B------:R2:W-:Y:S01]  /*89e10*/  STL [R1+0x17fc], R34 ;  /* 0x0017fc2201007387 */ /* 0x0005e20000100800 */
[----:B----4-:R-:W-:-:S02]  /*89e20*/  IADD3 R33, P3, R33, R28, RZ ;  /* 0x0000001c21217210 */ /* 0x010fc40007f7e0ff */
[----:B-1----:R-:W-:Y:S02]  /*89e30*/  MOV R24, R27 ;  /* 0x0000001b00187202 */ /* 0x002fe40000000f00 */
[----:B------:R-:W-:Y:S01]  /*89e40*/  IADD3 R29, P4, R29, R28, RZ ;  /* 0x0000001c1d1d7210 */ /* 0x000fe20007f9e0ff */
[----:B------:R-:W-:Y:S02]  /*89e50*/  IMAD.MOV.U32 R25, RZ, RZ, R34 ;  /* 0x000000ffff197224 */ /* 0x000fe400078e0022 */
[----:B------:R-:W-:Y:S01]  /*89e60*/  IMAD.X R36, R36, 0x1, R0, P3 ;  /* 0x0000000124247824 */ /* 0x000fe200018e0600 */
[----:B--2---:R-:W2:Y:S01]  /*89e70*/  LDL.LU R34, [R1+0x1780] ;  /* 0x0017800001227983 */ /* 0x004ea20000300800 */
[----:B------:R-:W3:Y:S01]  /*89e80*/  LDL.LU R27, [R1+0x1748] ;  /* 0x00174800011b7983 */ /* 0x000ee20000300800 */
[----:B------:R-:W-:Y:S01]  /*89e90*/  IADD3.X R38, R38, R0, RZ, P4, !PT ;  /* 0x0000000026267210 */ /* 0x000fe200027fe4ff */
[----:B------:R-:W-:Y:S01]  /*89ea0*/  STL [R1+0x1800], R33 ;  /* 0x0018002101007387 */ /* 0x000fe20000100800 */
[----:B------:R1:W-:Y:S04]  /*89eb0*/  LDGSTS.E [R23+0x9800], [R24.64], P2 ;  /* 0x0980000018177fae */ /* 0x0003e80009121844 */
[----:B------:R4:W-:Y:S01]  /*89ec0*/  STL [R1+0x17f4], R36 ;  /* 0x0017f42401007387 */ /* 0x0009e20000100800 */
[----:B------:R1:W-:Y:S01]  /*89ed0*/  STL [R1+0x17c8], R29 ;  /* 0x0017c81d01007387 */ /* 0x0003e20000100800 */
[----:B------:R-:W-:Y:S01]  /*89ee0*/  ISETP.GT.AND P1, PT, R3, 0x2a, PT ;  /* 0x0000002a0300780c */ /* 0x000fe20003f24270 */
[----:B-1----:R-:W-:-:S02]  /*89ef0*/  IMAD.MOV.U32 R25, RZ, RZ, R36 ;  /* 0x000000ffff197224 */ /* 0x002fc400078e0024 */
        /* <DEDUP_REMOVED lines=306> */
[----:B------:R-:W-:-:S04]  /*8b220*/  IADD3.X R30, R30, R0, RZ, P4, !PT ;  /* 0x000000001e1e7210 */ /* 0x000fc800027fe4ff */
[----:B------:R1:W-:Y:S01]  /*8b230*/  STL [R1+0xba4], R37 ;  /* 0x000ba42501007387 */ /* 0x0003e20000100800 */
[----:B------:R-:W-:Y:S02]  /*8b240*/  STL [R1+0xbe0], R27 ;  /* 0x000be01b01007387 */ /* 0x000fe40000100800 */
[----:B------:R-:W-:Y:S02]  /*8b250*/  IMAD.MOV.U32 R25, RZ, RZ, R37 ;  /* 0x000000ffff197224 */ /* 0x000fe400078e0025 */
[----:B------:R1:W-:Y:S03]  /*8b260*/  STL [R1+0xbdc], R30 ;  /* 0x000bdc1e01007387 */ /* 0x0003e60000100800 */
        /* <DEDUP_REMOVED lines=28> */
[----:B-1----:R-:W-:Y:S01]  /*8b430*/  MOV R24, R29 ;  /* 0x0000001d00187202 */ /* 0x002fe20000000f00 */
[----:B------:R-:W-:Y:S01]  /*8b440*/  IMAD.MOV.U32 R25, RZ, RZ, R34 ;  /* 0x000000ffff197224 */ /* 0x000fe200078e0022 */
[----:B------:R-:W-:Y:S01]  /*8b450*/  IADD3 R26, P4, R26, R28, RZ ;  /* 0x0000001c1a1a7210 */ /* 0x000fe20007f9e0ff */
[----:B------:R-:W-:Y:S01]  /*8b460*/  IMAD.X R36, R36, 0x1, R0, P3 ;  /* 0x0000000124247824 */ /* 0x000fe200018e0600 */
[----:B--2---:R-:W2:Y:S01]  /*8b470*/  LDL.LU R34, [R1+0xca8] ;  /* 0x000ca80001227983 */ /* 0x004ea20000300800 */
[----:B------:R-:W3:Y:S02]  /*8b480*/  LDL.LU R29, [R1+0xce0] ;  /* 0x000ce000011d7983 */ /* 0x000ee40000300800 */
[----:B------:R-:W-:Y:S01]  /*8b490*/  STL [R1+0xc28], R33 ;  /* 0x000c282101007387 */ /* 0x000fe20000100800 */
[----:B------:R1:W-:Y:S01]  /*8b4a0*/  LDGSTS.E [R23+0x19800], [R24.64], P2 ;  /* 0x1980000018177fae */ /* 0x0003e20009121844 */
[----:B------:R-:W-:-:S03]  /*8b4b0*/  IADD3.X R38, R38, R0, RZ, P4, !PT ;  /* 0x0000000026267210 */ /* 0x000fc600027fe4ff */
[----:B------:R4:W-:Y:S01]  /*8b4c0*/  STL [R1+0xc24], R36 ;  /* 0x000c242401007387 */ /* 0x0009e20000100800 */
[----:B------:R4:W-:Y:S01]  /*8b4d0*/  STL [R1+0xc60], R26 ;  /* 0x000c601a01007387 */ /* 0x0009e20000100800 */
[----:B------:R-:W-:Y:S01]  /*8b4e0*/  ISETP.GT.AND P1, PT, R3, 0x6a, PT ;  /* 0x0000006a0300780c */ /* 0x000fe20003f24270 */
[----:B-1----:R-:W-:Y:S02]  /*8b4f0*/  IMAD.MOV.U32 R25, RZ, RZ, R36 ;  /* 0x000000ffff197224 */ /* 0x002fe400078e0024 */
[----:B----4-:R-:W4:Y:S01]  /*8b500*/  LDL.LU R36, [R1+0xca4] ;  /* 0x000ca40001247983 */ /* 0x010f220000300800 */
[----:B------:R-:W-:Y:S02]  /*8b510*/  IMAD.MOV.U32 R24, RZ, RZ, R33 ;  /* 0x000000ffff187224 */ /* 0x000fe400078e0021 */
[----:B------:R-:W-:Y:S02]  /*8b520*/  STL [R1+0xc5c], R38 ;  /* 0x000c5c2601007387 */ /* 0x000fe40000100800 */
[----:B------:R-:W4:Y:S01]  /*8b530*/  LDL.LU R33, [R1+0xcdc] ;  /* 0x000cdc0001217983 */ /* 0x000f220000300800 */
[----:B------:R-:W-:Y:S01]  /*8b540*/  SEL R20, RZ, 0x4, !P1 ;  /* 0x00000004ff147807 */ /* 0x000fe20004800000 */
[----:B------:R-:W4:Y:S04]  /*8b550*/  LDL.LU R39, [R1+0xce8] ;  /* 0x000ce80001277983 */ /* 0x000f280000300800 */
[----:B------:R1:W-:Y:S01]  /*8b560*/  LDGSTS.E [R23+0x19a00], [R24.64], P2 ;  /* 0x19a0000018177fae */ /* 0x0003e20009121844 */
[----:B------:R-:W-:-:S04]  /*8b570*/  SEL R20, R20, RZ, !P0 ;  /* 0x000000ff14147207 */ /* 0x000fc80004000000 */
[----:B------:R-:W-:Y:S02]  /*8b580*/  ISETP.NE.U32.AND P1, PT, R20, RZ, PT ;  /* 0x000000ff1400720c */ /* 0x000fe40003f25070 */
[----:B-1----:R-:W-:Y:S02]  /*8b590*/  MOV R24, R26 ;  /* 0x0000001a00187202 */ /* 0x002fe40000000f00 */
[----:B------:R-:W4:Y:S01]  /*8b5a0*/  LDL.LU R26, [R1+0xd20] ;  /* 0x000d2000011a7983 */ /* 0x000f220000300800 */
[----:B------:R-:W-:-:S08]  /*8b5b0*/  IMAD.MOV.U32 R25, RZ, RZ, R38 ;  /* 0x000000ffff197224 */ /* 0x000fd000078e0026 */
[----:B------:R1:W-:Y:S01]  /*8b5c0*/  LDGSTS.E [R23+0x1a800], [R24.64], P1 ;  /* 0x1a80000018177fae */ /* 0x0003e20008921844 */
[----:B------:R-:W-:-:S05]  /*8b5d0*/  IADD3 R35, P3, R35, R28, RZ ;  /* 0x0000001c23237210 */ /* 0x000fca0007f7e0ff */
[----:B------:R-:W-:Y:S01]  /*8b5e0*/  IMAD.X R37, R37, 0x1, R0, P3 ;  /* 0x0000000125257824 */ /* 0x000fe200018e0600 */
[----:B------:R1:W-:Y:S01]  /*8b5f0*/  STL [R1+0xc68], R35 ;  /* 0x000c682301007387 */ /* 0x0003e20000100800 */
[----:B------:R-:W-:-:S03]  /*8b600*/  IADD3 R27, P4, R27, R28, RZ ;  /* 0x0000001c1b1b7210 */ /* 0x000fc60007f9e0ff */
[----:B------:R-:W-:Y:S01]  /*8b610*/  STL [R1+0xc64], R37 ;  /* 0x000c642501007387 */ /* 0x000fe20000100800 */
[----:B------:R-:W-:-:S03]  /*8b620*/  IADD3.X R30, R30, R0, RZ, P4, !PT ;  /* 0x000000001e1e7210 */ /* 0x000fc600027fe4ff */
[----:B------:R-:W-:Y:S01]  /*8b630*/  STL [R1+0xca0], R27 ;  /* 0x000ca01b01007387 */ /* 0x000fe20000100800 */
[----:B------:R-:W4:Y:S02]  /*8b640*/  LDL.LU R40, [R1+0xce4] ;  /* 0x000ce40001287983 */ /* 0x000f240000300800 */
[----:B-1----:R-:W-:Y:S02]  /*8b650*/  IMAD.MOV.U32 R24, RZ, RZ, R35 ;  /* 0x000000ffff187224 */ /* 0x002fe400078e0023 */
[----:B------:R-:W-:Y:S01]  /*8b660*/  IMAD.MOV.U32 R25, RZ, RZ, R37 ;  /* 0x000000ffff197224 */ /* 0x000fe200078e0025 */
[----:B------:R1:W-:Y:S01]  /*8b670*/  STL [R1+0xc9c], R30 ;  /* 0x000c9c1e01007387 */ /* 0x0003e20000100800 */
[----:B------:R-:W4:Y:S03]  /*8b680*/  LDL.LU R35, [R1+0xd1c] ;  /* 0x000d1c0001237983 */ /* 0x000f260000300800 */
[----:B------:R1:W-:Y:S02]  /*8b690*/  LDGSTS.E [R23+0x1aa00], [R24.64], P1 ;  /* 0x1aa0000018177fae */ /* 0x0003e40008921844 */
[----:B-1----:R-:W-:Y:S01]  /*8b6a0*/  IMAD.MOV.U32 R25, RZ, RZ, R30 ;  /* 0x000000ffff197224 */ /* 0x002fe200078e001e */
[----:B------:R-:W-:Y:S01]  /*8b6b0*/  MOV R24, R27 ;  /* 0x0000001b00187202 */ /* 0x000fe20000000f00 */
[----:B------:R-:W4:Y:S01]  /*8b6c0*/  LDL.LU R30, [R1+0xd24] ;  /* 0x000d2400011e7983 */ /* 0x000f220000300800 */
[----:B------:R-:W4:Y:S02]  /*8b6d0*/  LDL.LU R27, [R1+0xd28] ;  /* 0x000d2800011b7983 */ /* 0x000f240000300800 */
        /* <DEDUP_REMOVED lines=13> */
[----:B-1----:R-:W-:Y:S01]  /*8b7b0*/  IMAD.MOV.U32 R24, RZ, RZ, R34 ;  /* 0x000000ffff187224 */ /* 0x002fe200078e0022 */
[----:B------:R1:W-:Y:S01]  /*8b7c0*/  STL [R1+0xca8], R34 ;  /* 0x000ca82201007387 */ /* 0x0003e20000100800 */
[----:B----4-:R-:W-:Y:S01]  /*8b7d0*/  IMAD.X R36, R36, 0x1, R0, P3 ;  /* 0x0000000124247824 */ /* 0x010fe200018e0600 */
[----:B------:R-:W-:-:S03]  /*8b7e0*/  IADD3.X R33, R33, R0, RZ, P4, !PT ;  /* 0x0000000021217210 */ /* 0x000fc600027fe4ff */
[----:B------:R-:W-:Y:S01]  /*8b7f0*/  IMAD.MOV.U32 R25, RZ, RZ, R36 ;  /* 0x000000ffff197224 */ /* 0x000fe200078e0024 */
[----:B------:R-:W-:Y:S01]  /*8b800*/  STL [R1+0xca4], R36 ;  /* 0x000ca42401007387 */ /* 0x000fe20000100800 */
[----:B------:R2:W-:Y:S02]  /*8b810*/  STL [R1+0xce0], R29 ;  /* 0x000ce01d01007387 */ /* 0x0005e40000100800 */
[----:B------:R3:W-:Y:S02]  /*8b820*/  STL [R1+0xcdc], R33 ;  /* 0x000cdc2101007387 */ /* 0x0007e40000100800 */
[----:B-1----:R-:W4:Y:S01]  /*8b830*/  LDL.LU R34, [R1+0xd64] ;  /* 0x000d640001227983 */ /* 0x002f220000300800 */
[----:B------:R1:W-:Y:S02]  /*8b840*/  LDGSTS.E [R23+0x1ba00], [R24.64], P2 ;  /* 0x1ba0000018177fae */ /* 0x0003e40009121844 */
[----:B-1----:R-:W-:Y:S02]  /*8b850*/  MOV R24, R29 ;  /* 0x0000001d00187202 */ /* 0x002fe40000000f00 */
[----:B--2---:R-:W2:Y:S01]  /*8b860*/  LDL.LU R29, [R1+0xd68] ;  /* 0x000d6800011d7983 */ /* 0x004ea20000300800 */
[----:B------:R-:W-:-:S02]  /*8b870*/  IMAD.MOV.U32 R25, RZ, RZ, R33 ;  /* 0x000000ffff197224 */ /* 0x000fc400078e0021 */
[----:B------:R-:W4:Y:S02]  /*8b880*/  LDL.LU R36, [R1+0xd9c] ;  /* 0x000d9c0001247983 */ /* 0x000f240000300800 */
[----:B---3--:R-:W3:Y:S01]  /*8b890*/  LDL.LU R33, [R1+0xda0] ;  /* 0x000da00001217983 */ /* 0x008ee20000300800 */
[-C--:B------:R-:W-:Y:S02]  /*8b8a0*/  IADD3 R39, P3, R39, R28.reuse, RZ ;  /* 0x0000001c27277210 */ /* 0x080fe40007f7e0ff */
[----:B------:R-:W-:Y:S02]  /*8b8b0*/  ISETP.GT.AND P2, PT, R3, 0x76, PT ;  /* 0x000000760300780c */ /* 0x000fe40003f44270 */
[----:B------:R-:W-:Y:S01]  /*8b8c0*/  IADD3 R26, P4, R26, R28, RZ ;  /* 0x0000001c1a1a7210 */ /* 0x000fe20007f9e0ff */
[----:B------:R1:W-:Y:S01]  /*8b8d0*/  LDGSTS.E [R23+0x1c800], [R24.64], P1 ;  /* 0x1c80000018177fae */ /* 0x0003e20008921844 */
[----:B------:R-:W-:-:S03]  /*8b8e0*/  SEL R20, RZ, 0x4, !P2 ;  /* 0x00000004ff147807 */ /* 0x000fc60005000000 */
[----:B------:R-:W-:Y:S01]  /*8b8f0*/  STL [R1+0xce8], R39 ;  /* 0x000ce82701007387 */ /* 0x000fe20000100800 */
[----:B------:R-:W-:Y:S01]  /*8b900*/  SEL R20, R20, RZ, !P0 ;  /* 0x000000ff14147207 */ /* 0x000fe20004000000 */
[----:B-1----:R-:W-:Y:S02]  /*8b910*/  IMAD.MOV.U32 R24, RZ, RZ, R39 ;  /* 0x000000ffff187224 */ /* 0x002fe400078e0027 */
[----:B------:R-:W-:-:S04]  /*8b920*/  IMAD.X R40, R40, 0x1, R0, P3 ;  /* 0x0000000128287824 */ /* 0x000fc800018e0600 */
[----:B------:R-:W-:Y:S01]  /*8b930*/  IMAD.MOV.U32 R25, RZ, RZ, R40 ;  /* 0x000000ffff197224 */ /* 0x000fe200078e0028 */
[----:B------:R-:W-:Y:S01]  /*8b940*/  IADD3.X R35, R35, R0, RZ, P4, !PT ;  /* 0x0000000023237210 */ /* 0x000fe200027fe4ff */
[----:B------:R-:W-:Y:S01]  /*8b950*/  STL [R1+0xce4], R40 ;  /* 0x000ce42801007387 */ /* 0x000fe20000100800 */
[----:B------:R-:W-:Y:S03]  /*8b960*/  STL [R1+0xd20], R26 ;  /* 0x000d201a01007387 */ /* 0x000fe60000100800 */
[----:B------:R1:W-:Y:S01]  /*8b970*/  LDGSTS.E [R23+0x1ca00], [R24.64], P1 ;  /* 0x1ca0000018177fae */ /* 0x0003e20008921844 */
[----:B------:R-:W-:-:S03]  /*8b980*/  ISETP.NE.U32.AND P2, PT, R20, RZ, PT ;  /* 0x000000ff1400720c */ /* 0x000fc60003f45070 */
[----:B------:R1:W-:Y:S02]  /*8b990*/  STL [R1+0xd1c], R35 ;  /* 0x000d1c2301007387 */ /* 0x0003e40000100800 */
[----:B-1----:R-:W-:Y:S01]  /*8b9a0*/  IMAD.MOV.U32 R25, RZ, RZ, R35 ;  /* 0x000000ffff197224 */ /* 0x002fe200078e0023 */
[----:B------:R-:W-:Y:S01]  /*8b9b0*/  MOV R24, R26 ;  /* 0x0000001a00187202 */ /* 0x000fe20000000f00 */
[----:B------:R-:W4:Y:S01]  /*8b9c0*/  LDL.LU R35, [R1+0xda4] ;  /* 0x000da40001237983 */ /* 0x000f220000300800 */
[----:B------:R-:W4:Y:S01]  /*8b9d0*/  LDL.LU R26, [R1+0xda8] ;  /* 0x000da800011a7983 */ /* 0x000f220000300800 */
[-C--:B------:R-:W-:Y:S02]  /*8b9e0*/  IADD3 R27, P3, R27, R28.reuse, RZ ;  /* 0x0000001c1b1b7210 */ /* 0x080fe40007f7e0ff */
[----:B------:R-:W-:Y:S02]  /*8b9f0*/  IADD3 R37, P4, R37, R28, RZ ;  /* 0x0000001c25257210 */ /* 0x000fe40007f9e0ff */
[----:B------:R1:W-:Y:S01]  /*8ba00*/  LDGSTS.E [R23+0x1d800], [R24.64], P2 ;  /* 0x1d80000018177fae */ /* 0x0003e20009121844 */
[----:B------:R-:W-:Y:S01]  /*8ba10*/  IMAD.X R30, R30, 0x1, R0, P3 ;  /* 0x000000011e1e7824 */ /* 0x000fe200018e0600 */
[----:B------:R-:W-:-:S02]  /*8ba20*/  IADD3.X R38, R38, R0, RZ, P4, !PT ;  /* 0x0000000026267210 */ /* 0x000fc400027fe4ff */
[----:B------:R-:W-:Y:S02]  /*8ba30*/  STL [R1+0xd28], R27 ;  /* 0x000d281b01007387 */ /* 0x000fe40000100800 */
[----:B------:R1:W-:Y:S02]  /*8ba40*/  STL [R1+0xd24], R30 ;  /* 0x000d241e01007387 */ /* 0x0003e40000100800 */
[----:B------:R1:W-:Y:S02]  /*8ba50*/  STL [R1+0xd60], R37 ;  /* 0x000d602501007387 */ /* 0x0003e40000100800 */
[----:B-1----:R-:W-:Y:S02]  /*8ba60*/  IMAD.MOV.U32 R25, RZ, RZ, R30 ;  /* 0x000000ffff197224 */ /* 0x002fe400078e001e */
[----:B------:R-:W-:Y:S01]  /*8ba70*/  IMAD.MOV.U32 R24, RZ, RZ, R27 ;  /* 0x000000ffff187224 */ /* 0x000fe200078e001b */
[----:B------:R-:W4:Y:S01]  /*8ba80*/  LDL.LU R30, [R1+0x1a2c] ;  /* 0x001a2c00011e7983 */ /* 0x000f220000300800 */
[----:B------:R-:W-:Y:S02]  /*8ba90*/  STL [R1+0xd5c], R38 ;  /* 0x000d5c2601007387 */ /* 0x000fe40000100800 */
[----:B------:R-:W4:Y:S01]  /*8baa0*/  LDL.LU R27, [R1+0x1a38] ;  /* 0x001a3800011b7983 */ /* 0x000f220000300800 */
[----:B------:R-:W-:Y:S01]  /*8bab0*/  ISETP.GT.AND P1, PT, R3, 0x7a, PT ;  /* 0x0000007a0300780c */ /* 0x000fe20003f24270 */
[----:B------:R1:W-:Y:S03]  /*8bac0*/  LDGSTS.E [R23+0x1da00], [R24.64], P2 ;  /* 0x1da0000018177fae */ /* 0x0003e60009121844 */
[----:B------:R-:W-:-:S04]  /*8bad0*/  SEL R20, RZ, 0x4, !P1 ;  /* 0x00000004ff147807 */ /* 0x000fc80004800000 */
[----:B------:R-:W-:-:S04]  /*8bae0*/  SEL R20, R20, RZ, !P0 ;  /* 0x000000ff14147207 */ /* 0x000fc80004000000 */
[----:B------:R-:W-:Y:S02]  /*8baf0*/  ISETP.NE.U32.AND P1, PT, R20, RZ, PT ;  /* 0x000000ff1400720c */ /* 0x000fe40003f25070 */
[----:B-1----:R-:W-:Y:S01]  /*8bb00*/  MOV R24, R37 ;  /* 0x0000002500187202 */ /* 0x002fe20000000f00 */
[----:B------:R-:W-:Y:S01]  /*8bb10*/  IMAD.MOV.U32 R25, RZ, RZ, R38 ;  /* 0x000000ffff197224 */ /* 0x000fe200078e0026 */
[----:B------:R-:W-:Y:S01]  /*8bb20*/  ISETP.GT.AND P2, PT, R3, 0x7e, PT ;  /* 0x0000007e0300780c */ /* 0x000fe20003f44270 */
[----:B------:R-:W1:Y:S08]  /*8bb30*/  S2R R37, SR_TID.X ;  /* 0x0000000000257919 */ /* 0x000e700000002100 */
[----:B------:R1:W-:Y:S01]  /*8bb40*/  LDGSTS.E [R23+0x1e800], [R24.64], P1 ;  /* 0x1e80000018177fae */ /* 0x0003e20008921844 */
[----:B------:R-:W-:-:S04]  /*8bb50*/  SEL R20, RZ, 0x4, !P2 ;  /* 0x00000004ff147807 */ /* 0x000fc80005000000 */
[----:B------:R-:W-:-:S04]  /*8bb60*/  SEL R20, R20, RZ, !P0 ;  /* 0x000000ff14147207 */ /* 0x000fc80004000000 */
[----:B------:R-:W-:Y:S02]  /*8bb70*/  ISETP.NE.U32.AND P2, PT, R20, RZ, PT ;  /* 0x000000ff1400720c */ /* 0x000fe40003f45070 */
[----:B-1----:R-:W-:-:S04]  /*8bb80*/  LOP3.LUT R37, R37, 0x7f, RZ, 0xc0, !PT ;  /* 0x0000007f25257812 */ /* 0x002fc800078ec0ff */
[----:B------:R-:W-:Y:S02]  /*8bb90*/  SHF.L.U32 R37, R37, 0x2, RZ ;  /* 0x0000000225257819 */ /* 0x000fe400000006ff */
[-C--:B--2---:R-:W-:Y:S02]  /*8bba0*/  IADD3 R29, P3, R29, R28.reuse, RZ ;  /* 0x0000001c1d1d7210 */ /* 0x084fe40007f7e0ff */
[----:B---3--:R-:W-:-:S03]  /*8bbb0*/  IADD3 R33, P4, R33, R28, RZ ;  /* 0x0000001c21217210 */ /* 0x008fc60007f9e0ff */
[----:B----4-:R-:W-:Y:S01]  /*8bbc0*/  IMAD.X R34, R34, 0x1, R0, P3 ;  /* 0x0000000122227824 */ /* 0x010fe200018e0600 */
[----:B------:R-:W-:Y:S01]  /*8bbd0*/  STL [R1+0xd68], R29 ;  /* 0x000d681d01007387 */ /* 0x000fe20000100800 */
[----:B------:R-:W-:Y:S01]  /*8bbe0*/  IADD3.X R36, R36, R0, RZ, P4, !PT ;  /* 0x0000000024247210 */ /* 0x000fe200027fe4ff */
[----:B------:R-:W-:Y:S02]  /*8bbf0*/  IMAD.MOV.U32 R24, RZ, RZ, R29 ;  /* 0x000000ffff187224 */ /* 0x000fe400078e001d */
[----:B------:R-:W-:Y:S01]  /*8bc00*/  IMAD.MOV.U32 R25, RZ, RZ, R34 ;  /* 0x000000ffff197224 */ /* 0x000fe200078e0022 */
[----:B------:R1:W-:Y:S01]  /*8bc10*/  STL [R1+0xd64], R34 ;  /* 0x000d642201007387 */ /* 0x0003e20000100800 */
[----:B------:R-:W-:Y:S03]  /*8bc20*/  STL [R1+0xda0], R33 ;  /* 0x000da02101007387 */ /* 0x000fe60000100800 */
[----:B------:R2:W-:Y:S04]  /*8bc30*/  LDGSTS.E [R23+0x1ea00], [R24.64], P1 ;  /* 0x1ea0000018177fae */ /* 0x0005e80008921844 */
[----:B-1----:R-:W3:Y:S01]  /*8bc40*/  LDL.LU R34, [R1+0x1a30] ;  /* 0x001a300001227983 */ /* 0x002ee20000300800 */
[----:B------:R1:W-:Y:S02]  /*8bc50*/  STL [R1+0xd9c], R36 ;  /* 0x000d9c2401007387 */ /* 0x0003e40000100800 */
[----:B------:R-:W4:Y:S02]  /*8bc60*/  LDL.LU R29, [R1+0x19f8] ;  /* 0x0019f800011d7983 */ /* 0x000f240000300800 */
[----:B--2---:R-:W-:Y:S01]  /*8bc70*/  IMAD.MOV.U32 R25, RZ, RZ, R36 ;  /* 0x000000ffff197224 */ /* 0x004fe200078e0024 */
[----:B------:R-:W-:Y:S01]  /*8bc80*/  MOV R24, R33 ;  /* 0x0000002100187202 */ /* 0x000fe20000000f00 */
[----:B-1----:R-:W2:Y:S01]  /*8bc90*/  LDL.LU R36, [R1+0x1a24] ;  /* 0x001a240001247983 */ /* 0x002ea20000300800 */
[----:B------:R-:W2:Y:S03]  /*8bca0*/  LDL.LU R33, [R1+0x19ec] ;  /* 0x0019ec0001217983 */ /* 0x000ea60000300800 */
[----:B------:R1:W-:Y:S01]  /*8bcb0*/  LDGSTS.E [R23+0x1f800], [R24.64], P2 ;  /* 0x1f80000018177fae */ /* 0x0003e20009121844 */
[----:B------:R-:W-:-:S02]  /*8bcc0*/  ISETP.GT.AND P1, PT, R3, 0x3, PT ;  /* 0x000000030300780c */ /* 0x000fc40003f24270 */
[----:B------:R-:W-:-:S05]  /*8bcd0*/  IADD3 R26, P3, R26, R28, RZ ;  /* 0x0000001c1a1a7210 */ /* 0x000fca0007f7e0ff */
[----:B------:R-:W-:Y:S02]  /*8bce0*/  IMAD.X R35, R35, 0x1, R0, P3 ;  /* 0x0000000123237824 */ /* 0x000fe400018e0600 */
[----:B-1----:R-:W-:Y:S02]  /*8bcf0*/  IMAD.MOV.U32 R24, RZ, RZ, R26 ;  /* 0x000000ffff187224 */ /* 0x002fe400078e001a */
[----:B------:R-:W-:Y:S01]  /*8bd00*/  IMAD.MOV.U32 R25, RZ, RZ, R35 ;  /* 0x000000ffff197224 */ /* 0x000fe200078e0023 */
[----:B------:R1:W-:Y:S01]  /*8bd10*/  STL [R1+0xda8], R26 ;  /* 0x000da81a01007387 */ /* 0x0003e20000100800 */
[----:B------:R1:W-:Y:S01]  /*8bd20*/  STL [R1+0xda4], R35 ;  /* 0x000da42301007387 */ /* 0x0003e20000100800 */
[----:B------:R-:W-:Y:S01]  /*8bd30*/  SEL R20, RZ, 0x4, !P1 ;  /* 0x00000004ff147807 */ /* 0x000fe20004800000 */
[----:B------:R-:W2:Y:S01]  /*8bd40*/  LDL.LU R39, [R1+0x19f0] ;  /* 0x0019f00001277983 */ /* 0x000ea20000300800 */
[----:B------:R1:W-:Y:S02]  /*8bd50*/  LDGSTS.E [R23+0x1fa00], [R24.64], P2 ;  /* 0x1fa0000018177fae */ /* 0x0003e40009121844 */
[----:B------:R-:W-:-:S02]  /*8bd60*/  SEL R20, R20, RZ, !P0 ;  /* 0x000000ff14147207 */ /* 0x000fc40004000000 */
[----:B-1----:R-:W2:Y:S01]  /*8bd70*/  LDL.LU R26, [R1+0x19b8] ;  /* 0x0019b800011a7983 */ /* 0x002ea20000300800 */
[----:B------:R-:W-:Y:S02]  /*8bd80*/  IADD3 R27, P2, R27, R28, RZ ;  /* 0x0000001c1b1b7210 */ /* 0x000fe40007f5e0ff */
[----:B------:R-:W-:Y:S01]  /*8bd90*/  LOP3.LUT R35, R37, 0x60, RZ, 0x3c, !PT ;  /* 0x0000006025237812 */ /* 0x000fe200078e3cff */
[----:B------:R-:W2:Y:S01]  /*8bda0*/  LDL.LU R40, [R1+0x19e4] ;  /* 0x0019e40001287983 */ /* 0x000ea20000300800 */
[----:B------:R-:W-:Y:S02]  /*8bdb0*/  IADD3.X R30, R30, R0, RZ, P2, !PT ;  /* 0x000000001e1e7210 */ /* 0x000fe400017fe4ff */
[----:B------:R-:W-:Y:S01]  /*8bdc0*/  ISETP.NE.U32.AND P1, PT, R20, RZ, PT ;  /* 0x000000ff1400720c */ /* 0x000fe20003f25070 */
[----:B------:R-:W-:Y:S01]  /*8bdd0*/  STL [R1+0x1a38], R27 ;  /* 0x001a381b01007387 */ /* 0x000fe20000100800 */
[----:B------:R-:W-:Y:S02]  /*8bde0*/  IMAD R20, R41, 0x20000, R35 ;  /* 0x0002000029147824 */ /* 0x000fe400078e0223 */
[----:B------:R1:W-:Y:S02]  /*8bdf0*/  STL [R1+0x1a2c], R30 ;  /* 0x001a2c1e01007387 */ /* 0x0003e40000100800 */
[----:B------:R-:W2:Y:S01]  /*8be00*/  LDL.LU R35, [R1+0x19ac] ;  /* 0x0019ac0001237983 */ /* 0x000ea20000300800 */
[----:B------:R-:W-:Y:S01]  /*8be10*/  MOV R25, R30 ;  /* 0x0000001e00197202 */ /* 0x000fe20000000f00 */
[----:B------:R-:W2:Y:S01]  /*8be20*/  LDL.LU R37, [R1+0x19a4] ;  /* 0x0019a40001257983 */ /* 0x000ea20000300800 */
[----:B------:R-:W-:-:S03]  /*8be30*/  IMAD.MOV.U32 R24, RZ, RZ, R27 ;  /* 0x000000ffff187224 */ /* 0x000fc600078e001b */
[----:B-1----:R-:W2:Y:S01]  /*8be40*/  LDL.LU R30, [R1+0x19b0] ;  /* 0x0019b000011e7983 */ /* 0x002ea20000300800 */
[----:B------:R-:W2:Y:S02]  /*8be50*/  LDL.LU R38, [R1+0x196c] ;  /* 0x00196c0001267983 */ /* 0x000ea40000300800 */
[----:B------:R-:W2:Y:S01]  /*8be60*/  LDL.LU R27, [R1+0x1978] ;  /* 0x00197800011b7983 */ /* 0x000ea20000300800 */
[----:B------:R-:W-:Y:S01]  /*8be70*/  ISETP.GT.AND P2, PT, R3, 0x7, PT ;  /* 0x000000070300780c */ /* 0x000fe20003f44270 */
[----:B------:R1:W-:Y:S03]  /*8be80*/  LDGSTS.E [R20+0xc00], [R24.64], P1 ;  /* 0x00c0000018147fae */ /* 0x0003e60008921844 */
[----:B-1----:R-:W-:-:S04]  /*8be90*/  SEL R24, RZ, 0x4, !P2 ;  /* 0x00000004ff187807 */ /* 0x002fc80005000000 */
[----:B------:R-:W-:-:S04]  /*8bea0*/  SEL R24, R24, RZ, !P0 ;  /* 0x000000ff18187207 */ /* 0x000fc80004000000 */
[----:B------:R-:W-:Y:S02]  /*8beb0*/  ISETP.NE.U32.AND P2, PT, R24, RZ, PT ;  /* 0x000000ff1800720c */ /* 0x000fe40003f45070 */
[-C--:B---3--:R-:W-:Y:S02]  /*8bec0*/  IADD3 R34, P3, R34, R28.reuse, RZ ;  /* 0x0000001c22227210 */ /* 0x088fe40007f7e0ff */
[----:B----4-:R-:W-:-:S03]  /*8bed0*/  IADD3 R29, P4, R29, R28, RZ ;  /* 0x0000001c1d1d7210 */ /* 0x010fc60007f9e0ff */
[----:B------:R-:W-:Y:S01]  /*8bee0*/  STL [R1+0x1a30], R34 ;  /* 0x001a302201007387 */ /* 0x000fe20000100800 */
[--C-:B--2---:R-:W-:Y:S02]  /*8bef0*/  IMAD.X R36, R36, 0x1, R0.reuse, P3 ;  /* 0x0000000124247824 */ /* 0x104fe400018e0600 */
[----:B------:R-:W-:Y:S01]  /*8bf00*/  IMAD.X R33, R33, 0x1, R0, P4 ;  /* 0x0000000121217824 */ /* 0x000fe200020e0600 */
[----:B------:R-:W-:Y:S02]  /*8bf10*/  MOV R24, R34 ;  /* 0x0000002200187202 */ /* 0x000fe40000000f00 */
[----:B------:R1:W-:Y:S01]  /*8bf20*/  STL [R1+0x1a24], R36 ;  /* 0x001a242401007387 */ /* 0x0003e20000100800 */
[----:B------:R-:W-:Y:S02]  /*8bf30*/  STL [R1+0x19f8], R29 ;  /* 0x0019f81d01007387 */ /* 0x000fe40000100800 */
[----:B------:R-:W-:Y:S02]  /*8bf40*/  IMAD.MOV.U32 R25, RZ, RZ, R36 ;  /* 0x000000ffff197224 */ /* 0x000fe400078e0024 */
[----:B------:R2:W-:Y:S03]  /*8bf50*/  STL [R1+0x19ec], R33 ;  /* 0x0019ec2101007387 */ /* 0x0005e60000100800 */
[----:B------:R3:W-:Y:S04]  /*8bf60*/  LDGSTS.E [R20+0xe00], [R24.64], P1 ;  /* 0x00e0000018147fae */ /* 0x0007e80008921844 */
[----:B-1----:R-:W4:Y:S01]  /*8bf70*/  LDL.LU R36, [R1+0x1964] ;  /* 0x0019640001247983 */ /* 0x002f220000300800 */
[----:B------:R-:W4:Y:S01]  /*8bf80*/  LDL.LU R34, [R1+0x1970] ;  /* 0x0019700001227983 */ /* 0x000f220000300800 */
[----:B---3--:R-:W-:Y:S01]  /*8bf90*/  MOV R25, R33 ;  /* 0x0000002100197202 */ /* 0x008fe20000000f00 */
[----:B------:R-:W-:Y:S01]  /*8bfa0*/  IMAD.MOV.U32 R24, RZ, RZ, R29 ;  /* 0x000000ffff187224 */ /* 0x000fe200078e001d */
[----:B--2---:R-:W2:Y:S01]  /*8bfb0*/  LDL.LU R33, [R1+0x192c] ;  /* 0x00192c0001217983 */ /* 0x004ea20000300800 */
[----:B------:R-:W3:Y:S01]  /*8bfc0*/  LDL.LU R29, [R1+0x1938] ;  /* 0x00193800011d7983 */ /* 0x000ee20000300800 */
[----:B------:R-:W-:-:S02]  /*8bfd0*/  ISETP.GT.AND P1, PT, R3, 0xb, PT ;  /* 0x0000000b0300780c */ /* 0x000fc40003f24270 */
[----:B------:R1:W-:Y:S01]  /*8bfe0*/  LDGSTS.E [R20+0x1c00], [R24.64], P2 ;  /* 0x01c0000018147fae */ /* 0x0003e20009121844 */
[-C--:B------:R-:W-:Y:S02]  /*8bff0*/  IADD3 R39, P3, R39, R28.reuse, RZ ;  /* 0x0000001c27277210 */ /* 0x080fe40007f7e0ff */
[----:B-1----:R-:W-:Y:S02]  /*8c000*/  SEL R24, RZ, 0x4, !P1 ;  /* 0x00000004ff187807 */ /* 0x002fe40004800000 */
[----:B------:R-:W-:Y:S01]  /*8c010*/  IADD3 R26, P4, R26, R28, RZ ;  /* 0x0000001c1a1a7210 */ /* 0x000fe20007f9e0ff */
[----:B------:R-:W-:Y:S01]  /*8c020*/  IMAD.X R40, R40, 0x1, R0, P3 ;  /* 0x0000000128287824 */ /* 0x000fe200018e0600 */
[----:B------:R-:W-:-:S03]  /*8c030*/  SEL R24, R24, RZ, !P0 ;  /* 0x000000ff18187207 */ /* 0x000fc60004000000 */
[----:B------:R-:W-:Y:S01]  /*8c040*/  IMAD.MOV.U32 R25, RZ, RZ, R40 ;  /* 0x000000ffff197224 */ /* 0x000fe200078e0028 */
[----:B------:R-:W-:Y:S01]  /*8c050*/  ISETP.NE.U32.AND P1, PT, R24, RZ, PT ;  /* 0x000000ff1800720c */ /* 0x000fe20003f25070 */
[----:B------:R-:W-:Y:S02]  /*8c060*/  MOV R24, R39 ;  /* 0x0000002700187202 */ /* 0x000fe40000000f00 */
[----:B------:R-:W-:-:S03]  /*8c070*/  IMAD.X R35, R35, 0x1, R0, P4 ;  /* 0x0000000123237824 */ /* 0x000fc600020e0600 */
[----:B------:R1:W-:Y:S01]  /*8c080*/  LDGSTS.E [R20+0x1e00], [R24.64], P2 ;  /* 0x01e0000018147fae */ /* 0x0003e20009121844 */
[----:B------:R-:W-:Y:S02]  /*8c090*/  ISETP.GT.AND P2, PT, R3, 0xf, PT ;  /* 0x0000000f0300780c */ /* 0x000fe40003f44270 */
[-C--:B------:R-:W-:Y:S01]  /*8c0a0*/  IADD3 R30, P3, R30, R28.reuse, RZ ;  /* 0x0000001c1e1e7210 */ /* 0x080fe20007f7e0ff */
[----:B------:R-:W-:Y:S01]  /*8c0b0*/  STL [R1+0x19f0], R39 ;  /* 0x0019f02701007387 */ /* 0x000fe20000100800 */
[----:B------:R-:W-:Y:S01]  /*8c0c0*/  IADD3 R27, P4, R27, R28, RZ ;  /* 0x0000001c1b1b7210 */ /* 0x000fe20007f9e0ff */
[----:B------:R-:W-:Y:S02]  /*8c0d0*/  STL [R1+0x19e4], R40 ;  /* 0x0019e42801007387 */ /* 0x000fe40000100800 */
[----:B-1----:R-:W-:Y:S01]  /*8c0e0*/  IMAD.MOV.U32 R24, RZ, RZ, R26 ;  /* 0x000000ffff187224 */ /* 0x002fe200078e001a */
[----:B------:R-:W-:Y:S01]  /*8c0f0*/  MOV R25, R35 ;  /* 0x0000002300197202 */ /* 0x000fe20000000f00 */
[----:B------:R-:W-:Y:S01]  /*8c100*/  STL [R1+0x19b8], R26 ;  /* 0x0019b81a01007387 */ /* 0x000fe20000100800 */
[----:B------:R-:W-:-:S03]  /*8c110*/  IMAD.X R37, R37, 0x1, R0, P3 ;  /* 0x0000000125257824 */ /* 0x000fc600018e0600 */
[----:B------:R1:W-:Y:S01]  /*8c120*/  LDGSTS.E [R20+0x2c00], [R24.64], P1 ;  /* 0x02c0000018147fae */ /* 0x0003e20008921844 */
[----:B------:R1:W-:Y:S02]  /*8c130*/  STL [R1+0x19ac], R35 ;  /* 0x0019ac2301007387 */ /* 0x0003e40000100800 */
[----:B------:R-:W-:Y:S01]  /*8c140*/  IMAD.X R38, R38, 0x1, R0, P4 ;  /* 0x0000000126267824 */ /* 0x000fe200020e0600 */
[----:B-1----:R-:W2:Y:S01]  /*8c150*/  LDL.LU R35, [R1+0x1930] ;  /* 0x0019300001237983 */ /* 0x002ea20000300800 */
[----:B------:R-:W-:Y:S01]  /*8c160*/  SEL R24, RZ, 0x4, !P2 ;  /* 0x00000004ff187807 */ /* 0x000fe20005000000 */
[----:B------:R-:W2:Y:S02]  /*8c170*/  LDL.LU R26, [R1+0x18f8] ;  /* 0x0018f800011a7983 */ /* 0x000ea40000300800 */
[----:B------:R-:W-:Y:S01]  /*8c180*/  STL [R1+0x19b0], R30 ;  /* 0x0019b01e01007387 */ /* 0x000fe20000100800 */
[----:B------:R-:W-:Y:S01]  /*8c190*/  SEL R24, R24, RZ, !P0 ;  /* 0x000000ff18187207 */ /* 0x000fe20004000000 */
[----:B------:R1:W-:Y:S01]  /*8c1a0*/  STL [R1+0x19a4], R37 ;  /* 0x0019a42501007387 */ /* 0x0003e20000100800 */
[----:B------:R-:W-:-:S02]  /*8c1b0*/  IMAD.MOV.U32 R25, RZ, RZ, R37 ;  /* 0x000000ffff197224 */ /* 0x000fc400078e0025 */
[----:B------:R1:W-:Y:S01]  /*8c1c0*/  STL [R1+0x1978], R27 ;  /* 0x0019781b01007387 */ /* 0x0003e20000100800 */
[----:B------:R-:W-:Y:S01]  /*8c1d0*/  ISETP.NE.U32.AND P2, PT, R24, RZ, PT ;  /* 0x000000ff1800720c */ /* 0x000fe20003f45070 */
[----:B------:R-:W-:-:S05]  /*8c1e0*/  MOV R24, R30 ;  /* 0x0000001e00187202 */ /* 0x000fca0000000f00 */
[----:B------:R1:W-:Y:S04]  /*8c1f0*/  LDGSTS.E [R20+0x2e00], [R24.64], P1 ;  /* 0x02e0000018147fae */ /* 0x0003e80008921844 */
[----:B-1----:R-:W2:Y:S01]  /*8c200*/  LDL.LU R37, [R1+0x1924] ;  /* 0x0019240001257983 */ /* 0x002ea20000300800 */
[----:B------:R-:W-:Y:S02]  /*8c210*/  STL [R1+0x196c], R38 ;  /* 0x00196c2601007387 */ /* 0x000fe40000100800 */
[----:B------:R-:W2:Y:S01]  /*8c220*/  LDL.LU R30, [R1+0x18ec] ;  /* 0x0018ec00011e7983 */ /* 0x000ea20000300800 */
[----:B------:R-:W-:Y:S01]  /*8c230*/  ISETP.GT.AND P1, PT, R3, 0x13, PT ;  /* 0x000000130300780c */ /* 0x000fe20003f24270 */
[----:B------:R-:W2:Y:S01]  /*8c240*/  LDL.LU R39, [R1+0x18f0] ;  /* 0x0018f00001277983 */ /* 0x000ea20000300800 */
[----:B------:R-:W-:Y:S01]  /*8c250*/  IMAD.MOV.U32 R24, RZ, RZ, R27 ;  /* 0x000000ffff187224 */ /* 0x000fe200078e001b */
[----:B------:R-:W-:-:S02]  /*8c260*/  MOV R25, R38 ;  /* 0x0000002600197202 */ /* 0x000fc40000000f00 */
[----:B------:R-:W2:Y:S04]  /*8c270*/  LDL.LU R27, [R1+0x18b8] ;  /* 0x0018b800011b7983 */ /* 0x000ea80000300800 */
[----:B------:R1:W-:Y:S02]  /*8c280*/  LDGSTS.E [R20+0x3c00], [R24.64], P2 ;  /* 0x03c0000018147fae */ /* 0x0003e40009121844 */
[----:B-1----:R-:W-:-:S04]  /*8c290*/  SEL R24, RZ, 0x4, !P1 ;  /* 0x00000004ff187807 */ /* 0x002fc80004800000 */
[----:B------:R-:W-:-:S04]  /*8c2a0*/  SEL R24, R24, RZ, !P0 ;  /* 0x000000ff18187207 */ /* 0x000fc80004000000 */
[----:B------:R-:W-:Y:S02]  /*8c2b0*/  ISETP.NE.U32.AND P1, PT, R24, RZ, PT ;  /* 0x000000ff1800720c */ /* 0x000fe40003f25070 */
[----:B----4-:R-:W-:-:S05]  /*8c2c0*/  IADD3 R34, P3, R34, R28, RZ ;  /* 0x0000001c22227210 */ /* 0x010fca0007f7e0ff */
[----:B------:R-:W-:Y:S01]  /*8c2d0*/  IMAD.X R36, R36, 0x1, R0, P3 ;  /* 0x0000000124247824 */ /* 0x000fe200018e0600 */
[----:B------:R1:W-:Y:S01]  /*8c2e0*/  STL [R1+0x1970], R34 ;  /* 0x0019702201007387 */ /* 0x0003e20000100800 */
[----:B---3--:R-:W-:-:S03]  /*8c2f0*/  IADD3 R29, P4, R29, R28, RZ ;  /* 0x0000001c1d1d7210 */ /* 0x008fc60007f9e0ff */
[----:B------:R3:W-:Y:S02]  /*8c300*/  STL [R1+0x1964], R36 ;  /* 0x0019642401007387 */ /* 0x0007e40000100800 */
[----:B--2---:R-:W-:Y:S02]  /*8c310*/  IMAD.X R33, R33, 0x1, R0, P4 ;  /* 0x0000000121217824 */ /* 0x004fe400020e0600 */
[----:B------:R-:W-:Y:S01]  /*8c320*/  STL [R1+0x1938], R29 ;  /* 0x0019381d01007387 */ /* 0x000fe20000100800 */
[----:B------:R-:W2:Y:S01]  /*8c330*/  LDL.LU R40, [R1+0x18e4] ;  /* 0x0018e40001287983 */ /* 0x000ea20000300800 */
[----:B------:R-:W-:Y:S01]  /*8c340*/  MOV R24, R34 ;  /* 0x0000002200187202 */ /* 0x000fe20000000f00 */
[----:B------:R-:W-:Y:S01]  /*8c350*/  IMAD.MOV.U32 R25, RZ, RZ, R36 ;  /* 0x000000ffff197224 */ /* 0x000fe200078e0024 */
[----:B------:R4:W-:Y:S01]  /*8c360*/  STL [R1+0x192c], R33 ;  /* 0x00192c2101007387 */ /* 0x0009e20000100800 */
[----:B-1----:R-:W2:Y:S02]  /*8c370*/  LDL.LU R34, [R1+0x18ac] ;  /* 0x0018ac0001227983 */ /* 0x002ea40000300800 */
[----:B---3--:R-:W3:Y:S01]  /*8c380*/  LDL.LU R36, [R1+0x18a4] ;  /* 0x0018a40001247983 */ /* 0x008ee20000300800 */
[----:B------:R1:W-:Y:S02]  /*8c390*/  LDGSTS.E [R20+0x3e00], [R24.64], P2 ;  /* 0x03e0000018147fae */ /* 0x0003e40009121844 */
[----:B-1----:R-:W-:-:S02]  /*8c3a0*/  MOV R25, R33 ;  /* 0x0000002100197202 */ /* 0x002fc40000000f00 */
[----:B----4-:R-:W4:Y:S01]  /*8c3b0*/  LDL.LU R33, [R1+0x18b0] ;  /* 0x0018b00001217983 */ /* 0x010f220000300800 */
[----:B------:R-:W-:Y:S02]  /*8c3c0*/  IMAD.MOV.U32 R24, RZ, RZ, R29 ;  /* 0x000000ffff187224 */ /* 0x000fe400078e001d */
[----:B------:R-:W3:Y:S02]  /*8c3d0*/  LDL.LU R38, [R1+0x186c] ;  /* 0x00186c0001267983 */ /* 0x000ee40000300800 */
[----:B------:R-:W3:Y:S01]  /*8c3e0*/  LDL.LU R29, [R1+0x1878] ;  /* 0x00187800011d7983 */ /* 0x000ee20000300800 */
[----:B------:R-:W-:Y:S01]  /*8c3f0*/  ISETP.GT.AND P2, PT, R3, 0x17, PT ;  /* 0x000000170300780c */ /* 0x000fe20003f44270 */
[----:B------:R1:W-:Y:S03]  /*8c400*/  LDGSTS.E [R20+0x4c00], [R24.64], P1 ;  /* 0x04c0000018147fae */ /* 0x0003e60008921844 */
[----:B-1----:R-:W-:-:S04]  /*8c410*/  SEL R24, RZ, 0x4, !P2 ;  /* 0x00000004ff187807 */ /* 0x002fc80005000000 */
[----:B------:R-:W-:Y:S02]  /*8c420*/  SEL R24, R24, RZ, !P0 ;  /* 0x000000ff18187207 */ /* 0x000fe40004000000 */
[-C--:B------:R-:W-:Y:S02]  /*8c430*/  IADD3 R35, P3, R35, R28.reuse, RZ ;  /* 0x0000001c23237210 */ /* 0x080fe40007f7e0ff */
[----:B------:R-:W-:Y:S02]  /*8c440*/  IADD3 R26, P4, R26, R28, RZ ;  /* 0x0000001c1a1a7210 */ /* 0x000fe40007f9e0ff */
[----:B------:R-:W-:Y:S01]  /*8c450*/  ISETP.NE.U32.AND P2, PT, R24, RZ, PT ;  /* 0x000000ff1800720c */ /* 0x000fe20003f45070 */
[----:B------:R-:W-:Y:S01]  /*8c460*/  STL [R1+0x1930], R35 ;  /* 0x0019302301007387 */ /* 0x000fe20000100800 */
[----:B------:R-:W-:Y:S01]  /*8c470*/  MOV R24, R35 ;  /* 0x0000002300187202 */ /* 0x000fe20000000f00 */
[--C-:B------:R-:W-:Y:S02]  /*8c480*/  IMAD.X R37, R37, 0x1, R0.reuse, P3 ;  /* 0x0000000125257824 */ /* 0x100fe400018e0600 */
[----:B------:R-:W-:-:S03]  /*8c490*/  IMAD.X R30, R30, 0x1, R0, P4 ;  /* 0x000000011e1e7824 */ /* 0x000fc600020e0600 */
[----:B------:R1:W-:Y:S01]  /*8c4a0*/  STL [R1+0x1924], R37 ;  /* 0x0019242501007387 */ /* 0x0003e20000100800 */
[----:B------:R-:W-:Y:S02]  /*8c4b0*/  STL [R1+0x18f8], R26 ;  /* 0x0018f81a01007387 */ /* 0x000fe40000100800 */
[----:B------:R-:W-:Y:S02]  /*8c4c0*/  IMAD.MOV.U32 R25, RZ, RZ, R37 ;  /* 0x000000ffff197224 */ /* 0x000fe400078e0025 */
[----:B------:R1:W-:Y:S03]  /*8c4d0*/  STL [R1+0x18ec], R30 ;  /* 0x0018ec1e01007387 */ /* 0x0003e60000100800 */
[----:B------:R1:W-:Y:S04]  /*8c4e0*/  LDGSTS.E [R20+0x4e00], [R24.64], P1 ;  /* 0x04e0000018147fae */ /* 0x0003e80008921844 */
[----:B-1----:R-:W3:Y:S01]  /*8c4f0*/  LDL.LU R37, [R1+0x1864] ;  /* 0x0018640001257983 */ /* 0x002ee20000300800 */
[----:B------:R-:W3:Y:S01]  /*8c500*/  LDL.LU R35, [R1+0x1870] ;  /* 0x0018700001237983 */ /* 0x000ee20000300800 */
[----:B------:R-:W-:Y:S01]  /*8c510*/  MOV R25, R30 ;  /* 0x0000001e00197202 */ /* 0x000fe20000000f00 */
[----:B------:R-:W-:Y:S01]  /*8c520*/  IMAD.MOV.U32 R24, RZ, RZ, R26 ;  /* 0x000000ffff187224 */ /* 0x000fe200078e001a */
[----:B------:R-:W3:Y:S01]  /*8c530*/  LDL.LU R30, [R1+0x182c] ;  /* 0x00182c00011e7983 */ /* 0x000ee20000300800 */
[----:B------:R-:W3:Y:S01]  /*8c540*/  LDL.LU R26, [R1+0x1838] ;  /* 0x00183800011a7983 */ /* 0x000ee20000300800 */
[----:B------:R-:W-:-:S02]  /*8c550*/  ISETP.GT.AND P1, PT, R3, 0x1b, PT ;  /* 0x0000001b0300780c */ /* 0x000fc40003f24270 */
[----:B------:R1:W-:Y:S01]  /*8c560*/  LDGSTS.E [R20+0x5c00], [R24.64], P2 ;  /* 0x05c0000018147fae */ /* 0x0003e20009121844 */
[-C--:B------:R-:W-:Y:S02]  /*8c570*/  IADD3 R39, P3, R39, R28.reuse, RZ ;  /* 0x0000001c27277210 */ /* 0x080fe40007f7e0ff */
[----:B------:R-:W-:Y:S02]  /*8c580*/  IADD3 R27, P4, R27, R28, RZ ;  /* 0x0000001c1b1b7210 */ /* 0x000fe40007f9e0ff */
[----:B-1----:R-:W-:-:S04]  /*8c590*/  SEL R24, RZ, 0x4, !P1 ;  /* 0x00000004ff187807 */ /* 0x002fc80004800000 */
[----:B------:R-:W-:-:S04]  /*8c5a0*/  SEL R24, R24, RZ, !P0 ;  /* 0x000000ff18187207 */ /* 0x000fc80004000000 */
[----:B------:R-:W-:Y:S01]  /*8c5b0*/  ISETP.NE.U32.AND P1, PT, R24, RZ, PT ;  /* 0x000000ff1800720c */ /* 0x000fe20003f25070 */
[----:B------:R-:W-:Y:S01]  /*8c5c0*/  MOV R24, R39 ;  /* 0x0000002700187202 */ /* 0x000fe20000000f00 */
[----:B------:R-:W-:Y:S01]  /*8c5d0*/  STL [R1+0x18f0], R39 ;  /* 0x0018f02701007387 */ /* 0x000fe20000100800 */
[----:B--2---:R-:W-:-:S04]  /*8c5e0*/  IMAD.X R40, R40, 0x1, R0, P3 ;  /* 0x0000000128287824 */ /* 0x004fc800018e0600 */
[----:B------:R-:W-:Y:S02]  /*8c5f0*/  IMAD.MOV.U32 R25, RZ, RZ, R40 ;  /* 0x000000ffff197224 */ /* 0x000fe400078e0028 */
[----:B------:R-:W-:-:S03]  /*8c600*/  IMAD.X R34, R34, 0x1, R0, P4 ;  /* 0x0000000122227824 */ /* 0x000fc600020e0600 */
[----:B------:R1:W-:Y:S01]  /*8c610*/  LDGSTS.E [R20+0x5e00], [R24.64], P2 ;  /* 0x05e0000018147fae */ /* 0x0003e20009121844 */
[----:B------:R-:W-:-:S03]  /*8c620*/  ISETP.GT.AND P2, PT, R3, 0x1f, PT ;  /* 0x0000001f0300780c */ /* 0x000fc60003f44270 */
[----:B------:R-:W-:Y:S01]  /*8c630*/  STL [R1+0x18e4], R40 ;  /* 0x0018e42801007387 */ /* 0x000fe20000100800 */
[----:B------:R-:W-:Y:S02]  /*8c640*/  STL [R1+0x18b8], R27 ;  /* 0x0018b81b01007387 */ /* 0x000fe40000100800 */
[----:B------:R2:W-:Y:S02]  /*8c650*/  STL [R1+0x18ac], R34 ;  /* 0x0018ac2201007387 */ /* 0x0005e40000100800 */
[----:B-1----:R-:W-:Y:S01]  /*8c660*/  IMAD.MOV.U32 R24, RZ, RZ, R27 ;  /* 0x000000ffff187224 */ /* 0x002fe200078e001b */
[----:B------:R-:W-:Y:S02]  /*8c670*/  MOV R25, R34 ;  /* 0x0000002200197202 */ /* 0x000fe40000000f00 */
[-C--:B----4-:R-:W-:Y:S02]  /*8c680*/  IADD3 R33, P3, R33, R28.reuse, RZ ;  /* 0x0000001c21217210 */ /* 0x090fe40007f7e0ff */
[----:B---3--:R-:W-:Y:S01]  /*8c690*/  IADD3 R29, P4, R29, R28, RZ ;  /* 0x0000001c1d1d7210 */ /* 0x008fe20007f9e0ff */
[----:B--2---:R-:W2:Y:S04]  /*8c6a0*/  LDL.LU R34, [R1+0x1830] ;  /* 0x0018300001227983 */ /* 0x004ea80000300800 */
[----:B------:R1:W-:Y:S01]  /*8c6b0*/  LDGSTS.E [R20+0x6c00], [R24.64], P1 ;  /* 0x06c0000018147fae */ /* 0x0003e20008921844 */
[----:B------:R-:W3:Y:S02]  /*8c6c0*/  LDL.LU R27, [R1+0x17f8] ;  /* 0x0017f800011b7983 */ /* 0x000ee40000300800 */
[----:B------:R-:W-:-:S02]  /*8c6d0*/  IMAD.X R36, R36, 0x1, R0, P3 ;  /* 0x0000000124247824 */ /* 0x000fc400018e0600 */
[----:B------:R-:W-:Y:S01]  /*8c6e0*/  IMAD.X R38, R38, 0x1, R0, P4 ;  /* 0x0000000126267824 */ /* 0x000fe200020e0600 */
[----:B------:R-:W-:Y:S02]  /*8c6f0*/  STL [R1+0x18b0], R33 ;  /* 0x0018b02101007387 */ /* 0x000fe40000100800 */
[----:B------:R4:W-:Y:S01]  /*8c700*/  STL [R1+0x18a4], R36 ;  /* 0x0018a42401007387 */ /* 0x0009e20000100800 */
[----:B-1----:R-:W-:Y:S01]  /*8c710*/  SEL R24, RZ, 0x4, !P2 ;  /* 0x00000004ff187807 */ /* 0x002fe20005000000 */
[----:B------:R-:W-:-:S03]  /*8c720*/  IMAD.MOV.U32 R25, RZ, RZ, R36 ;  /* 0x000000ffff197224 */ /* 0x000fc600078e0024 */
[----:B------:R-:W-:Y:S01]  /*8c730*/  SEL R24, R24, RZ, !P0 ;  /* 0x000000ff18187207 */ /* 0x000fe20004000000 */
[----:B------:R1:W-:Y:S01]  /*8c740*/  STL [R1+0x1878], R29 ;  /* 0x0018781d01007387 */ /* 0x0003e20000100800 */
[----:B----4-:R-:W4:Y:S02]  /*8c750*/  LDL.LU R36, [R1+0x1824] ;  /* 0x0018240001247983 */ /* 0x010f240000300800 */
[----:B------:R-:W-:Y:S01]  /*8c760*/  STL [R1+0x186c], R38 ;  /* 0x00186c2601007387 */ /* 0x000fe20000100800 */
[----:B------:R-:W-:Y:S01]  /*8c770*/  ISETP.NE.U32.AND P2, PT, R24, RZ, PT ;  /* 0x000000ff1800720c */ /* 0x000fe20003f45070 */
[----:B------:R-:W-:Y:S02]  /*8c780*/  MOV R24, R33 ;  /* 0x0000002100187202 */ /* 0x000fe40000000f00 */
[----:B------:R-:W4:Y:S04]  /*8c790*/  LDL.LU R33, [R1+0x17ec] ;  /* 0x0017ec0001217983 */ /* 0x000f280000300800 */
[----:B------:R1:W-:Y:S01]  /*8c7a0*/  LDGSTS.E [R20+0x6e00], [R24.64], P1 ;  /* 0x06e0000018147fae */ /* 0x0003e20008921844 */
[----:B------:R-:W-:Y:S01]  /*8c7b0*/  ISETP.GT.AND P1, PT, R3, 0x23, PT ;  /* 0x000000230300780c */ /* 0x000fe20003f24270 */
[----:B------:R-:W4:Y:S02]  /*8c7c0*/  LDL.LU R39, [R1+0x17f0] ;  /* 0x0017f00001277983 */ /* 0x000f240000300800 */
[----:B-1----:R-:W-:Y:S01]  /*8c7d0*/  IMAD.MOV.U32 R24, RZ, RZ, R29 ;  /* 0x000000ffff187224 */ /* 0x002fe200078e001d */
[----:B------:R-:W-:Y:S01]  /*8c7e0*/  MOV R25, R38 ;  /* 0x0000002600197202 */ /* 0x000fe20000000f00 */
[----:B------:R-:W4:Y:S04]  /*8c7f0*/  LDL.LU R29, [R1+0x17b8] ;  /* 0x0017b800011d7983 */ /* 0x000f280000300800 */
[----:B------:R1:W-:Y:S01]  /*8c800*/  LDGSTS.E [R20+0x7c00], [R24.64], P2 ;  /* 0x07c0000018147fae */ /* 0x0003e20009121844 */
[----:B------:R-:W-:-:S02]  /*8c810*/  IADD3 R35, P3, R35, R28, RZ ;  /* 0x0000001c23237210 */ /* 0x000fc40007f7e0ff */
[----:B-1----:R-:W-:-:S03]  /*8c820*/  SEL R24, RZ, 0x4, !P1 ;  /* 0x00000004ff187807 */ /* 0x002fc60004800000 */
[--C-:B------:R-:W-:Y:S01]  /*8c830*/  IMAD.X R37, R37, 0x1, R0.reuse, P3 ;  /* 0x0000000125257824 */ /* 0x100fe200018e0600 */
[----:B------:R1:W-:Y:S01]  /*8c840*/  STL [R1+0x1870], R35 ;  /* 0x0018702301007387 */ /* 0x0003e20000100800 */
[----:B------:R-:W-:Y:S02]  /*8c850*/  SEL R24, R24, RZ, !P0 ;  /* 0x000000ff18187207 */ /* 0x000fe40004000000 */
[----:B------:R-:W-:Y:S01]  /*8c860*/  IADD3 R26, P4, R26, R28, RZ ;  /* 0x0000001c1a1a7210 */ /* 0x000fe20007f9e0ff */
[----:B------:R1:W-:Y:S04]  /*8c870*/  STL [R1+0x1864], R37 ;  /* 0x0018642501007387 */ /* 0x0003e80000100800 */
[----:B------:R-:W-:Y:S01]  /*8c880*/  IMAD.X R30, R30, 0x1, R0, P4 ;  /* 0x000000011e1e7824 */ /* 0x000fe200020e0600 */
[----:B------:R-:W-:Y:S01]  /*8c890*/  STL [R1+0x1838], R26 ;  /* 0x0018381a01007387 */ /* 0x000fe20000100800 */
[----:B------:R-:W4:Y:S01]  /*8c8a0*/  LDL.LU R40, [R1+0x17e4] ;  /* 0x0017e40001287983 */ /* 0x000f220000300800 */
[----:B------:R-:W-:Y:S01]  /*8c8b0*/  ISETP.NE.U32.AND P1, PT, R24, RZ, PT ;  /* 0x000000ff1800720c */ /* 0x000fe20003f25070 */
[----:B------:R-:W-:Y:S01]  /*8c8c0*/  MOV R24, R35 ;  /* 0x0000002300187202 */ /* 0x000fe20000000f00 */
[----:B------:R1:W-:Y:S01]  /*8c8d0*/  STL [R1+0x182c], R30 ;  /* 0x00182c1e01007387 */ /* 0x0003e20000100800 */
[----:B------:R-:W-:-:S02]  /*8c8e0*/  IMAD.MOV.U32 R25, RZ, RZ, R37 ;  /* 0x000000ffff197224 */ /* 0x000fc400078e0025 */
[----:B-1----:R-:W4:Y:S01]  /*8c8f0*/  LDL.LU R35, [R1+0x17ac] ;  /* 0x0017ac0001237983 */ /* 0x002f220000300800 */
[----:B------:R-:W4:Y:S04]  /*8c900*/  LDL.LU R37, [R1+0x17a4] ;  /* 0x0017a40001257983 */ /* 0x000f280000300800 */
[----:B------:R1:W-:Y:S02]  /*8c910*/  LDGSTS.E [R20+0x7e00], [R24.64], P2 ;  /* 0x07e0000018147fae */ /* 0x0003e40009121844 */
[----:B-1----:R-:W-:Y:S02]  /*8c920*/  MOV R25, R30 ;  /* 0x0000001e00197202 */ /* 0x002fe40000000f00 */
[----:B------:R-:W4:Y:S01]  /*8c930*/  LDL.LU R30, [R1+0x17b0] ;  /* 0x0017b000011e7983 */ /* 0x000f220000300800 */
[----:B------:R-:W-:-:S02]  /*8c940*/  IMAD.MOV.U32 R24, RZ, RZ, R26 ;  /* 0x000000ffff187224 */ /* 0x000fc400078e001a */
[----:B------:R-:W4:Y:S02]  /*8c950*/  LDL.LU R38, [R1+0x176c] ;  /* 0x00176c0001267983 */ /* 0x000f240000300800 */
[----:B------:R-:W4:Y:S01]  /*8c960*/  LDL.LU R26, [R1+0x1778] ;  /* 0x00177800011a7983 */ /* 0x000f220000300800 */
[----:B------:R-:W-:Y:S01]  /*8c970*/  ISETP.GT.AND P2, PT, R3, 0x27, PT ;  /* 0x000000270300780c */ /* 0x000fe20003f44270 */
[----:B------:R1:W-:Y:S03]  /*8c980*/  LDGSTS.E [R20+0x8c00], [R24.64], P1 ;  /* 0x08c0000018147fae */ /* 0x0003e60008921844 */
[----:B-1----:R-:W-:-:S04]  /*8c990*/  SEL R24, RZ, 0x4, !P2 ;  /* 0x00000004ff187807 */ /* 0x002fc80005000000 */
[----:B------:R-:W-:-:S04]  /*8c9a0*/  SEL R24, R24, RZ, !P0 ;  /* 0x000000ff18187207 */ /* 0x000fc80004000000 */
[----:B------:R-:W-:Y:S02]  /*8c9b0*/  ISETP.NE.U32.AND P2, PT, R24, RZ, PT ;  /* 0x000000ff1800720c */ /* 0x000fe40003f45070 */
[-C--:B--2---:R-:W-:Y:S02]  /*8c9c0*/  IADD3 R34, P3, R34, R28.reuse, RZ ;  /* 0x0000001c22227210 */ /* 0x084fe40007f7e0ff */
[----:B---3--:R-:W-:-:S03]  /*8c9d0*/  IADD3 R27, P4, R27, R28, RZ ;  /* 0x0000001c1b1b7210 */ /* 0x008fc60007f9e0ff */
[----:B------:R-:W-:Y:S01]  /*8c9e0*/  STL [R1+0x1830], R34 ;  /* 0x0018302201007387 */ /* 0x000fe20000100800 */
[----:B------:R-:W-:Y:S01]  /*8c9f0*/  MOV R24, R34 ;  /* 0x0000002200187202 */ /* 0x000fe20000000f00 */
[--C-:B----4-:R-:W-:Y:S02]  /*8ca00*/  IMAD.X R36, R36, 0x1, R0.reuse, P3 ;  /* 0x0000000124247824 */ /* 0x110fe400018e0600 */
[----:B------:R-:W-:-:S03]  /*8ca10*/  IMAD.X R33, R33, 0x1, R0, P4 ;  /* 0x0000000121217824 */ /* 0x000fc600020e0600 */
[----:B------:R1:W-:Y:S01]  /*8ca20*/  STL [R1+0x1824], R36 ;  /* 0x0018242401007387 */ /* 0x0003e20000100800 */
[----:B------:R-:W-:Y:S02]  /*8ca30*/  STL [R1+0x17f8], R27 ;  /* 0x0017f81b01007387 */ /* 0x000fe40000100800 */
[----:B------:R-:W-:Y:S01]  /*8ca40*/  IMAD.MOV.U32 R25, RZ, RZ, R36 ;  /* 0x000000ffff197224 */ /* 0x000fe200078e0024 */
[----:B------:R2:W-:Y:S04]  /*8ca50*/  STL [R1+0x17ec], R33 ;  /* 0x0017ec2101007387 */ /* 0x0005e80000100800 */
        /* <DEDUP_REMOVED lines=14> */
[----:B------:R-:W-:Y:S02]  /*8cb40*/  MOV R24, R39 ;  /* 0x0000002700187202 */ /* 0x000fe40000000f00 */
[----:B------:R-:W-:-:S04]  /*8cb50*/  IMAD.X R40, R40, 0x1, R0, P3 ;  /* 0x0000000128287824 */ /* 0x000fc800018e0600 */
[----:B------:R-:W-:Y:S02]  /*8cb60*/  IMAD.MOV.U32 R25, RZ, RZ, R40 ;  /* 0x000000ffff197224 */ /* 0x000fe400078e0028 */
[----:B------:R-:W-:-:S03]  /*8cb70*/  IMAD.X R35, R35, 0x1, R0, P4 ;  /* 0x0000000123237824 */ /* 0x000fc600020e0600 */
[----:B------:R1:W-:Y:S01]  /*8cb80*/  LDGSTS.E [R20+0x9e00], [R24.64], P2 ;  /* 0x09e0000018147fae */ /* 0x0003e20009121844 */
[----:B------:R-:W-:-:S03]  /*8cb90*/  ISETP.GT.AND P2, PT, R3, 0x2f, PT ;  /* 0x0000002f0300780c */ /* 0x000fc60003f44270 */
[----:B------:R-:W-:Y:S01]  /*8cba0*/  STL [R1+0x17f0], R39 ;  /* 0x0017f02701007387 */ /* 0x000fe20000100800 */
[----:B------:R-:W-:Y:S02]  /*8cbb0*/  STL [R1+0x17e4], R40 ;  /* 0x0017e42801007387 */ /* 0x000fe40000100800 */
[----:B------:R-:W-:Y:S02]  /*8cbc0*/  STL [R1+0x17b8], R29 ;  /* 0x0017b81d01007387 */ /* 0x000fe40000100800 */
[----:B-1----:R-:W-:Y:S01]  /*8cbd0*/  IMAD.MOV.U32 R24, RZ, RZ, R29 ;  /* 0x000000ffff187224 */ /* 0x002fe200078e001d */
[----:B------:R-:W-:Y:S02]  /*8cbe0*/  MOV R25, R35 ;  /* 0x0000002300197202 */ /* 0x000fe40000000f00 */
[-C--:B------:R-:W-:Y:S02]  /*8cbf0*/  IADD3 R30, P3, R30, R28.reuse, RZ ;  /* 0x0000001c1e1e7210 */ /* 0x080fe40007f7e0ff */
[----:B------:R-:W-:Y:S01]  /*8cc00*/  IADD3 R26, P4, R26, R28, RZ ;  /* 0x0000001c1a1a7210 */ /* 0x000fe20007f9e0ff */
[----:B------:R1:W-:Y:S02]  /*8cc10*/  LDGSTS.E [R20+0xac00], [R24.64], P1 ;  /* 0x0ac0000018147fae */ /* 0x0003e40008921844 */
[----:B------:R-:W-:-:S02]  /*8cc20*/  IMAD.X R37, R37, 0x1, R0, P3 ;  /* 0x0000000125257824 */ /* 0x000fc400018e0600 */
[----:B------:R1:W-:Y:S01]  /*8cc30*/  STL [R1+0x17ac], R35 ;  /* 0x0017ac2301007387 */ /* 0x0003e20000100800 */
[----:B------:R-:W-:Y:S01]  /*8cc40*/  IMAD.X R38, R38, 0x1, R0, P4 ;  /* 0x0000000126267824 */ /* 0x000fe200020e0600 */
[----:B-1----:R-:W-:Y:S02]  /*8cc50*/  SEL R24, RZ, 0x4, !P2 ;  /* 0x00000004ff187807 */ /* 0x002fe40005000000 */
[----:B------:R-:W2:Y:S01]  /*8cc60*/  LDL.LU R35, [R1+0x1730] ;  /* 0x0017300001237983 */ /* 0x000ea20000300800 */
        /* <DEDUP_REMOVED lines=43> */
[----:B------:R-:W-:-:S04]  /*8cf20*/  SEL R24, R24, RZ, !P0 ;  /* 0x000000ff18187207 */ /* 0x000fc80004000000 */
[----:B------:R-:W-:Y:S02]  /*8cf30*/  ISETP.NE.U32.AND P2, PT, R24, RZ, PT ;  /* 0x000000ff1800720c */ /* 0x000fe40003f45070 */
[-C--:B------:R-:W-:Y:S02]  /*8cf40*/  IADD3 R35, P3, R35, R28.reuse, RZ ;  /* 0x0000001c23237210 */ /* 0x080fe40007f7e0ff */
[----:B------:R-:W-:-:S03]  /*8cf50*/  IADD3 R29, P4, R29, R28, RZ ;  /* 0x0000001c1d1d7210 */ /* 0x000fc60007f9e0ff */
        /* <DEDUP_REMOVED lines=58> */
[----:B------:R1:W-:Y:S02]  /*8d300*/  LDGSTS.E [R20+0xfc00], [R24.64], P2 ;  /* 0x0fc0000018147fae */ /* 0x0003e40009121844 */
[----:B-1----:R-:W-:-:S02]  /*8d310*/  SEL R24, RZ, 0x4, !P1 ;  /* 0x00000004ff187807 */ /* 0x002fc40004800000 */
[----:B------:R-:W-:-:S05]  /*8d320*/  IADD3 R35, P3, R35, R28, RZ ;  /* 0x0000001c23237210 */ /* 0x000fca0007f7e0ff */
[----:B------:R-:W-:Y:S01]  /*8d330*/  IMAD.X R37, R37, 0x1, R0, P3 ;  /* 0x0000000125257824 */ /* 0x000fe200018e0600 */
[----:B------:R1:W-:Y:S01]  /*8d340*/  STL [R1+0x1670], R35 ;  /* 0x0016702301007387 */ /* 0x0003e20000100800 */
[----:B------:R-:W-:Y:S02]  /*8d350*/  SEL R24, R24, RZ, !P0 ;  /* 0x000000ff18187207 */ /* 0x000fe40004000000 */
[----:B------:R-:W-:Y:S01]  /*8d360*/  IADD3 R29, P4, R29, R28, RZ ;  /* 0x0000001c1d1d7210 */ /* 0x000fe20007f9e0ff */
[----:B------:R1:W-:Y:S01]  /*8d370*/  STL [R1+0x1654], R37 ;  /* 0x0016542501007387 */ /* 0x0003e20000100800 */
[----:B------:R-:W-:-:S03]  /*8d380*/  ISETP.NE.U32.AND P1, PT, R24, RZ, PT ;  /* 0x000000ff1800720c */ /* 0x000fc60003f25070 */
[----:B------:R-:W-:Y:S01]  /*8d390*/  IMAD.X R30, R30, 0x1, R0, P4 ;  /* 0x000000011e1e7824 */ /* 0x000fe200020e0600 */
[----:B------:R-:W-:Y:S01]  /*8d3a0*/  STL [R1+0x1638], R29 ;  /* 0x0016381d01007387 */ /* 0x000fe20000100800 */
[----:B------:R-:W4:Y:S01]  /*8d3b0*/  LDL.LU R40, [R1+0x15c4] ;  /* 0x0015c40001287983 */ /* 0x000f220000300800 */
[----:B------:R-:W-:Y:S01]  /*8d3c0*/  MOV R24, R35 ;  /* 0x0000002300187202 */ /* 0x000fe20000000f00 */
[----:B------:R-:W-:Y:S01]  /*8d3d0*/  IMAD.MOV.U32 R25, RZ, RZ, R37 ;  /* 0x000000ffff197224 */ /* 0x000fe200078e0025 */
[----:B------:R1:W-:Y:S02]  /*8d3e0*/  STL [R1+0x162c], R30 ;  /* 0x00162c1e01007387 */ /* 0x0003e40000100800 */
[----:B-1----:R-:W4:Y:S02]  /*8d3f0*/  LDL.LU R35, [R1+0x15ac] ;  /* 0x0015ac0001237983 */ /* 0x002f240000300800 */
[----:B------:R-:W4:Y:S04]  /*8d400*/  LDL.LU R37, [R1+0x1584] ;  /* 0x0015840001257983 */ /* 0x000f280000300800 */
[----:B------:R1:W-:Y:S02]  /*8d410*/  LDGSTS.E [R20+0xfe00], [R24.64], P2 ;  /* 0x0fe0000018147fae */ /* 0x0003e40009121844 */
[----:B-1----:R-:W-:-:S02]  /*8d420*/  MOV R25, R30 ;  /* 0x0000001e00197202 */ /* 0x002fc40000000f00 */
[----:B------:R-:W4:Y:S01]  /*8d430*/  LDL.LU R30, [R1+0x15b0] ;  /* 0x0015b000011e7983 */ /* 0x000f220000300800 */
[----:B------:R-:W-:Y:S02]  /*8d440*/  IMAD.MOV.U32 R24, RZ, RZ, R29 ;  /* 0x000000ffff187224 */ /* 0x000fe400078e001d */
        /* <DEDUP_REMOVED lines=33> */
[----:B------:R-:W-:-:S04]  /*8d660*/  IMAD.X R40, R40, 0x1, R0, P3 ;  /* 0x0000000128287824 */ /* 0x000fc800018e0600 */
        /* <DEDUP_REMOVED lines=9> */
[-C--:B------:R-:W-:Y:S02]  /*8d700*/  IADD3 R30, P3, R30, R28.reuse, RZ ;  /* 0x0000001c1e1e7210 */ /* 0x080fe40007f7e0ff */
[----:B------:R-:W-:Y:S01]  /*8d710*/  IADD3 R29, P4, R29, R28, RZ ;  /* 0x0000001c1d1d7210 */ /* 0x000fe20007f9e0ff */
[----:B------:R-:W2:Y:S04]  /*8d720*/  LDL.LU R35, [R1+0x1530] ;  /* 0x0015300001237983 */ /* 0x000ea80000300800 */
[----:B------:R1:W-:Y:S01]  /*8d730*/  LDGSTS.E [R20+0x12c00], [R24.64], P1 ;  /* 0x12c0000018147fae */ /* 0x0003e20008921844 */
[----:B------:R-:W2:Y:S02]  /*8d740*/  LDL.LU R27, [R1+0x14f8] ;  /* 0x0014f800011b7983 */ /* 0x000ea40000300800 */
[----:B------:R-:W-:-:S02]  /*8d750*/  IMAD.X R37, R37, 0x1, R0, P3 ;  /* 0x0000000125257824 */ /* 0x000fc400018e0600 */
[----:B------:R-:W-:Y:S02]  /*8d760*/  STL [R1+0x15b0], R30 ;  /* 0x0015b01e01007387 */ /* 0x000fe40000100800 */
[----:B------:R-:W-:Y:S01]  /*8d770*/  IMAD.X R38, R38, 0x1, R0, P4 ;  /* 0x0000000126267824 */ /* 0x000fe200020e0600 */
[----:B------:R1:W-:Y:S02]  /*8d780*/  STL [R1+0x1584], R37 ;  /* 0x0015842501007387 */ /* 0x0003e40000100800 */
[----:B-1----:R-:W-:Y:S01]  /*8d790*/  SEL R24, RZ, 0x4, !P2 ;  /* 0x00000004ff187807 */ /* 0x002fe20005000000 */
[----:B------:R-:W-:Y:S01]  /*8d7a0*/  IMAD.MOV.U32 R25, RZ, RZ, R37 ;  /* 0x000000ffff197224 */ /* 0x000fe200078e0025 */
[----:B------:R1:W-:Y:S01]  /*8d7b0*/  STL [R1+0x1578], R29 ;  /* 0x0015781d01007387 */ /* 0x0003e20000100800 */
[----:B------:R-:W2:Y:S01]  /*8d7c0*/  LDL.LU R37, [R1+0x1504] ;  /* 0x0015040001257983 */ /* 0x000ea20000300800 */
[----:B------:R-:W-:Y:S01]  /*8d7d0*/  SEL R24, R24, RZ, !P0 ;  /* 0x000000ff18187207 */ /* 0x000fe20004000000 */
[----:B------:R-:W-:Y:S03]  /*8d7e0*/  STL [R1+0x156c], R38 ;  /* 0x00156c2601007387 */ /* 0x000fe60000100800 */
[----:B------:R-:W-:Y:S01]  /*8d7f0*/  ISETP.NE.U32.AND P2, PT, R24, RZ, PT ;  /* 0x000000ff1800720c */ /* 0x000fe20003f45070 */
[----:B------:R-:W-:-:S02]  /*8d800*/  MOV R24, R30 ;  /* 0x0000001e00187202 */ /* 0x000fc40000000f00 */
[----:B------:R-:W2:Y:S04]  /*8d810*/  LDL.LU R30, [R1+0x14ec] ;  /* 0x0014ec00011e7983 */ /* 0x000ea80000300800 */
[----:B------:R1:W-:Y:S01]  /*8d820*/  LDGSTS.E [R20+0x12e00], [R24.64], P1 ;  /* 0x12e0000018147fae */ /* 0x0003e20008921844 */
[----:B------:R-:W-:Y:S01]  /*8d830*/  ISETP.GT.AND P1, PT, R3, 0x53, PT ;  /* 0x000000530300780c */ /* 0x000fe20003f24270 */
[----:B------:R-:W2:Y:S02]  /*8d840*/  LDL.LU R39, [R1+0x14f0] ;  /* 0x0014f00001277983 */ /* 0x000ea40000300800 */
[----:B-1----:R-:W-:Y:S01]  /*8d850*/  IMAD.MOV.U32 R24, RZ, RZ, R29 ;  /* 0x000000ffff187224 */ /* 0x002fe200078e001d */
[----:B------:R-:W-:Y:S01]  /*8d860*/  MOV R25, R38 ;  /* 0x0000002600197202 */ /* 0x000fe20000000f00 */
        /* <DEDUP_REMOVED lines=30> */
[----:B------:R-:W-:Y:S02]  /*8da50*/  IADD3 R27, P4, R27, R28, RZ ;  /* 0x0000001c1b1b7210 */ /* 0x000fe40007f9e0ff */
[----:B------:R-:W-:Y:S01]  /*8da60*/  MOV R24, R35 ;  /* 0x0000002300187202 */ /* 0x000fe20000000f00 */
[----:B------:R-:W-:Y:S01]  /*8da70*/  STL [R1+0x1530], R35 ;  /* 0x0015302301007387 */ /* 0x000fe20000100800 */
[----:B------:R-:W-:-:S04]  /*8da80*/  IMAD.X R37, R37, 0x1, R0, P3 ;  /* 0x0000000125257824 */ /* 0x000fc800018e0600 */
[----:B------:R-:W-:Y:S01]  /*8da90*/  IMAD.MOV.U32 R25, RZ, RZ, R37 ;  /* 0x000000ffff197224 */ /* 0x000fe200078e0025 */
[----:B------:R1:W-:Y:S01]  /*8daa0*/  STL [R1+0x1504], R37 ;  /* 0x0015042501007387 */ /* 0x0003e20000100800 */
[----:B------:R-:W-:-:S03]  /*8dab0*/  IMAD.X R30, R30, 0x1, R0, P4 ;  /* 0x000000011e1e7824 */ /* 0x000fc600020e0600 */
[----:B------:R-:W-:Y:S04]  /*8dac0*/  STL [R1+0x14f8], R27 ;  /* 0x0014f81b01007387 */ /* 0x000fe80000100800 */
[----:B------:R1:W-:Y:S04]  /*8dad0*/  LDGSTS.E [R20+0x14e00], [R24.64], P1 ;  /* 0x14e0000018147fae */ /* 0x0003e80008921844 */
[----:B------:R1:W-:Y:S04]  /*8dae0*/  STL [R1+0x14ec], R30 ;  /* 0x0014ec1e01007387 */ /* 0x0003e80000100800 */
[----:B-1----:R-:W3:Y:S01]  /*8daf0*/  LDL.LU R37, [R1+0xbb4] ;  /* 0x000bb40001257983 */ /* 0x002ee20000300800 */
[----:B------:R-:W-:-:S03]  /*8db00*/  MOV R25, R30 ;  /* 0x0000001e00197202 */ /* 0x000fc60000000f00 */
[----:B------:R-:W3:Y:S01]  /*8db10*/  LDL.LU R30, [R1+0xbb8] ;  /* 0x000bb800011e7983 */ /* 0x000ee20000300800 */
[----:B------:R-:W-:Y:S02]  /*8db20*/  IMAD.MOV.U32 R24, RZ, RZ, R27 ;  /* 0x000000ffff187224 */ /* 0x000fe400078e001b */
[----:B------:R-:W3:Y:S02]  /*8db30*/  LDL.LU R35, [R1+0xbec] ;  /* 0x000bec0001237983 */ /* 0x000ee40000300800 */
[----:B------:R-:W3:Y:S01]  /*8db40*/  LDL.LU R27, [R1+0xbf0] ;  /* 0x000bf000011b7983 */ /* 0x000ee20000300800 */
[----:B------:R-:W-:Y:S01]  /*8db50*/  ISETP.GT.AND P1, PT, R3, 0x5b, PT ;  /* 0x0000005b0300780c */ /* 0x000fe20003f24270 */
[----:B------:R1:W-:Y:S01]  /*8db60*/  LDGSTS.E [R20+0x15c00], [R24.64], P2 ;  /* 0x15c0000018147fae */ /* 0x0003e20009121844 */
[-C--:B------:R-:W-:Y:S02]  /*8db70*/  IADD3 R39, P3, R39, R28.reuse, RZ ;  /* 0x0000001c27277210 */ /* 0x080fe40007f7e0ff */
[----:B------:R-:W-:-:S02]  /*8db80*/  IADD3 R29, P4, R29, R28, RZ ;  /* 0x0000001c1d1d7210 */ /* 0x000fc40007f9e0ff */
        /* <DEDUP_REMOVED lines=40> */
[----:B-1----:R-:W-:-:S04]  /*8de10*/  SEL R24, RZ, 0x4, !P1 ;  /* 0x00000004ff187807 */ /* 0x002fc80004800000 */
[----:B------:R-:W-:-:S04]  /*8de20*/  SEL R24, R24, RZ, !P0 ;  /* 0x000000ff18187207 */ /* 0x000fc80004000000 */
[----:B------:R-:W-:Y:S02]  /*8de30*/  ISETP.NE.U32.AND P1, PT, R24, RZ, PT ;  /* 0x000000ff1800720c */ /* 0x000fe40003f25070 */
[-C--:B------:R-:W-:Y:S02]  /*8de40*/  IADD3 R30, P3, R30, R28.reuse, RZ ;  /* 0x0000001c1e1e7210 */ /* 0x080fe40007f7e0ff */
[----:B------:R-:W-:-:S03]  /*8de50*/  IADD3 R27, P4, R27, R28, RZ ;  /* 0x0000001c1b1b7210 */ /* 0x000fc60007f9e0ff */
[--C-:B------:R-:W-:Y:S01]  /*8de60*/  IMAD.X R37, R37, 0x1, R0.reuse, P3 ;  /* 0x0000000125257824 */ /* 0x100fe200018e0600 */
[----:B------:R1:W-:Y:S01]  /*8de70*/  STL [R1+0xbb8], R30 ;  /* 0x000bb81e01007387 */ /* 0x0003e20000100800 */
[----:B------:R-:W-:Y:S01]  /*8de80*/  MOV R24, R30 ;  /* 0x0000001e00187202 */ /* 0x000fe20000000f00 */
[----:B------:R-:W-:Y:S02]  /*8de90*/  IMAD.X R35, R35, 0x1, R0, P4 ;  /* 0x0000000123237824 */ /* 0x000fe400020e0600 */
[----:B------:R-:W-:Y:S01]  /*8dea0*/  IMAD.MOV.U32 R25, RZ, RZ, R37 ;  /* 0x000000ffff197224 */ /* 0x000fe200078e0025 */
[----:B------:R1:W-:Y:S01]  /*8deb0*/  STL [R1+0xbb4], R37 ;  /* 0x000bb42501007387 */ /* 0x0003e20000100800 */
[----:B------:R1:W-:Y:S02]  /*8dec0*/  STL [R1+0xbf0], R27 ;  /* 0x000bf01b01007387 */ /* 0x0003e40000100800 */
[----:B------:R-:W4:Y:S02]  /*8ded0*/  LDL.LU R40, [R1+0xc34] ;  /* 0x000c340001287983 */ /* 0x000f240000300800 */
[----:B------:R1:W-:Y:S01]  /*8dee0*/  STL [R1+0xbec], R35 ;  /* 0x000bec2301007387 */ /* 0x0003e20000100800 */
[----:B------:R1:W-:Y:S04]  /*8def0*/  LDGSTS.E [R20+0x17e00], [R24.64], P2 ;  /* 0x17e0000018147fae */ /* 0x0003e80009121844 */
[----:B-1----:R-:W4:Y:S04]  /*8df00*/  LDL.LU R30, [R1+0xc6c] ;  /* 0x000c6c00011e7983 */ /* 0x002f280000300800 */
[----:B------:R-:W4:Y:S01]  /*8df10*/  LDL.LU R37, [R1+0xc74] ;  /* 0x000c740001257983 */ /* 0x000f220000300800 */
[----:B------:R-:W-:-:S03]  /*8df20*/  IMAD.MOV.U32 R24, RZ, RZ, R27 ;  /* 0x000000ffff187224 */ /* 0x000fc600078e001b */
[----:B------:R-:W4:Y:S01]  /*8df30*/  LDL.LU R27, [R1+0xc78] ;  /* 0x000c7800011b7983 */ /* 0x000f220000300800 */
[----:B------:R-:W-:Y:S01]  /*8df40*/  MOV R25, R35 ;  /* 0x0000002300197202 */ /* 0x000fe20000000f00 */
        /* <DEDUP_REMOVED lines=33> */
[--C-:B------:R-:W-:Y:S02]  /*8e160*/  IMAD.X R40, R40, 0x1, R0.reuse, P3 ;  /* 0x0000000128287824 */ /* 0x100fe400018e0600 */
[----:B------:R-:W-:Y:S02]  /*8e170*/  IMAD.X R30, R30, 0x1, R0, P4 ;  /* 0x000000011e1e7824 */ /* 0x000fe400020e0600 */
[----:B------:R-:W-:Y:S01]  /*8e180*/  IMAD.MOV.U32 R25, RZ, RZ, R40 ;  /* 0x000000ffff197224 */ /* 0x000fe200078e0028 */
[----:B------:R-:W-:Y:S01]  /*8e190*/  STL [R1+0xc34], R40 ;  /* 0x000c342801007387 */ /* 0x000fe20000100800 */
[----:B------:R-:W-:Y:S02]  /*8e1a0*/  STL [R1+0xc70], R26 ;  /* 0x000c701a01007387 */ /* 0x000fe40000100800 */
[----:B------:R1:W-:Y:S01]  /*8e1b0*/  STL [R1+0xc6c], R30 ;  /* 0x000c6c1e01007387 */ /* 0x0003e20000100800 */
[----:B------:R1:W-:Y:S01]  /*8e1c0*/  LDGSTS.E [R20+0x19e00], [R24.64], P2 ;  /* 0x19e0000018147fae */ /* 0x0003e20009121844 */
[----:B------:R-:W-:-:S02]  /*8e1d0*/  IADD3 R27, P3, R27, R28, RZ ;  /* 0x0000001c1b1b7210 */ /* 0x000fc40007f7e0ff */
[----:B------:R-:W-:Y:S01]  /*8e1e0*/  IADD3 R35, P4, R35, R28, RZ ;  /* 0x0000001c23237210 */ /* 0x000fe20007f9e0ff */
[----:B-1----:R-:W-:Y:S01]  /*8e1f0*/  IMAD.MOV.U32 R24, RZ, RZ, R26 ;  /* 0x000000ffff187224 */ /* 0x002fe200078e001a */
[----:B------:R-:W-:Y:S01]  /*8e200*/  MOV R25, R30 ;  /* 0x0000001e00197202 */ /* 0x000fe20000000f00 */
[----:B------:R-:W-:Y:S01]  /*8e210*/  IMAD.X R37, R37, 0x1, R0, P3 ;  /* 0x0000000125257824 */ /* 0x000fe200018e0600 */
[----:B------:R-:W2:Y:S01]  /*8e220*/  LDL.LU R30, [R1+0xcf8] ;  /* 0x000cf800011e7983 */ /* 0x000ea20000300800 */
[----:B------:R-:W2:Y:S02]  /*8e230*/  LDL.LU R26, [R1+0xd30] ;  /* 0x000d3000011a7983 */ /* 0x000ea40000300800 */
[----:B------:R-:W-:Y:S01]  /*8e240*/  STL [R1+0xc78], R27 ;  /* 0x000c781b01007387 */ /* 0x000fe20000100800 */
[----:B------:R1:W-:Y:S04]  /*8e250*/  LDGSTS.E [R20+0x1ac00], [R24.64], P1 ;  /* 0x1ac0000018147fae */ /* 0x0003e80008921844 */
[----:B------:R1:W-:Y:S01]  /*8e260*/  STL [R1+0xc74], R37 ;  /* 0x000c742501007387 */ /* 0x0003e20000100800 */
[----:B------:R1:W-:Y:S01]  /*8e270*/  STL [R1+0xcb0], R35 ;  /* 0x000cb02301007387 */ /* 0x0003e20000100800 */
[----:B------:R-:W-:Y:S01]  /*8e280*/  ISETP.GT.AND P2, PT, R3, 0x6f, PT ;  /* 0x0000006f0300780c */ /* 0x000fe20003f44270 */
[----:B-1----:R-:W-:-:S02]  /*8e290*/  IMAD.MOV.U32 R25, RZ, RZ, R37 ;  /* 0x000000ffff197224 */ /* 0x002fc400078e0025 */
[----:B------:R-:W2:Y:S01]  /*8e2a0*/  LDL.LU R37, [R1+0xcf4] ;  /* 0x000cf40001257983 */ /* 0x000ea20000300800 */
[----:B------:R-:W-:Y:S01]  /*8e2b0*/  SEL R24, RZ, 0x4, !P2 ;  /* 0x00000004ff187807 */ /* 0x000fe20005000000 */
[----:B------:R-:W-:-:S03]  /*8e2c0*/  IMAD.X R38, R38, 0x1, R0, P4 ;  /* 0x0000000126267824 */ /* 0x000fc600020e0600 */
[----:B------:R-:W-:Y:S02]  /*8e2d0*/  SEL R24, R24, RZ, !P0 ;  /* 0x000000ff18187207 */ /* 0x000fe40004000000 */
[----:B------:R-:W-:Y:S02]  /*8e2e0*/  STL [R1+0xcac], R38 ;  /* 0x000cac2601007387 */ /* 0x000fe40000100800 */
[----:B------:R-:W-:Y:S01]  /*8e2f0*/  ISETP.NE.U32.AND P2, PT, R24, RZ, PT ;  /* 0x000000ff1800720c */ /* 0x000fe20003f45070 */
[----:B------:R-:W-:Y:S02]  /*8e300*/  MOV R24, R27 ;  /* 0x0000001b00187202 */ /* 0x000fe40000000f00 */
[----:B------:R-:W2:Y:S04]  /*8e310*/  LDL.LU R27, [R1+0xd2c] ;  /* 0x000d2c00011b7983 */ /* 0x000ea80000300800 */
[----:B------:R1:W-:Y:S01]  /*8e320*/  LDGSTS.E [R20+0x1ae00], [R24.64], P1 ;  /* 0x1ae0000018147fae */ /* 0x0003e20008921844 */
[----:B------:R-:W2:Y:S01]  /*8e330*/  LDL.LU R39, [R1+0xd38] ;  /* 0x000d380001277983 */ /* 0x000ea20000300800 */
[----:B------:R-:W-:Y:S01]  /*8e340*/  ISETP.GT.AND P1, PT, R3, 0x73, PT ;  /* 0x000000730300780c */ /* 0x000fe20003f24270 */
        /* <DEDUP_REMOVED lines=9> */
[----:B------:R-:W-:Y:S01]  /*8e3e0*/  STL [R1+0xcb8], R34 ;  /* 0x000cb82201007387 */ /* 0x000fe20000100800 */
[----:B---3--:R-:W-:-:S03]  /*8e3f0*/  IADD3 R29, P4, R29, R28, RZ ;  /* 0x0000001c1d1d7210 */ /* 0x008fc60007f9e0ff */
[----:B------:R1:W-:Y:S02]  /*8e400*/  STL [R1+0xcb4], R36 ;  /* 0x000cb42401007387 */ /* 0x0003e40000100800 */
[----:B--2---:R-:W-:Y:S02]  /*8e410*/  IMAD.X R33, R33, 0x1, R0, P4 ;  /* 0x0000000121217824 */ /* 0x004fe400020e0600 */
[----:B------:R-:W-:Y:S01]  /*8e420*/  STL [R1+0xcf0], R29 ;  /* 0x000cf01d01007387 */ /* 0x000fe20000100800 */
[----:B------:R-:W2:Y:S02]  /*8e430*/  LDL.LU R40, [R1+0xd34] ;  /* 0x000d340001287983 */ /* 0x000ea40000300800 */
[----:B------:R-:W-:Y:S01]  /*8e440*/  IMAD.MOV.U32 R25, RZ, RZ, R36 ;  /* 0x000000ffff197224 */ /* 0x000fe200078e0024 */
[----:B------:R3:W-:Y:S01]  /*8e450*/  STL [R1+0xcec], R33 ;  /* 0x000cec2101007387 */ /* 0x0007e20000100800 */
[----:B-1----:R-:W4:Y:S01]  /*8e460*/  LDL.LU R36, [R1+0xd6c] ;  /* 0x000d6c0001247983 */ /* 0x002f220000300800 */
[----:B------:R-:W-:-:S02]  /*8e470*/  MOV R24, R34 ;  /* 0x0000002200187202 */ /* 0x000fc40000000f00 */
[----:B------:R-:W4:Y:S04]  /*8e480*/  LDL.LU R34, [R1+0xd74] ;  /* 0x000d740001227983 */ /* 0x000f280000300800 */
[----:B------:R1:W-:Y:S01]  /*8e490*/  LDGSTS.E [R20+0x1be00], [R24.64], P2 ;  /* 0x1be0000018147fae */ /* 0x0003e20009121844 */
[----:B------:R-:W-:Y:S02]  /*8e4a0*/  ISETP.GT.AND P2, PT, R3, 0x77, PT ;  /* 0x000000770300780c */ /* 0x000fe40003f44270 */
[----:B-1----:R-:W-:Y:S02]  /*8e4b0*/  MOV R25, R33 ;  /* 0x0000002100197202 */ /* 0x002fe40000000f00 */
[----:B---3--:R-:W3:Y:S01]  /*8e4c0*/  LDL.LU R33, [R1+0xd78] ;  /* 0x000d780001217983 */ /* 0x008ee20000300800 */
[----:B------:R-:W-:-:S02]  /*8e4d0*/  IMAD.MOV.U32 R24, RZ, RZ, R29 ;  /* 0x000000ffff187224 */ /* 0x000fc400078e001d */
[----:B------:R-:W3:Y:S03]  /*8e4e0*/  LDL.LU R29, [R1+0xdb0] ;  /* 0x000db000011d7983 */ /* 0x000ee60000300800 */
[----:B------:R1:W-:Y:S02]  /*8e4f0*/  LDGSTS.E [R20+0x1cc00], [R24.64], P1 ;  /* 0x1cc0000018147fae */ /* 0x0003e40008921844 */
[----:B-1----:R-:W-:-:S04]  /*8e500*/  SEL R24, RZ, 0x4, !P2 ;  /* 0x00000004ff187807 */ /* 0x002fc80005000000 */
[----:B------:R-:W-:-:S04]  /*8e510*/  SEL R24, R24, RZ, !P0 ;  /* 0x000000ff18187207 */ /* 0x000fc80004000000 */
[----:B------:R-:W-:Y:S02]  /*8e520*/  ISETP.NE.U32.AND P2, PT, R24, RZ, PT ;  /* 0x000000ff1800720c */ /* 0x000fe40003f45070 */
[-C--:B------:R-:W-:Y:S02]  /*8e530*/  IADD3 R30, P3, R30, R28.reuse, RZ ;  /* 0x0000001c1e1e7210 */ /* 0x080fe40007f7e0ff */
[----:B------:R-:W-:-:S03]  /*8e540*/  IADD3 R26, P4, R26, R28, RZ ;  /* 0x0000001c1a1a7210 */ /* 0x000fc60007f9e0ff */
[----:B------:R1:W-:Y:S01]  /*8e550*/  STL [R1+0xcf8], R30 ;  /* 0x000cf81e01007387 */ /* 0x0003e20000100800 */
[----:B------:R-:W-:Y:S01]  /*8e560*/  MOV R24, R30 ;  /* 0x0000001e00187202 */ /* 0x000fe20000000f00 */
[----:B------:R-:W-:-:S05]  /*8e570*/  IMAD.X R37, R37, 0x1, R0, P3 ;  /* 0x0000000125257824 */ /* 0x000fca00018e0600 */
[----:B------:R-:W-:Y:S01]  /*8e580*/  STL [R1+0xcf4], R37 ;  /* 0x000cf42501007387 */ /* 0x000fe20000100800 */
[----:B------:R-:W-:Y:S02]  /*8e590*/  STL [R1+0xd30], R26 ;  /* 0x000d301a01007387 */ /* 0x000fe40000100800 */
[----:B-1----:R-:W3:Y:S02]  /*8e5a0*/  LDL.LU R30, [R1+0xdac] ;  /* 0x000dac00011e7983 */ /* 0x002ee40000300800 */
[----:B------:R-:W-:Y:S02]  /*8e5b0*/  IMAD.MOV.U32 R25, RZ, RZ, R37 ;  /* 0x000000ffff197224 */ /* 0x000fe400078e0025 */
[----:B------:R-:W-:-:S03]  /*8e5c0*/  IMAD.X R27, R27, 0x1, R0, P4 ;  /* 0x000000011b1b7824 */ /* 0x000fc600020e0600 */
[----:B------:R1:W-:Y:S04]  /*8e5d0*/  LDGSTS.E [R20+0x1ce00], [R24.64], P1 ;  /* 0x1ce0000018147fae */ /* 0x0003e80008921844 */
[----:B------:R1:W-:Y:S02]  /*8e5e0*/  STL [R1+0xd2c], R27 ;  /* 0x000d2c1b01007387 */ /* 0x0003e40000100800 */
[----:B-1----:R-:W-:Y:S01]  /*8e5f0*/  MOV R25, R27 ;  /* 0x0000001b00197202 */ /* 0x002fe20000000f00 */
[----:B------:R-:W-:Y:S01]  /*8e600*/  IMAD.MOV.U32 R24, RZ, RZ, R26 ;  /* 0x000000ffff187224 */ /* 0x000fe200078e001a */
[----:B------:R-:W3:Y:S01]  /*8e610*/  LDL.LU R27, [R1+0xdb4] ;  /* 0x000db400011b7983 */ /* 0x000ee20000300800 */
[----:B------:R-:W3:Y:S02]  /*8e620*/  LDL.LU R26, [R1+0xdb8] ;  /* 0x000db800011a7983 */ /* 0x000ee40000300800 */
[----:B------:R-:W3:Y:S02]  /*8e630*/  LDL.LU R38, [R1+0xdbc] ;  /* 0x000dbc0001267983 */ /* 0x000ee40000300800 */
[----:B------:R-:W3:Y:S01]  /*8e640*/  LDL.LU R37, [R1+0xdc0] ;  /* 0x000dc00001257983 */ /* 0x000ee20000300800 */
[----:B------:R-:W-:Y:S01]  /*8e650*/  ISETP.GT.AND P1, PT, R3, 0x7b, PT ;  /* 0x0000007b0300780c */ /* 0x000fe20003f24270 */
[----:B------:R1:W-:Y:S01]  /*8e660*/  LDGSTS.E [R20+0x1dc00], [R24.64], P2 ;  /* 0x1dc0000018147fae */ /* 0x0003e20009121844 */
[----:B------:R-:W-:-:S02]  /*8e670*/  IADD3 R39, P3, R39, R28, RZ ;  /* 0x0000001c27277210 */ /* 0x000fc40007f7e0ff */
[----:B------:R-:W-:Y:S02]  /*8e680*/  IADD3 R35, P4, R35, R28, RZ ;  /* 0x0000001c23237210 */ /* 0x000fe40007f9e0ff */
[----:B-1----:R-:W-:-:S04]  /*8e690*/  SEL R24, RZ, 0x4, !P1 ;  /* 0x00000004ff187807 */ /* 0x002fc80004800000 */
[----:B------:R-:W-:-:S04]  /*8e6a0*/  SEL R24, R24, RZ, !P0 ;  /* 0x000000ff18187207 */ /* 0x000fc80004000000 */
[----:B------:R-:W-:Y:S01]  /*8e6b0*/  ISETP.NE.U32.AND P1, PT, R24, RZ, PT ;  /* 0x000000ff1800720c */ /* 0x000fe20003f25070 */
[----:B------:R-:W-:Y:S01]  /*8e6c0*/  MOV R24, R39 ;  /* 0x0000002700187202 */ /* 0x000fe20000000f00 */
[----:B------:R1:W-:Y:S02]  /*8e6d0*/  STL [R1+0xd38], R39 ;  /* 0x000d382701007387 */ /* 0x0003e40000100800 */
[----:B-1----:R-:W-:Y:S01]  /*8e6e0*/  LOP3.LUT R39, R44, 0x7f, RZ, 0xc0, !PT ;  /* 0x0000007f2c277812 */ /* 0x002fe200078ec0ff */
[----:B--2---:R-:W-:-:S04]  /*8e6f0*/  IMAD.X R40, R40, 0x1, R0, P3 ;  /* 0x0000000128287824 */ /* 0x004fc800018e0600 */
[----:B------:R-:W-:Y:S02]  /*8e700*/  IMAD.MOV.U32 R25, RZ, RZ, R40 ;  /* 0x000000ffff197224 */ /* 0x000fe400078e0028 */
[----:B----4-:R-:W-:-:S03]  /*8e710*/  IMAD.X R36, R36, 0x1, R0, P4 ;  /* 0x0000000124247824 */ /* 0x010fc600020e0600 */
[----:B------:R1:W-:Y:S01]  /*8e720*/  LDGSTS.E [R20+0x1de00], [R24.64], P2 ;  /* 0x1de0000018147fae */ /* 0x0003e20009121844 */
[----:B------:R-:W-:Y:S01]  /*8e730*/  ISETP.GT.AND P2, PT, R3, 0x7f, PT ;  /* 0x0000007f0300780c */ /* 0x000fe20003f44270 */
[----:B-1----:R-:W-:Y:S01]  /*8e740*/  IMAD.MOV.U32 R24, RZ, RZ, R35 ;  /* 0x000000ffff187224 */ /* 0x002fe200078e0023 */
[----:B------:R-:W-:Y:S02]  /*8e750*/  MOV R25, R36 ;  /* 0x0000002400197202 */ /* 0x000fe40000000f00 */
[----:B---3--:R-:W-:-:S03]  /*8e760*/  IADD3 R33, P3, R33, R28, RZ ;  /* 0x0000001c21217210 */ /* 0x008fc60007f7e0ff */
[----:B------:R1:W-:Y:S02]  /*8e770*/  LDGSTS.E [R20+0x1ec00], [R24.64], P1 ;  /* 0x1ec0000018147fae */ /* 0x0003e40008921844 */
[----:B------:R-:W-:Y:S01]  /*8e780*/  IMAD.X R34, R34, 0x1, R0, P3 ;  /* 0x0000000122227824 */ /* 0x000fe200018e0600 */
[----:B-1----:R-:W-:-:S04]  /*8e790*/  SEL R24, RZ, 0x4, !P2 ;  /* 0x00000004ff187807 */ /* 0x002fc80005000000 */
[----:B------:R-:W-:Y:S02]  /*8e7a0*/  SEL R24, R24, RZ, !P0 ;  /* 0x000000ff18187207 */ /* 0x000fe40004000000 */
[----:B------:R-:W-:Y:S02]  /*8e7b0*/  MOV R25, R34 ;  /* 0x0000002200197202 */ /* 0x000fe40000000f00 */
[----:B------:R-:W-:Y:S01]  /*8e7c0*/  ISETP.NE.U32.AND P2, PT, R24, RZ, PT ;  /* 0x000000ff1800720c */ /* 0x000fe20003f45070 */
[----:B------:R-:W-:-:S05]  /*8e7d0*/  IMAD.MOV.U32 R24, RZ, RZ, R33 ;  /* 0x000000ffff187224 */ /* 0x000fca00078e0021 */
[----:B------:R1:W-:Y:S01]  /*8e7e0*/  LDGSTS.E [R20+0x1ee00], [R24.64], P1 ;  /* 0x1ee0000018147fae */ /* 0x0003e20008921844 */
[----:B------:R-:W-:-:S03]  /*8e7f0*/  IADD3 R29, P1, R29, R28, RZ ;  /* 0x0000001c1d1d7210 */ /* 0x000fc60007f3e0ff */
[----:B------:R-:W-:Y:S01]  /*8e800*/  STL [R1+0xd34], R40 ;  /* 0x000d342801007387 */ /* 0x000fe20000100800 */
[----:B------:R-:W-:Y:S02]  /*8e810*/  STL [R1+0xd70], R35 ;  /* 0x000d702301007387 */ /* 0x000fe40000100800 */
[----:B------:R-:W-:Y:S02]  /*8e820*/  STL [R1+0xd6c], R36 ;  /* 0x000d6c2401007387 */ /* 0x000fe40000100800 */
[----:B------:R-:W-:Y:S01]  /*8e830*/  STL [R1+0xd78], R33 ;  /* 0x000d782101007387 */ /* 0x000fe20000100800 */
[----:B------:R-:W-:Y:S01]  /*8e840*/  STL [R1+0xd74], R34 ;  /* 0x000d742201007387 */ /* 0x000fe20000100800 */
[----:B------:R-:W-:Y:S02]  /*8e850*/  STL [R1+0xdb0], R29 ;  /* 0x000db01d01007387 */ /* 0x000fe40000100800 */
[----:B------:R-:W-:-:S05]  /*8e860*/  IMAD.X R30, R30, 0x1, R0, P1 ;  /* 0x000000011e1e7824 */ /* 0x000fca00008e0600 */
[----:B------:R2:W-:Y:S01]  /*8e870*/  STL [R1+0xdac], R30 ;  /* 0x000dac1e01007387 */ /* 0x0005e20000100800 */
[----:B-1----:R-:W-:Y:S01]  /*8e880*/  MOV R25, R30 ;  /* 0x0000001e00197202 */ /* 0x002fe20000000f00 */
[----:B--2---:R-:W-:-:S05]  /*8e890*/  IMAD.MOV.U32 R30, RZ, RZ, c[0x0][0x18c] ;  /* 0x00006300ff1e7624 */ /* 0x004fca00078e00ff */
[----:B------:R-:W-:Y:S02]  /*8e8a0*/  SHF.L.U32 R30, R30, 0x7, RZ ;  /* 0x000000071e1e7819 */ /* 0x000fe400000006ff */
[----:B------:R-:W-:Y:S02]  /*8e8b0*/  ISETP.GE.AND P1, PT, R39, R3, PT ;  /* 0x000000032700720c */ /* 0x000fe40003f26270 */
[----:B------:R-:W-:Y:S01]  /*8e8c0*/  IADD3 R26, P3, R26, R28, RZ ;  /* 0x0000001c1a1a7210 */ /* 0x000fe20007f7e0ff */
[----:B------:R-:W-:Y:S02]  /*8e8d0*/  IMAD.SHL.U32 R30, R30, 0x4, RZ ;  /* 0x000000041e1e7824 */ /* 0x000fe400078e00ff */
[----:B------:R-:W-:Y:S01]  /*8e8e0*/  IMAD.MOV.U32 R24, RZ, RZ, R29 ;  /* 0x000000ffff187224 */ /* 0x000fe200078e001d */
[----:B------:R-:W-:Y:S01]  /*8e8f0*/  SEL R3, RZ, 0x4, P1 ;  /* 0x00000004ff037807 */ /* 0x000fe20000800000 */
[----:B------:R-:W-:Y:S01]  /*8e900*/  IMAD.X R27, R27, 0x1, R0, P3 ;  /* 0x000000011b1b7824 */ /* 0x000fe200018e0600 */
[----:B------:R-:W-:-:S02]  /*8e910*/  IADD3 R37, P1, R37, R30, RZ ;  /* 0x0000001e25257210 */ /* 0x000fc40007f3e0ff */
[----:B------:R1:W-:Y:S04]  /*8e920*/  LDGSTS.E [R20+0x1fc00], [R24.64], P2 ;  /* 0x1fc0000018147fae */ /* 0x0003e80009121844 */
[----:B------:R2:W-:Y:S01]  /*8e930*/  STL [R1+0xdb8], R26 ;  /* 0x000db81a01007387 */ /* 0x0005e20000100800 */
[----:B------:R-:W-:-:S03]  /*8e940*/  IMAD.X R38, R38, 0x1, R2, P1 ;  /* 0x0000000126267824 */ /* 0x000fc600008e0602 */
[----:B------:R2:W-:Y:S01]  /*8e950*/  STL [R1+0xdb4], R27 ;  /* 0x000db41b01007387 */ /* 0x0005e20000100800 */
[----:B------:R2:W-:Y:S02]  /*8e960*/  STL [R1+0xdc0], R37 ;  /* 0x000dc02501007387 */ /* 0x0005e40000100800 */
[----:B-1----:R-:W-:Y:S01]  /*8e970*/  IMAD.MOV.U32 R24, RZ, RZ, R26 ;  /* 0x000000ffff187224 */ /* 0x002fe200078e001a */
[----:B------:R-:W-:Y:S01]  /*8e980*/  MOV R25, R27 ;  /* 0x0000001b00197202 */ /* 0x000fe20000000f00 */
[----:B------:R2:W-:Y:S04]  /*8e990*/  STL [R1+0xdbc], R38 ;  /* 0x000dbc2601007387 */ /* 0x0005e80000100800 */
[----:B------:R2:W-:Y:S01]  /*8e9a0*/  LDGSTS.E [R20+0x1fe00], [R24.64], P2 ;  /* 0x1fe0000018147fae */ /* 0x0005e20009121844 */
[----:B------:R-:W-:-:S04]  /*8e9b0*/  SEL R3, R3, RZ, !P0 ;  /* 0x000000ff03037207 */ /* 0x000fc80004000000 */
[----:B------:R-:W-:Y:S01]  /*8e9c0*/  ISETP.NE.U32.AND P0, PT, R3, RZ, PT ;  /* 0x000000ff0300720c */ /* 0x000fe20003f05070 */
[----:B------:R-:W-:Y:S02]  /*8e9d0*/  IADD3 R3, R21, 0x100000, RZ ;  /* 0x0010000015037810 */ /* 0x000fe40007ffe0ff */
[----:B------:R-:W3:Y:S04]  /*8e9e0*/  LDL.LU R36, [R1+0xdfc] ;  /* 0x000dfc0001247983 */ /* 0x000ee80000300800 */
[----:B------:R-:W4:Y:S04]  /*8e9f0*/  LDL.LU R34, [R1+0xe00] ;  /* 0x000e000001227983 */ /* 0x000f280000300800 */
[----:B--2---:R-:W2:Y:S04]  /*8ea00*/  LDL.LU R35, [R1+0xe3c] ;  /* 0x000e3c0001237983 */ /* 0x004ea80000300800 */
[----:B------:R-:W2:Y:S04]  /*8ea10*/  LDL.LU R33, [R1+0xe40] ;  /* 0x000e400001217983 */ /* 0x000ea80000300800 */
[----:B------:R-:W2:Y:S04]  /*8ea20*/  LDL.LU R29, [R1+0xe7c] ;  /* 0x000e7c00011d7983 */ /* 0x000ea80000300800 */
[----:B------:R-:W2:Y:S04]  /*8ea30*/  LDL.LU R28, [R1+0xe80] ;  /* 0x000e8000011c7983 */ /* 0x000ea80000300800 */
[----:B------:R-:W2:Y:S04]  /*8ea40*/  LDL.LU R27, [R1+0xebc] ;  /* 0x000ebc00011b7983 */ /* 0x000ea80000300800 */
[----:B------:R-:W2:Y:S01]  /*8ea50*/  LDL.LU R26, [R1+0xec0] ;  /* 0x000ec000011a7983 */ /* 0x000ea20000300800 */
[----:B------:R-:W-:Y:S01]  /*8ea60*/  MOV R25, R38 ;  /* 0x0000002600197202 */ /* 0x000fe20000000f00 */
[----:B------:R-:W-:-:S02]  /*8ea70*/  IMAD.MOV.U32 R24, RZ, RZ, R37 ;  /* 0x000000ffff187224 */ /* 0x000fc400078e0025 */
[----:B------:R-:W2:Y:S04]  /*8ea80*/  LDL.LU R38, [R1+0xefc] ;  /* 0x000efc0001267983 */ /* 0x000ea80000300800 */
[----:B------:R-:W2:Y:S04]  /*8ea90*/  LDL.LU R37, [R1+0xf00] ;  /* 0x000f000001257983 */ /* 0x000ea80000300800 */
[----:B------:R-:W0:Y:S04]  /*8eaa0*/  LDGDEPBAR ;  /* 0x00000000000079af */ /* 0x000e280000000000 */
[----:B------:R1:W-:Y:S02]  /*8eab0*/  LDGSTS.E [R3+-0x60000], [R24.64], P0 ;  /* 0xa000000018037fae */ /* 0x0003e40008121844 */
[----:B-1----:R-:W-:-:S02]  /*8eac0*/  IADD3 R3, R21, 0x100000, RZ ;  /* 0x0010000015037810 */ /* 0x002fc40007ffe0ff */
[----:B----4-:R-:W-:-:S05]  /*8ead0*/  IADD3 R34, P1, R34, R30, RZ ;  /* 0x0000001e22227210 */ /* 0x010fca0007f3e0ff */
[----:B---3--:R-:W-:Y:S01]  /*8eae0*/  IMAD.X R36, R36, 0x1, R2, P1 ;  /* 0x0000000124247824 */ /* 0x008fe200008e0602 */
[----:B------:R-:W-:Y:S01]  /*8eaf0*/  STL [R1+0xe00], R34 ;  /* 0x000e002201007387 */ /* 0x000fe20000100800 */
[----:B--2---:R-:W-:Y:S01]  /*8eb00*/  IADD3 R33, P1, R33, R30, RZ ;  /* 0x0000001e21217210 */ /* 0x004fe20007f3e0ff */
[----:B------:R-:W-:Y:S02]  /*8eb10*/  IMAD.MOV.U32 R24, RZ, RZ, R34 ;  /* 0x000000ffff187224 */ /* 0x000fe400078e0022 */
[----:B------:R1:W-:Y:S01]  /*8eb20*/  STL [R1+0xdfc], R36 ;  /* 0x000dfc2401007387 */ /* 0x0003e20000100800 */
[----:B------:R-:W-:Y:S01]  /*8eb30*/  MOV R25, R36 ;  /* 0x0000002400197202 */ /* 0x000fe20000000f00 */
[----:B------:R-:W-:-:S04]  /*8eb40*/  IMAD.X R35, R35, 0x1, R2, P1 ;  /* 0x0000000123237824 */ /* 0x000fc800008e0602 */
[----:B------:R2:W-:Y:S04]  /*8eb50*/  LDGSTS.E [R3+-0x5f000], [R24.64], P0 ;  /* 0xa100000018037fae */ /* 0x0005e80008121844 */
[----:B-1----:R-:W3:Y:S04]  /*8eb60*/  LDL.LU R36, [R1+0xf3c] ;  /* 0x000f3c0001247983 */ /* 0x002ee80000300800 */
[----:B------:R-:W4:Y:S01]  /*8eb70*/  LDL.LU R34, [R1+0xf40] ;  /* 0x000f400001227983 */ /* 0x000f220000300800 */
[----:B------:R-:W-:-:S03]  /*8eb80*/  IADD3 R28, P1, R28, R30, RZ ;  /* 0x0000001e1c1c7210 */ /* 0x000fc60007f3e0ff */
[----:B------:R-:W-:Y:S01]  /*8eb90*/  STL [R1+0xe40], R33 ;  /* 0x000e402101007387 */ /* 0x000fe20000100800 */
[----:B--2---:R-:W-:Y:S01]  /*8eba0*/  MOV R25, R35 ;  /* 0x0000002300197202 */ /* 0x004fe20000000f00 */
[----:B------:R-:W-:Y:S02]  /*8ebb0*/  IMAD.MOV.U32 R24, RZ, RZ, R33 ;  /* 0x000000ffff187224 */ /* 0x000fe400078e0021 */
[----:B------:R1:W-:Y:S01]  /*8ebc0*/  STL [R1+0xe3c], R35 ;  /* 0x000e3c2301007387 */ /* 0x0003e20000100800 */
[--C-:B------:R-:W-:Y:S01]  /*8ebd0*/  IMAD.X R29, R29, 0x1, R2.reuse, P1 ;  /* 0x000000011d1d7824 */ /* 0x100fe200008e0602 */
[----:B------:R-:W-:Y:S02]  /*8ebe0*/  IADD3 R26, P1, R26, R30, RZ ;  /* 0x0000001e1a1a7210 */ /* 0x000fe40007f3e0ff */
[----:B------:R2:W-:Y:S04]  /*8ebf0*/  LDGSTS.E [R3+-0x5e000], [R24.64], P0 ;  /* 0xa200000018037fae */ /* 0x0005e80008121844 */
[----:B-1----:R-:W3:Y:S04]  /*8ec00*/  LDL.LU R35, [R1+0xf7c] ;  /* 0x000f7c0001237983 */ /* 0x002ee80000300800 */
[----:B------:R-:W3:Y:S01]  /*8ec10*/  LDL.LU R33, [R1+0xf80] ;  /* 0x000f800001217983 */ /* 0x000ee20000300800 */
[----:B------:R-:W-:Y:S01]  /*8ec20*/  IMAD.X R27, R27, 0x1, R2, P1 ;  /* 0x000000011b1b7824 */ /* 0x000fe200008e0602 */
[----:B--2---:R-:W-:Y:S01]  /*8ec30*/  MOV R25, R29 ;  /* 0x0000001d00197202 */ /* 0x004fe20000000f00 */
[----:B------:R-:W-:Y:S01]  /*8ec40*/  IMAD.MOV.U32 R24, RZ, RZ, R28 ;  /* 0x000000ffff187224 */ /* 0x000fe200078e001c */
[----:B------:R-:W-:Y:S04]  /*8ec50*/  STL [R1+0xe80], R28 ;  /* 0x000e801c01007387 */ /* 0x000fe80000100800 */
[----:B------:R1:W-:Y:S04]  /*8ec60*/  STL [R1+0xe7c], R29 ;  /* 0x000e7c1d01007387 */ /* 0x0003e80000100800 */
[----:B------:R2:W-:Y:S04]  /*8ec70*/  LDGSTS.E [R3+-0x5d000], [R24.64], P0 ;  /* 0xa300000018037fae */ /* 0x0005e80008121844 */
[----:B-1----:R-:W3:Y:S04]  /*8ec80*/  LDL.LU R29, [R1+0xfbc] ;  /* 0x000fbc00011d7983 */ /* 0x002ee80000300800 */
[----:B------:R-:W3:Y:S01]  /*8ec90*/  LDL.LU R28, [R1+0xfc0] ;  /* 0x000fc000011c7983 */ /* 0x000ee20000300800 */
[----:B--2---:R-:W-:-:S03]  /*8eca0*/  MOV R25, R27 ;  /* 0x0000001b00197202 */ /* 0x004fc60000000f00 */
[----:B------:R-:W-:Y:S01]  /*8ecb0*/  STL [R1+0xec0], R26 ;  /* 0x000ec01a01007387 */ /* 0x000fe20000100800 */
[----:B------:R-:W-:-:S03]  /*8ecc0*/  IMAD.MOV.U32 R24, RZ, RZ, R26 ;  /* 0x000000ffff187224 */ /* 0x000fc600078e001a */
[----:B------:R1:W-:Y:S01]  /*8ecd0*/  STL [R1+0xebc], R27 ;  /* 0x000ebc1b01007387 */ /* 0x0003e20000100800 */
[----:B------:R-:W-:-:S03]  /*8ece0*/  IADD3 R37, P1, R37, R30, RZ ;  /* 0x0000001e25257210 */ /* 0x000fc60007f3e0ff */
[----:B------:R2:W-:Y:S04]  /*8ecf0*/  LDGSTS.E [R3+-0x5c000], [R24.64], P0 ;  /* 0xa400000018037fae */ /* 0x0005e80008121844 */
[----:B-1----:R-:W3:Y:S04]  /*8ed00*/  LDL.LU R27, [R1+0xffc] ;  /* 0x000ffc00011b7983 */ /* 0x002ee80000300800 */
[----:B------:R-:W3:Y:S01]  /*8ed10*/  LDL.LU R26, [R1+0x1000] ;  /* 0x00100000011a7983 */ /* 0x000ee20000300800 */
[----:B------:R-:W-:-:S03]  /*8ed20*/  IMAD.X R38, R38, 0x1, R2, P1 ;  /* 0x0000000126267824 */ /* 0x000fc600008e0602 */
[----:B------:R-:W-:Y:S01]  /*8ed30*/  STL [R1+0xf00], R37 ;  /* 0x000f002501007387 */ /* 0x000fe20000100800 */
[----:B--2---:R-:W-:Y:S01]  /*8ed40*/  IMAD.MOV.U32 R24, RZ, RZ, R37 ;  /* 0x000000ffff187224 */ /* 0x004fe200078e0025 */
[----:B------:R-:W-:Y:S02]  /*8ed50*/  MOV R25, R38 ;  /* 0x0000002600197202 */ /* 0x000fe40000000f00 */
[----:B------:R1:W-:Y:S04]  /*8ed60*/  STL [R1+0xefc], R38 ;  /* 0x000efc2601007387 */ /* 0x0003e80000100800 */
[----:B------:R2:W-:Y:S04]  /*8ed70*/  LDGSTS.E [R3+-0x5b000], [R24.64], P0 ;  /* 0xa500000018037fae */ /* 0x0005e80008121844 */
[----:B-1----:R-:W3:Y:S04]  /*8ed80*/  LDL.LU R38, [R1+0x103c] ;  /* 0x00103c0001267983 */ /* 0x002ee80000300800 */
[----:B------:R-:W3:Y:S01]  /*8ed90*/  LDL.LU R37, [R1+0x1040] ;  /* 0x0010400001257983 */ /* 0x000ee20000300800 */
[----:B----4-:R-:W-:-:S05]  /*8eda0*/  IADD3 R34, P1, R34, R30, RZ ;  /* 0x0000001e22227210 */ /* 0x010fca0007f3e0ff */
[----:B---3--:R-:W-:Y:S01]  /*8edb0*/  IMAD.X R36, R36, 0x1, R2, P1 ;  /* 0x0000000124247824 */ /* 0x008fe200008e0602 */
[----:B------:R-:W-:Y:S01]  /*8edc0*/  STL [R1+0xf40], R34 ;  /* 0x000f402201007387 */ /* 0x000fe20000100800 */
[----:B--2---:R-:W-:-:S03]  /*8edd0*/  IMAD.MOV.U32 R24, RZ, RZ, R34 ;  /* 0x000000ffff187224 */ /* 0x004fc600078e0022 */
[----:B------:R1:W-:Y:S01]  /*8ede0*/  STL [R1+0xf3c], R36 ;  /* 0x000f3c2401007387 */ /* 0x0003e20000100800 */
[----:B------:R-:W-:-:S05]  /*8edf0*/  MOV R25, R36 ;  /* 0x0000002400197202 */ /* 0x000fca0000000f00 */
[----:B------:R2:W-:Y:S04]  /*8ee00*/  LDGSTS.E [R3+-0x5a000], [R24.64], P0 ;  /* 0xa600000018037fae */ /* 0x0005e80008121844 */
[----:B-1----:R-:W3:Y:S01]  /*8ee10*/  LDL.LU R36, [R1+0x107c] ;  /* 0x00107c0001247983 */ /* 0x002ee20000300800 */
[----:B------:R-:W-:-:S03]  /*8ee20*/  IADD3 R33, P1, R33, R30, RZ ;  /* 0x0000001e21217210 */ /* 0x000fc60007f3e0ff */
[----:B------:R-:W4:Y:S02]  /*8ee30*/  LDL.LU R34, [R1+0x1080] ;  /* 0x0010800001227983 */ /* 0x000f240000300800 */
[----:B------:R-:W-:Y:S02]  /*8ee40*/  IMAD.X R35, R35, 0x1, R2, P1 ;  /* 0x0000000123237824 */ /* 0x000fe400008e0602 */
[----:B------:R-:W-:Y:S01]  /*8ee50*/  STL [R1+0xf80], R33 ;  /* 0x000f802101007387 */ /* 0x000fe20000100800 */
[----:B--2---:R-:W-:-:S03]  /*8ee60*/  IMAD.MOV.U32 R24, RZ, RZ, R33 ;  /* 0x000000ffff187224 */ /* 0x004fc600078e0021 */
[----:B------:R1:W-:Y:S01]  /*8ee70*/  STL [R1+0xf7c], R35 ;  /* 0x000f7c2301007387 */ /* 0x0003e20000100800 */
[----:B------:R-:W-:-:S05]  /*8ee80*/  MOV R25, R35 ;  /* 0x0000002300197202 */ /* 0x000fca0000000f00 */
[----:B------:R2:W-:Y:S04]  /*8ee90*/  LDGSTS.E [R3+-0x59000], [R24.64], P0 ;  /* 0xa700000018037fae */ /* 0x0005e80008121844 */
[----:B-1----:R-:W3:Y:S01]  /*8eea0*/  LDL.LU R35, [R1+0x10bc] ;  /* 0x0010bc0001237983 */ /* 0x002ee20000300800 */
[----:B------:R-:W-:-:S03]  /*8eeb0*/  IADD3 R28, P1, R28, R30, RZ ;  /* 0x0000001e1c1c7210 */ /* 0x000fc60007f3e0ff */
[----:B------:R-:W3:Y:S02]  /*8eec0*/  LDL.LU R33, [R1+0x10c0] ;  /* 0x0010c00001217983 */ /* 0x000ee40000300800 */
        /* <DEDUP_REMOVED lines=15> */
[----:B-1----:R-:W3:Y:S04]  /*8efc0*/  LDL.LU R27, [R1+0x113c] ;  /* 0x00113c00011b7983 */ /* 0x002ee80000300800 */
[----:B------:R-:W3:Y:S01]  /*8efd0*/  LDL.LU R26, [R1+0x1140] ;  /* 0x00114000011a7983 */ /* 0x000ee20000300800 */
[----:B------:R-:W-:-:S05]  /*8efe0*/  IADD3 R37, P1, R37, R30, RZ ;  /* 0x0000001e25257210 */ /* 0x000fca0007f3e0ff */
[----:B------:R-:W-:Y:S01]  /*8eff0*/  IMAD.X R38, R38, 0x1, R2, P1 ;  /* 0x0000000126267824 */ /* 0x000fe200008e0602 */
[----:B------:R-:W-:Y:S01]  /*8f000*/  STL [R1+0x1040], R37 ;  /* 0x0010402501007387 */ /* 0x000fe20000100800 */
[----:B--2---:R-:W-:-:S03]  /*8f010*/  IMAD.MOV.U32 R24, RZ, RZ, R37 ;  /* 0x000000ffff187224 */ /* 0x004fc600078e0025 */
[----:B------:R1:W-:Y:S01]  /*8f020*/  STL [R1+0x103c], R38 ;  /* 0x00103c2601007387 */ /* 0x0003e20000100800 */
[----:B------:R-:W-:-:S05]  /*8f030*/  MOV R25, R38 ;  /* 0x0000002600197202 */ /* 0x000fca0000000f00 */
        /* <DEDUP_REMOVED lines=86> */
[----:B------:R1:W-:Y:S04]  /*8f5a0*/  STL [R1+0x12c0], R37 ;  /* 0x0012c02501007387 */ /* 0x0003e80000100800 */
[----:B------:R1:W-:Y:S04]  /*8f5b0*/  STL [R1+0x12bc], R38 ;  /* 0x0012bc2601007387 */ /* 0x0003e80000100800 */
[----:B------:R-:W3:Y:S04]  /*8f5c0*/  LDL.LU R46, [R1+0x13fc] ;  /* 0x0013fc00012e7983 */ /* 0x000ee80000300800 */
[----:B------:R-:W3:Y:S01]  /*8f5d0*/  LDL.LU R40, [R1+0x1400] ;  /* 0x0014000001287983 */ /* 0x000ee20000300800 */
[----:B--2---:R-:W-:Y:S01]  /*8f5e0*/  IMAD.MOV.U32 R24, RZ, RZ, R37 ;  /* 0x000000ffff187224 */ /* 0x004fe200078e0025 */
[----:B------:R-:W-:-:S02]  /*8f5f0*/  MOV R25, R38 ;  /* 0x0000002600197202 */ /* 0x000fc40000000f00 */
[----:B-1----:R-:W2:Y:S04]  /*8f600*/  LDL.LU R37, [R1+0x1440] ;  /* 0x0014400001257983 */ /* 0x002ea80000300800 */
[----:B------:R1:W-:Y:S01]  /*8f610*/  LDGSTS.E [R3+-0x4c000], [R24.64], P0 ;  /* 0xb400000018037fae */ /* 0x0003e20008121844 */
[----:B----4-:R-:W-:-:S05]  /*8f620*/  IADD3 R34, P1, R34, R30, RZ ;  /* 0x0000001e22227210 */ /* 0x010fca0007f3e0ff */
[----:B---3--:R-:W-:Y:S01]  /*8f630*/  IMAD.X R36, R36, 0x1, R2, P1 ;  /* 0x0000000124247824 */ /* 0x008fe200008e0602 */
[----:B------:R-:W-:Y:S01]  /*8f640*/  STL [R1+0x1300], R34 ;  /* 0x0013002201007387 */ /* 0x000fe20000100800 */
[----:B-1----:R-:W-:-:S03]  /*8f650*/  IMAD.MOV.U32 R24, RZ, RZ, R34 ;  /* 0x000000ffff187224 */ /* 0x002fc600078e0022 */
[----:B------:R1:W-:Y:S01]  /*8f660*/  STL [R1+0x12fc], R36 ;  /* 0x0012fc2401007387 */ /* 0x0003e20000100800 */
[----:B------:R-:W-:-:S03]  /*8f670*/  MOV R25, R36 ;  /* 0x0000002400197202 */ /* 0x000fc60000000f00 */
[----:B------:R-:W3:Y:S04]  /*8f680*/  LDL.LU R38, [R1+0x143c] ;  /* 0x00143c0001267983 */ /* 0x000ee80000300800 */
[----:B------:R4:W-:Y:S01]  /*8f690*/  LDGSTS.E [R3+-0x4b000], [R24.64], P0 ;  /* 0xb500000018037fae */ /* 0x0009e20008121844 */
[----:B------:R-:W-:-:S03]  /*8f6a0*/  IADD3 R33, P1, R33, R30, RZ ;  /* 0x0000001e21217210 */ /* 0x000fc60007f3e0ff */
[----:B-1----:R-:W3:Y:S02]  /*8f6b0*/  LDL.LU R36, [R1+0x147c] ;  /* 0x00147c0001247983 */ /* 0x002ee40000300800 */
[----:B------:R-:W-:Y:S02]  /*8f6c0*/  IMAD.X R35, R35, 0x1, R2, P1 ;  /* 0x0000000123237824 */ /* 0x000fe400008e0602 */
[----:B------:R-:W3:Y:S01]  /*8f6d0*/  LDL.LU R34, [R1+0x1480] ;  /* 0x0014800001227983 */ /* 0x000ee20000300800 */
[----:B----4-:R-:W-:-:S03]  /*8f6e0*/  IMAD.MOV.U32 R24, RZ, RZ, R33 ;  /* 0x000000ffff187224 */ /* 0x010fc600078e0021 */
[----:B------:R-:W-:Y:S01]  /*8f6f0*/  STL [R1+0x1340], R33 ;  /* 0x0013402101007387 */ /* 0x000fe20000100800 */
[----:B------:R-:W-:-:S03]  /*8f700*/  MOV R25, R35 ;  /* 0x0000002300197202 */ /* 0x000fc60000000f00 */
[----:B------:R1:W-:Y:S04]  /*8f710*/  STL [R1+0x133c], R35 ;  /* 0x00133c2301007387 */ /* 0x0003e80000100800 */
[----:B------:R4:W-:Y:S01]  /*8f720*/  LDGSTS.E [R3+-0x4a000], [R24.64], P0 ;  /* 0xb600000018037fae */ /* 0x0009e20008121844 */
[----:B------:R-:W-:-:S03]  /*8f730*/  IADD3 R28, P1, R28, R30, RZ ;  /* 0x0000001e1c1c7210 */ /* 0x000fc60007f3e0ff */
[----:B-1----:R-:W3:Y:S04]  /*8f740*/  LDL.LU R35, [R1+0x14bc] ;  /* 0x0014bc0001237983 */ /* 0x002ee80000300800 */
[----:B------:R-:W3:Y:S01]  /*8f750*/  LDL.LU R33, [R1+0x14c0] ;  /* 0x0014c00001217983 */ /* 0x000ee20000300800 */
[----:B------:R-:W-:Y:S02]  /*8f760*/  IMAD.X R29, R29, 0x1, R2, P1 ;  /* 0x000000011d1d7824 */ /* 0x000fe400008e0602 */
[----:B----4-:R-:W-:-:S03]  /*8f770*/  IMAD.MOV.U32 R24, RZ, RZ, R28 ;  /* 0x000000ffff187224 */ /* 0x010fc600078e001c */
[----:B------:R-:W-:Y:S01]  /*8f780*/  MOV R25, R29 ;  /* 0x0000001d00197202 */ /* 0x000fe20000000f00 */
[----:B------:R-:W-:Y:S01]  /*8f790*/  STL [R1+0x1380], R28 ;  /* 0x0013801c01007387 */ /* 0x000fe20000100800 */
[----:B------:R-:W-:-:S03]  /*8f7a0*/  IADD3 R26, P1, R26, R30, RZ ;  /* 0x0000001e1a1a7210 */ /* 0x000fc60007f3e0ff */
[----:B------:R-:W-:Y:S02]  /*8f7b0*/  STL [R1+0x137c], R29 ;  /* 0x00137c1d01007387 */ /* 0x000fe40000100800 */
[----:B------:R-:W-:Y:S02]  /*8f7c0*/  IMAD.X R27, R27, 0x1, R2, P1 ;  /* 0x000000011b1b7824 */ /* 0x000fe400008e0602 */
[----:B------:R1:W-:Y:S04]  /*8f7d0*/  LDGSTS.E [R3+-0x49000], [R24.64], P0 ;  /* 0xb700000018037fae */ /* 0x0003e80008121844 */
[----:B------:R-:W-:Y:S04]  /*8f7e0*/  STL [R1+0x13c0], R26 ;  /* 0x0013c01a01007387 */ /* 0x000fe80000100800 */
[----:B------:R4:W-:Y:S01]  /*8f7f0*/  STL [R1+0x13bc], R27 ;  /* 0x0013bc1b01007387 */ /* 0x0009e20000100800 */
[----:B-1----:R-:W-:Y:S01]  /*8f800*/  IMAD.MOV.U32 R24, RZ, RZ, R26 ;  /* 0x000000ffff187224 */ /* 0x002fe200078e001a */
[----:B------:R-:W-:-:S02]  /*8f810*/  MOV R25, R27 ;  /* 0x0000001b00197202 */ /* 0x000fc40000000f00 */
[----:B----4-:R-:W4:Y:S04]  /*8f820*/  LDL.LU.64 R26, [R1+0xb20] ;  /* 0x000b2000011a7983 */ /* 0x010f280000300a00 */
[----:B------:R-:W4:Y:S04]  /*8f830*/  LDL.LU.64 R28, [R1+0xae0] ;  /* 0x000ae000011c7983 */ /* 0x000f280000300a00 */
[----:B------:R-:W4:Y:S01]  /*8f840*/  LDL.LU.64 R42, [R1+0xaa0] ;  /* 0x000aa000012a7983 */ /* 0x000f220000300a00 */
[----:B------:R-:W-:-:S03]  /*8f850*/  IADD3 R40, P1, R40, R30, RZ ;  /* 0x0000001e28287210 */ /* 0x000fc60007f3e0ff */
[----:B------:R1:W-:Y:S02]  /*8f860*/  LDGSTS.E [R3+-0x48000], [R24.64], P0 ;  /* 0xb800000018037fae */ /* 0x0003e40008121844 */
[----:B------:R-:W-:Y:S01]  /*8f870*/  IMAD.X R46, R46, 0x1, R2, P1 ;  /* 0x000000012e2e7824 */ /* 0x000fe200008e0602 */
[----:B--2---:R-:W-:Y:S01]  /*8f880*/  IADD3 R37, P1, R37, R30, RZ ;  /* 0x0000001e25257210 */ /* 0x004fe20007f3e0ff */
[----:B-1----:R-:W-:-:S03]  /*8f890*/  IMAD.MOV.U32 R24, RZ, RZ, R40 ;  /* 0x000000ffff187224 */ /* 0x002fc600078e0028 */
[----:B------:R-:W-:-:S05]  /*8f8a0*/  MOV R25, R46 ;  /* 0x0000002e00197202 */ /* 0x000fca0000000f00 */
[----:B------:R1:W-:Y:S02]  /*8f8b0*/  LDGSTS.E [R3+-0x47000], [R24.64], P0 ;  /* 0xb900000018037fae */ /* 0x0003e40008121844 */
[----:B-1----:R-:W-:Y:S02]  /*8f8c0*/  IMAD.MOV.U32 R24, RZ, RZ, R37 ;  /* 0x000000ffff187224 */ /* 0x002fe400078e0025 */
[----:B------:R-:W-:Y:S04]  /*8f8d0*/  STL [R1+0x1400], R40 ;  /* 0x0014002801007387 */ /* 0x000fe80000100800 */
[----:B------:R-:W-:Y:S04]  /*8f8e0*/  STL [R1+0x13fc], R46 ;  /* 0x0013fc2e01007387 */ /* 0x000fe80000100800 */
[----:B------:R-:W-:Y:S01]  /*8f8f0*/  STL [R1+0x1440], R37 ;  /* 0x0014402501007387 */ /* 0x000fe20000100800 */
[----:B---3--:R-:W-:-:S05]  /*8f900*/  IMAD.X R38, R38, 0x1, R2, P1 ;  /* 0x0000000126267824 */ /* 0x008fca00008e0602 */
[----:B------:R-:W-:-:S05]  /*8f910*/  MOV R25, R38 ;  /* 0x0000002600197202 */ /* 0x000fca0000000f00 */
[----:B------:R1:W-:Y:S01]  /*8f920*/  LDGSTS.E [R3+-0x46000], [R24.64], P0 ;  /* 0xba00000018037fae */ /* 0x0003e20008121844 */
[----:B------:R-:W-:-:S05]  /*8f930*/  IADD3 R34, P1, R34, R30, RZ ;  /* 0x0000001e22227210 */ /* 0x000fca0007f3e0ff */
[----:B------:R-:W-:Y:S02]  /*8f940*/  IMAD.X R36, R36, 0x1, R2, P1 ;  /* 0x0000000124247824 */ /* 0x000fe400008e0602 */
[----:B-1----:R-:W-:-:S03]  /*8f950*/  IMAD.MOV.U32 R24, RZ, RZ, R34 ;  /* 0x000000ffff187224 */ /* 0x002fc600078e0022 */
[----:B------:R-:W-:Y:S01]  /*8f960*/  MOV R25, R36 ;  /* 0x0000002400197202 */ /* 0x000fe20000000f00 */
[----:B------:R1:W-:Y:S04]  /*8f970*/  STL [R1+0x143c], R38 ;  /* 0x00143c2601007387 */ /* 0x0003e80000100800 */
[----:B------:R2:W-:Y:S01]  /*8f980*/  LDGSTS.E [R3+-0x45000], [R24.64], P0 ;  /* 0xbb00000018037fae */ /* 0x0005e20008121844 */
[----:B------:R-:W-:-:S05]  /*8f990*/  IADD3 R33, P1, R33, R30, RZ ;  /* 0x0000001e21217210 */ /* 0x000fca0007f3e0ff */
[----:B------:R-:W-:Y:S02]  /*8f9a0*/  IMAD.X R35, R35, 0x1, R2, P1 ;  /* 0x0000000123237824 */ /* 0x000fe400008e0602 */
[----:B--2---:R-:W-:Y:S01]  /*8f9b0*/  IMAD.MOV.U32 R24, RZ, RZ, R33 ;  /* 0x000000ffff187224 */ /* 0x004fe200078e0021 */
[----:B------:R2:W-:Y:S02]  /*8f9c0*/  STL [R1+0x1480], R34 ;  /* 0x0014802201007387 */ /* 0x0005e40000100800 */
[----:B------:R-:W-:Y:S02]  /*8f9d0*/  MOV R25, R35 ;  /* 0x0000002300197202 */ /* 0x000fe40000000f00 */
[----:B------:R-:W-:Y:S04]  /*8f9e0*/  STL [R1+0x147c], R36 ;  /* 0x00147c2401007387 */ /* 0x000fe80000100800 */
[----:B-1----:R-:W3:Y:S04]  /*8f9f0*/  LDL.LU R38, [R1+0xdc4] ;  /* 0x000dc40001267983 */ /* 0x002ee80000300800 */
[----:B--2---:R-:W2:Y:S04]  /*8fa00*/  LDL.LU R34, [R1+0xdc8] ;  /* 0x000dc80001227983 */ /* 0x004ea80000300800 */
[----:B------:R4:W-:Y:S04]  /*8fa10*/  LDGSTS.E [R3+-0x44000], [R24.64], P0 ;  /* 0xbc00000018037fae */ /* 0x0009e80008121844 */
[----:B------:R-:W-:Y:S04]  /*8fa20*/  STL [R1+0x14c0], R33 ;  /* 0x0014c02101007387 */ /* 0x000fe80000100800 */
[----:B------:R1:W-:Y:S04]  /*8fa30*/  STL [R1+0x14bc], R35 ;  /* 0x0014bc2301007387 */ /* 0x0003e80000100800 */
[----:B------:R-:W3:Y:S01]  /*8fa40*/  LDL.LU R37, [R1+0xe04] ;  /* 0x000e040001257983 */ /* 0x000ee20000300800 */
[----:B----4-:R-:W-:-:S03]  /*8fa50*/  IADD3 R24, P1, R26, R30, RZ ;  /* 0x0000001e1a187210 */ /* 0x010fc60007f3e0ff */
[----:B-1----:R-:W4:Y:S02]  /*8fa60*/  LDL.LU R35, [R1+0xe08] ;  /* 0x000e080001237983 */ /* 0x002f240000300800 */
[--C-:B------:R-:W-:Y:S01]  /*8fa70*/  IMAD.X R3, R27, 0x1, R2.reuse, P1 ;  /* 0x000000011b037824 */ /* 0x100fe200008e0602 */
[-C--:B------:R-:W-:Y:S01]  /*8fa80*/  IADD3 R26, P1, R28, R30.reuse, RZ ;  /* 0x0000001e1c1a7210 */ /* 0x080fe20007f3e0ff */
[----:B------:R-:W4:Y:S04]  /*8fa90*/  LDL.LU R36, [R1+0xe44] ;  /* 0x000e440001247983 */ /* 0x000f280000300800 */
[----:B------:R-:W-:Y:S01]  /*8faa0*/  IMAD.X R25, R29, 0x1, R2, P1 ;  /* 0x000000011d197824 */ /* 0x000fe200008e0602 */
[----:B------:R-:W-:Y:S01]  /*8fab0*/  IADD3 R28, P1, R42, R30, RZ ;  /* 0x0000001e2a1c7210 */ /* 0x000fe20007f3e0ff */
[----:B------:R-:W4:Y:S01]  /*8fac0*/  LDL.LU R33, [R1+0xe48] ;  /* 0x000e480001217983 */ /* 0x000f220000300800 */
[----:B------:R-:W-:Y:S01]  /*8fad0*/  IADD3 R29, R21, 0x100000, RZ ;  /* 0x00100000151d7810 */ /* 0x000fe20007ffe0ff */
[----:B------:R-:W-:Y:S01]  /*8fae0*/  IMAD.MOV.U32 R42, RZ, RZ, R24 ;  /* 0x000000ffff2a7224 */ /* 0x000fe200078e0018 */
[----:B------:R-:W-:Y:S01]  /*8faf0*/  IADD3.X R27, R43, R2, RZ, P1, !PT ;  /* 0x000000022b1b7210 */ /* 0x000fe20000ffe4ff */
[----:B------:R-:W-:Y:S01]  /*8fb00*/  IMAD.MOV.U32 R43, RZ, RZ, R3 ;  /* 0x000000ffff2b7224 */ /* 0x000fe200078e0003 */
[----:B------:R-:W-:-:S02]  /*8fb10*/  IADD3 R3, R21, 0x100000, RZ ;  /* 0x0010000015037810 */ /* 0x000fc40007ffe0ff */
[----:B------:R-:W-:Y:S02]  /*8fb20*/  MOV R24, R26 ;  /* 0x0000001a00187202 */ /* 0x000fe40000000f00 */
[----:B------:R1:W-:Y:S04]  /*8fb30*/  STL.64 [R1+0xb20], R42 ;  /* 0x000b202a01007387 */ /* 0x0003e80000100a00 */
[----:B------:R1:W-:Y:S04]  /*8fb40*/  LDGSTS.E [R29+-0x43000], [R42.64], P0 ;  /* 0xbd0000002a1d7fae */ /* 0x0003e80008121844 */
[----:B------:R1:W-:Y:S04]  /*8fb50*/  LDGSTS.E [R3+-0x42000], [R24.64], P0 ;  /* 0xbe00000018037fae */ /* 0x0003e80008121844 */
[----:B-1----:R-:W4:Y:S04]  /*8fb60*/  LDL.LU R42, [R1+0xe84] ;  /* 0x000e8400012a7983 */ /* 0x002f280000300800 */
[----:B------:R-:W4:Y:S04]  /*8fb70*/  LDL.LU R40, [R1+0xe88] ;  /* 0x000e880001287983 */ /* 0x000f280000300800 */
[----:B------:R1:W-:Y:S02]  /*8fb80*/  STL.64 [R1+0xae0], R24 ;  /* 0x000ae01801007387 */ /* 0x0003e40000100a00 */
[----:B-1----:R-:W-:Y:S01]  /*8fb90*/  IMAD.MOV.U32 R24, RZ, RZ, R28 ;  /* 0x000000ffff187224 */ /* 0x002fe200078e001c */
[----:B------:R-:W-:-:S05]  /*8fba0*/  MOV R25, R27 ;  /* 0x0000001b00197202 */ /* 0x000fca0000000f00 */
[----:B------:R1:W-:Y:S04]  /*8fbb0*/  STL.64 [R1+0xaa0], R24 ;  /* 0x000aa01801007387 */ /* 0x0003e80000100a00 */
[----:B------:R-:W4:Y:S04]  /*8fbc0*/  LDL.LU R27, [R1+0xec4] ;  /* 0x000ec400011b7983 */ /* 0x000f280000300800 */
[----:B------:R-:W4:Y:S01]  /*8fbd0*/  LDL.LU R26, [R1+0xec8] ;  /* 0x000ec800011a7983 */ /* 0x000f220000300800 */
[----:B------:R-:W-:-:S05]  /*8fbe0*/  LOP3.LUT R44, R44, 0x7f, RZ, 0xc0, !PT ;  /* 0x0000007f2c2c7812 */ /* 0x000fca00078ec0ff */
[----:B------:R-:W-:Y:S01]  /*8fbf0*/  IMAD.SHL.U32 R44, R44, 0x4, RZ ;  /* 0x000000042c2c7824 */ /* 0x000fe200078e00ff */
[----:B------:R-:W-:-:S04]  /*8fc00*/  IADD3 R21, R21, 0x100000, RZ ;  /* 0x0010000015157810 */ /* 0x000fc80007ffe0ff */
[----:B------:R-:W-:Y:S01]  /*8fc10*/  LOP3.LUT R43, R44, 0x10, RZ, 0x3c, !PT ;  /* 0x000000102c2b7812 */ /* 0x000fe200078e3cff */
[----:B------:R1:W-:Y:S04]  /*8fc20*/  LDGSTS.E [R21+-0x41000], [R24.64], P0 ;  /* 0xbf00000018157fae */ /* 0x0003e80008121844 */
[----:B------:R-:W-:-:S05]  /*8fc30*/  IMAD R3, R41, 0x20000, R43 ;  /* 0x0002000029037824 */ /* 0x000fca00078e022b */
[----:B-1----:R-:W-:Y:S02]  /*8fc40*/  IADD3 R21, R3, 0x100000, RZ ;  /* 0x0010000003157810 */ /* 0x002fe40007ffe0ff */
[----:B--2---:R-:W-:-:S05]  /*8fc50*/  IADD3 R34, P1, R34, R30, RZ ;  /* 0x0000001e22227210 */ /* 0x004fca0007f3e0ff */
[----:B---3--:R-:W-:Y:S01]  /*8fc60*/  IMAD.X R38, R38, 0x1, R2, P1 ;  /* 0x0000000126267824 */ /* 0x008fe200008e0602 */
[----:B------:R-:W-:Y:S01]  /*8fc70*/  STL [R1+0xdc8], R34 ;  /* 0x000dc82201007387 */ /* 0x000fe20000100800 */
[----:B------:R-:W-:Y:S02]  /*8fc80*/  MOV R24, R34 ;  /* 0x0000002200187202 */ /* 0x000fe40000000f00 */
[----:B------:R-:W-:Y:S01]  /*8fc90*/  IMAD.MOV.U32 R25, RZ, RZ, R38 ;  /* 0x000000ffff197224 */ /* 0x000fe200078e0026 */
[----:B------:R1:W-:Y:S04]  /*8fca0*/  STL [R1+0xdc4], R38 ;  /* 0x000dc42601007387 */ /* 0x0003e80000100800 */
[----:B------:R2:W-:Y:S04]  /*8fcb0*/  LDGSTS.E [R21+-0x5fe00], [R24.64], P0 ;  /* 0xa020000018157fae */ /* 0x0005e80008121844 */
[----:B-1----:R-:W3:Y:S01]  /*8fcc0*/  LDL.LU R38, [R1+0xf04] ;  /* 0x000f040001267983 */ /* 0x002ee20000300800 */
[----:B----4-:R-:W-:-:S03]  /*8fcd0*/  IADD3 R35, P1, R35, R30, RZ ;  /* 0x0000001e23237210 */ /* 0x010fc60007f3e0ff */
[----:B------:R-:W4:Y:S02]  /*8fce0*/  LDL.LU R34, [R1+0xf08] ;  /* 0x000f080001227983 */ /* 0x000f240000300800 */
[----:B------:R-:W-:Y:S02]  /*8fcf0*/  IMAD.X R37, R37, 0x1, R2, P1 ;  /* 0x0000000125257824 */ /* 0x000fe400008e0602 */
[----:B------:R-:W-:Y:S01]  /*8fd00*/  STL [R1+0xe08], R35 ;  /* 0x000e082301007387 */ /* 0x000fe20000100800 */
[----:B--2---:R-:W-:Y:S02]  /*8fd10*/  MOV R24, R35 ;  /* 0x0000002300187202 */ /* 0x004fe40000000f00 */
[----:B------:R-:W-:Y:S01]  /*8fd20*/  IADD3 R33, P1, R33, R30, RZ ;  /* 0x0000001e21217210 */ /* 0x000fe20007f3e0ff */
[----:B------:R1:W-:Y:S01]  /*8fd30*/  STL [R1+0xe04], R37 ;  /* 0x000e042501007387 */ /* 0x0003e20000100800 */
[----:B------:R-:W-:-:S03]  /*8fd40*/  IMAD.MOV.U32 R25, RZ, RZ, R37 ;  /* 0x000000ffff197224 */ /* 0x000fc600078e0025 */
[----:B------:R-:W-:Y:S02]  /*8fd50*/  IMAD.X R36, R36, 0x1, R2, P1 ;  /* 0x0000000124247824 */ /* 0x000fe400008e0602 */
[----:B------:R2:W-:Y:S04]  /*8fd60*/  LDGSTS.E [R21+-0x5ee00], [R24.64], P0 ;  /* 0xa120000018157fae */ /* 0x0005e80008121844 */
[----:B-1----:R-:W3:Y:S04]  /*8fd70*/  LDL.LU R37, [R1+0xf44] ;  /* 0x000f440001257983 */ /* 0x002ee80000300800 */
[----:B------:R-:W3:Y:S04]  /*8fd80*/  LDL.LU R35, [R1+0xf48] ;  /* 0x000f480001237983 */ /* 0x000ee80000300800 */
[----:B------:R-:W-:Y:S01]  /*8fd90*/  STL [R1+0xe48], R33 ;  /* 0x000e482101007387 */ /* 0x000fe20000100800 */
[----:B--2---:R-:W-:Y:S01]  /*8fda0*/  IMAD.MOV.U32 R25, RZ, RZ, R36 ;  /* 0x000000ffff197224 */ /* 0x004fe200078e0024 */
[----:B------:R-:W-:-:S02]  /*8fdb0*/  MOV R24, R33 ;  /* 0x0000002100187202 */ /* 0x000fc40000000f00 */
[----:B------:R1:W-:Y:S04]  /*8fdc0*/  STL [R1+0xe44], R36 ;  /* 0x000e442401007387 */ /* 0x0003e80000100800 */
[----:B------:R2:W-:Y:S01]  /*8fdd0*/  LDGSTS.E [R21+-0x5de00], [R24.64], P0 ;  /* 0xa220000018157fae */ /* 0x0005e20008121844 */
[----:B------:R-:W-:-:S03]  /*8fde0*/  IADD3 R40, P1, R40, R30, RZ ;  /* 0x0000001e28287210 */ /* 0x000fc60007f3e0ff */
[----:B-1----:R-:W3:Y:S02]  /*8fdf0*/  LDL.LU R36, [R1+0xf84] ;  /* 0x000f840001247983 */ /* 0x002ee40000300800 */
[----:B------:R-:W-:Y:S02]  /*8fe00*/  IMAD.X R42, R42, 0x1, R2, P1 ;  /* 0x000000012a2a7824 */ /* 0x000fe400008e0602 */
[----:B------:R-:W3:Y:S01]  /*8fe10*/  LDL.LU R33, [R1+0xf88] ;  /* 0x000f880001217983 */ /* 0x000ee20000300800 */
[----:B--2---:R-:W-:Y:S01]  /*8fe20*/  MOV R24, R40 ;  /* 0x0000002800187202 */ /* 0x004fe20000000f00 */
[----:B------:R-:W-:Y:S02]  /*8fe30*/  IMAD.MOV.U32 R25, RZ, RZ, R42 ;  /* 0x000000ffff197224 */ /* 0x000fe400078e002a */
[----:B------:R-:W-:Y:S04]  /*8fe40*/  STL [R1+0xe88], R40 ;  /* 0x000e882801007387 */ /* 0x000fe80000100800 */
[----:B------:R-:W-:Y:S04]  /*8fe50*/  STL [R1+0xe84], R42 ;  /* 0x000e842a01007387 */ /* 0x000fe80000100800 */
[----:B------:R-:W2:Y:S04]  /*8fe60*/  LDL.LU R29, [R1+0xfc4] ;  /* 0x000fc400011d7983 */ /* 0x000ea80000300800 */
[----:B------:R-:W2:Y:S04]  /*8fe70*/  LDL.LU R28, [R1+0xfc8] ;  /* 0x000fc800011c7983 */ /* 0x000ea80000300800 */
[----:B------:R1:W-:Y:S01]  /*8fe80*/  LDGSTS.E [R21+-0x5ce00], [R24.64], P0 ;  /* 0xa320000018157fae */ /* 0x0003e20008121844 */
[----:B------:R-:W-:-:S05]  /*8fe90*/  IADD3 R26, P1, R26, R30, RZ ;  /* 0x0000001e1a1a7210 */ /* 0x000fca0007f3e0ff */
[----:B------:R-:W-:Y:S01]  /*8fea0*/  IMAD.X R27, R27, 0x1, R2, P1 ;  /* 0x000000011b1b7824 */ /* 0x000fe200008e0602 */
[----:B------:R-:W-:Y:S04]  /*8feb0*/  STL [R1+0xec8], R26 ;  /* 0x000ec81a01007387 */ /* 0x000fe80000100800 */
[----:B------:R1:W-:Y:S02]  /*8fec0*/  STL [R1+0xec4], R27 ;  /* 0x000ec41b01007387 */ /* 0x0003e40000100800 */
[----:B-1----:R-:W-:Y:S01]  /*8fed0*/  IMAD.MOV.U32 R25, RZ, RZ, R27 ;  /* 0x000000ffff197224 */ /* 0x002fe200078e001b */
[----:B------:R-:W-:-:S05]  /*8fee0*/  MOV R24, R26 ;  /* 0x0000001a00187202 */ /* 0x000fca0000000f00 */
[----:B------:R1:W-:Y:S04]  /*8fef0*/  LDGSTS.E [R21+-0x5be00], [R24.64], P0 ;  /* 0xa420000018157fae */ /* 0x0003e80008121844 */
[----:B------:R-:W2:Y:S04]  /*8ff00*/  LDL.LU R27, [R1+0x1004] ;  /* 0x00100400011b7983 */ /* 0x000ea80000300800 */
[----:B------:R-:W2:Y:S01]  /*8ff10*/  LDL.LU R26, [R1+0x1008] ;  /* 0x00100800011a7983 */ /* 0x000ea20000300800 */
[----:B----4-:R-:W-:-:S05]  /*8ff20*/  IADD3 R34, P1, R34, R30, RZ ;  /* 0x0000001e22227210 */ /* 0x010fca0007f3e0ff */
[----:B---3--:R-:W-:Y:S01]  /*8ff30*/  IMAD.X R38, R38, 0x1, R2, P1 ;  /* 0x0000000126267824 */ /* 0x008fe200008e0602 */
[----:B------:R-:W-:Y:S01]  /*8ff40*/  STL [R1+0xf08], R34 ;  /* 0x000f082201007387 */ /* 0x000fe20000100800 */
[----:B-1----:R-:W-:Y:S02]  /*8ff50*/  MOV R24, R34 ;  /* 0x0000002200187202 */ /* 0x002fe40000000f00 */
[----:B------:R-:W-:Y:S01]  /*8ff60*/  IMAD.MOV.U32 R25, RZ, RZ, R38 ;  /* 0x000000ffff197224 */ /* 0x000fe200078e0026 */
[----:B------:R1:W-:Y:S04]  /*8ff70*/  STL [R1+0xf04], R38 ;  /* 0x000f042601007387 */ /* 0x0003e80000100800 */
[----:B------:R3:W-:Y:S04]  /*8ff80*/  LDGSTS.E [R21+-0x5ae00], [R24.64], P0 ;  /* 0xa520000018157fae */ /* 0x0007e80008121844 */
[----:B-1----:R-:W4:Y:S01]  /*8ff90*/  LDL.LU R38, [R1+0x1044] ;  /* 0x0010440001267983 */ /* 0x002f220000300800 */
[----:B------:R-:W-:-:S03]  /*8ffa0*/  IADD3 R35, P1, R35, R30, RZ ;  /* 0x0000001e23237210 */ /* 0x000fc60007f3e0ff */
[----:B------:R-:W4:Y:S02]  /*8ffb0*/  LDL.LU R34, [R1+0x1048] ;  /* 0x0010480001227983 */ /* 0x000f240000300800 */
[----:B------:R-:W-:Y:S02]  /*8ffc0*/  IMAD.X R37, R37, 0x1, R2, P1 ;  /* 0x0000000125257824 */ /* 0x000fe400008e0602 */
[----:B------:R-:W-:Y:S01]  /*8ffd0*/  STL [R1+0xf48], R35 ;  /* 0x000f482301007387 */ /* 0x000fe20000100800 */
[----:B---3--:R-:W-:Y:S01]  /*8ffe0*/  MOV R24, R35 ;  /* 0x0000002300187202 */ /* 0x008fe20000000f00 */
[----:B------:R-:W-:Y:S02]  /*8fff0*/  IMAD.MOV.U32 R25, RZ, RZ, R37 ;  /* 0x000000ffff197224 */ /* 0x000fe400078e0025 */
        /* <DEDUP_REMOVED lines=10> */
[----:B------:R3:W-:Y:S01]  /*900a0*/  LDGSTS.E [R21+-0x58e00], [R24.64], P0 ;  /* 0xa720000018157fae */ /* 0x0007e20008121844 */
[----:B--2---:R-:W-:-:S03]  /*900b0*/  IADD3 R28, P1, R28, R30, RZ ;  /* 0x0000001e1c1c7210 */ /* 0x004fc60007f3e0ff */
[----:B-1----:R-:W2:Y:S02]  /*900c0*/  LDL.LU R36, [R1+0x10c4] ;  /* 0x0010c40001247983 */ /* 0x002ea40000300800 */
[----:B------:R-:W-:Y:S02]  /*900d0*/  IMAD.X R29, R29, 0x1, R2, P1 ;  /* 0x000000011d1d7824 */ /* 0x000fe400008e0602 */
[----:B------:R-:W2:Y:S01]  /*900e0*/  LDL.LU R33, [R1+0x10c8] ;  /* 0x0010c80001217983 */ /* 0x000ea20000300800 */
[----:B---3--:R-:W-:Y:S01]  /*900f0*/  MOV R24, R28 ;  /* 0x0000001c00187202 */ /* 0x008fe20000000f00 */
[----:B------:R-:W-:Y:S02]  /*90100*/  IMAD.MOV.U32 R25, RZ, RZ, R29 ;  /* 0x000000ffff197224 */ /* 0x000fe400078e001d */
[----:B------:R-:W-:Y:S04]  /*90110*/  STL [R1+0xfc8], R28 ;  /* 0x000fc81c01007387 */ /* 0x000fe80000100800 */
[----:B------:R1:W-:Y:S04]  /*90120*/  STL [R1+0xfc4], R29 ;  /* 0x000fc41d01007387 */ /* 0x0003e80000100800 */
[----:B------:R3:W-:Y:S04]  /*90130*/  LDGSTS.E [R21+-0x57e00], [R24.64], P0 ;  /* 0xa820000018157fae */ /* 0x0007e80008121844 */
[----:B-1----:R-:W2:Y:S04]  /*90140*/  LDL.LU R29, [R1+0x1104] ;  /* 0x00110400011d7983 */ /* 0x002ea80000300800 */
[----:B------:R-:W2:Y:S01]  /*90150*/  LDL.LU R28, [R1+0x1108] ;  /* 0x00110800011c7983 */ /* 0x000ea20000300800 */
[----:B------:R-:W-:-:S05]  /*90160*/  IADD3 R26, P1, R26, R30, RZ ;  /* 0x0000001e1a1a7210 */ /* 0x000fca0007f3e0ff */
[----:B------:R-:W-:Y:S01]  /*90170*/  IMAD.X R27, R27, 0x1, R2, P1 ;  /* 0x000000011b1b7824 */ /* 0x000fe200008e0602 */
[----:B------:R-:W-:Y:S01]  /*90180*/  STL [R1+0x1008], R26 ;  /* 0x0010081a01007387 */ /* 0x000fe20000100800 */
[----:B---3--:R-:W-:Y:S02]  /*90190*/  MOV R24, R26 ;  /* 0x0000001a00187202 */ /* 0x008fe40000000f00 */
[----:B------:R-:W-:Y:S01]  /*901a0*/  IMAD.MOV.U32 R25, RZ, RZ, R27 ;  /* 0x000000ffff197224 */ /* 0x000fe200078e001b */
[----:B------:R1:W-:Y:S04]  /*901b0*/  STL [R1+0x1004], R27 ;  /* 0x0010041b01007387 */ /* 0x0003e80000100800 */
[----:B------:R3:W-:Y:S04]  /*901c0*/  LDGSTS.E [R21+-0x56e00], [R24.64], P0 ;  /* 0xa920000018157fae */ /* 0x0007e80008121844 */
[----:B-1----:R-:W2:Y:S04]  /*901d0*/  LDL.LU R27, [R1+0x1144] ;  /* 0x00114400011b7983 */ /* 0x002ea80000300800 */
[----:B------:R-:W2:Y:S01]  /*901e0*/  LDL.LU R26, [R1+0x1148] ;  /* 0x00114800011a7983 */ /* 0x000ea20000300800 */
[----:B----4-:R-:W-:-:S05]  /*901f0*/  IADD3 R34, P1, R34, R30, RZ ;  /* 0x0000001e22227210 */ /* 0x010fca0007f3e0ff */
[----:B------:R-:W-:Y:S01]  /*90200*/  IMAD.X R38, R38, 0x1, R2, P1 ;  /* 0x0000000126267824 */ /* 0x000fe200008e0602 */
[----:B------:R-:W-:Y:S01]  /*90210*/  STL [R1+0x1048], R34 ;  /* 0x0010482201007387 */ /* 0x000fe20000100800 */
[----:B---3--:R-:W-:Y:S02]  /*90220*/  MOV R24, R34 ;  /* 0x0000002200187202 */ /* 0x008fe40000000f00 */
        /* <DEDUP_REMOVED lines=13> */
[----:B--2---:R-:W-:-:S03]  /*90300*/  IADD3 R33, P1, R33, R30, RZ ;  /* 0x0000001e21217210 */ /* 0x004fc60007f3e0ff */
[----:B------:R-:W2:Y:S02]  /*90310*/  LDL.LU R35, [R1+0x11c8] ;  /* 0x0011c80001237983 */ /* 0x000ea40000300800 */
[----:B------:R-:W-:Y:S02]  /*90320*/  IMAD.X R36, R36, 0x1, R2, P1 ;  /* 0x0000000124247824 */ /* 0x000fe400008e0602 */
[----:B------:R-:W-:Y:S01]  /*90330*/  STL [R1+0x10c8], R33 ;  /* 0x0010c82101007387 */ /* 0x000fe20000100800 */
[----:B---3--:R-:W-:Y:S01]  /*90340*/  MOV R24, R33 ;  /* 0x0000002100187202 */ /* 0x008fe20000000f00 */
[----:B------:R-:W-:Y:S02]  /*90350*/  IMAD.MOV.U32 R25, RZ, RZ, R36 ;  /* 0x000000ffff197224 */ /* 0x000fe400078e0024 */
[----:B------:R1:W-:Y:S04]  /*90360*/  STL [R1+0x10c4], R36 ;  /* 0x0010c42401007387 */ /* 0x0003e80000100800 */
[----:B------:R3:W-:Y:S04]  /*90370*/  LDGSTS.E [R21+-0x53e00], [R24.64], P0 ;  /* 0xac20000018157fae */ /* 0x0007e80008121844 */
[----:B-1----:R-:W2:Y:S01]  /*90380*/  LDL.LU R36, [R1+0x1204] ;  /* 0x0012040001247983 */ /* 0x002ea20000300800 */
[----:B------:R-:W-:-:S03]  /*90390*/  IADD3 R28, P1, R28, R30, RZ ;  /* 0x0000001e1c1c7210 */ /* 0x000fc60007f3e0ff */
[----:B------:R-:W2:Y:S02]  /*903a0*/  LDL.LU R33, [R1+0x1208] ;  /* 0x0012080001217983 */ /* 0x000ea40000300800 */
[----:B------:R-:W-:Y:S02]  /*903b0*/  IMAD.X R29, R29, 0x1, R2, P1 ;  /* 0x000000011d1d7824 */ /* 0x000fe400008e0602 */
[----:B------:R-:W-:Y:S01]  /*903c0*/  STL [R1+0x1108], R28 ;  /* 0x0011081c01007387 */ /* 0x000fe20000100800 */
[----:B---3--:R-:W-:Y:S01]  /*903d0*/  MOV R24, R28 ;  /* 0x0000001c00187202 */ /* 0x008fe20000000f00 */
[----:B------:R-:W-:Y:S02]  /*903e0*/  IMAD.MOV.U32 R25, RZ, RZ, R29 ;  /* 0x000000ffff197224 */ /* 0x000fe400078e001d */
        /* <DEDUP_REMOVED lines=47> */
[----:B-1----:R-:W4:Y:S04]  /*906e0*/  LDL.LU R29, [R1+0x1384] ;  /* 0x00138400011d7983 */ /* 0x002f280000300800 */
[----:B------:R-:W4:Y:S01]  /*906f0*/  LDL.LU R28, [R1+0x1388] ;  /* 0x00138800011c7983 */ /* 0x000f220000300800 */
[----:B------:R-:W-:-:S05]  /*90700*/  IADD3 R26, P1, R26, R30, RZ ;  /* 0x0000001e1a1a7210 */ /* 0x000fca0007f3e0ff */
[----:B------:R-:W-:Y:S01]  /*90710*/  IMAD.X R27, R27, 0x1, R2, P1 ;  /* 0x000000011b1b7824 */ /* 0x000fe200008e0602 */
[----:B------:R-:W-:Y:S01]  /*90720*/  STL [R1+0x1288], R26 ;  /* 0x0012881a01007387 */ /* 0x000fe20000100800 */
[----:B---3--:R-:W-:Y:S02]  /*90730*/  MOV R24, R26 ;  /* 0x0000001a00187202 */ /* 0x008fe40000000f00 */
[----:B------:R-:W-:Y:S01]  /*90740*/  IMAD.MOV.U32 R25, RZ, RZ, R27 ;  /* 0x000000ffff197224 */ /* 0x000fe200078e001b */
[----:B------:R1:W-:Y:S04]  /*90750*/  STL [R1+0x1284], R27 ;  /* 0x0012841b01007387 */ /* 0x0003e80000100800 */
[----:B------:R3:W-:Y:S04]  /*90760*/  LDGSTS.E [R21+-0x4ce00], [R24.64], P0 ;  /* 0xb320000018157fae */ /* 0x0007e80008121844 */
[----:B-1----:R-:W4:Y:S04]  /*90770*/  LDL.LU R27, [R1+0x13c4] ;  /* 0x0013c400011b7983 */ /* 0x002f280000300800 */
[----:B------:R-:W4:Y:S01]  /*90780*/  LDL.LU R26, [R1+0x13c8] ;  /* 0x0013c800011a7983 */ /* 0x000f220000300800 */
[----:B--2---:R-:W-:-:S05]  /*90790*/  IADD3 R34, P1, R34, R30, RZ ;  /* 0x0000001e22227210 */ /* 0x004fca0007f3e0ff */
[----:B----4-:R-:W-:Y:S01]  /*907a0*/  IMAD.X R38, R38, 0x1, R2, P1 ;  /* 0x0000000126267824 */ /* 0x010fe200008e0602 */
[----:B------:R1:W-:Y:S04]  /*907b0*/  STL [R1+0x12c8], R34 ;  /* 0x0012c82201007387 */ /* 0x0003e80000100800 */
[----:B------:R-:W-:Y:S04]  /*907c0*/  STL [R1+0x12c4], R38 ;  /* 0x0012c42601007387 */ /* 0x000fe80000100800 */
[----:B------:R-:W2:Y:S04]  /*907d0*/  LDL.LU R44, [R1+0x1404] ;  /* 0x00140400012c7983 */ /* 0x000ea80000300800 */
[----:B------:R-:W4:Y:S01]  /*907e0*/  LDL.LU R43, [R1+0x1408] ;  /* 0x00140800012b7983 */ /* 0x000f220000300800 */
[----:B------:R-:W-:Y:S01]  /*907f0*/  IADD3 R35, P1, R35, R30, RZ ;  /* 0x0000001e23237210 */ /* 0x000fe20007f3e0ff */
[----:B---3--:R-:W-:Y:S01]  /*90800*/  IMAD.MOV.U32 R25, RZ, RZ, R38 ;  /* 0x000000ffff197224 */ /* 0x008fe200078e0026 */
[----:B------:R-:W-:-:S02]  /*90810*/  MOV R24, R34 ;  /* 0x0000002200187202 */ /* 0x000fc40000000f00 */
[----:B-1----:R-:W3:Y:S01]  /*90820*/  LDL.LU R34, [R1+0x1448] ;  /* 0x0014480001227983 */ /* 0x002ee20000300800 */
[----:B------:R-:W-:-:S03]  /*90830*/  IMAD.X R37, R37, 0x1, R2, P1 ;  /* 0x0000000125257824 */ /* 0x000fc600008e0602 */
[----:B------:R1:W-:Y:S04]  /*90840*/  STL [R1+0x1308], R35 ;  /* 0x0013082301007387 */ /* 0x0003e80000100800 */
[----:B------:R-:W-:Y:S04]  /*90850*/  STL [R1+0x1304], R37 ;  /* 0x0013042501007387 */ /* 0x000fe80000100800 */
[----:B------:R1:W-:Y:S04]  /*90860*/  LDGSTS.E [R21+-0x4be00], [R24.64], P0 ;  /* 0xb420000018157fae */ /* 0x0003e80008121844 */
[----:B------:R-:W3:Y:S01]  /*90870*/  LDL.LU R42, [R1+0x1444] ;  /* 0x00144400012a7983 */ /* 0x000ee20000300800 */
[----:B------:R-:W-:-:S03]  /*90880*/  IADD3 R33, P1, R33, R30, RZ ;  /* 0x0000001e21217210 */ /* 0x000fc60007f3e0ff */
[----:B------:R-:W3:Y:S02]  /*90890*/  LDL.LU R40, [R1+0x1484] ;  /* 0x0014840001287983 */ /* 0x000ee40000300800 */
[----:B------:R-:W-:Y:S01]  /*908a0*/  IMAD.X R36, R36, 0x1, R2, P1 ;  /* 0x0000000124247824 */ /* 0x000fe200008e0602 */
[----:B-1----:R-:W-:Y:S01]  /*908b0*/  MOV R24, R35 ;  /* 0x0000002300187202 */ /* 0x002fe20000000f00 */
[----:B------:R-:W-:Y:S01]  /*908c0*/  IMAD.MOV.U32 R25, RZ, RZ, R37 ;  /* 0x000000ffff197224 */ /* 0x000fe200078e0025 */
[----:B------:R-:W3:Y:S04]  /*908d0*/  LDL.LU R35, [R1+0x1488] ;  /* 0x0014880001237983 */ /* 0x000ee80000300800 */
[----:B------:R1:W-:Y:S04]  /*908e0*/  STL [R1+0x1348], R33 ;  /* 0x0013482101007387 */ /* 0x0003e80000100800 */
[----:B------:R1:W-:Y:S04]  /*908f0*/  LDGSTS.E [R21+-0x4ae00], [R24.64], P0 ;  /* 0xb520000018157fae */ /* 0x0003e80008121844 */
[----:B------:R-:W-:Y:S01]  /*90900*/  STL [R1+0x1344], R36 ;  /* 0x0013442401007387 */ /* 0x000fe20000100800 */
[----:B------:R-:W-:-:S03]  /*90910*/  IADD3 R28, P1, R28, R30, RZ ;  /* 0x0000001e1c1c7210 */ /* 0x000fc60007f3e0ff */
[----:B------:R-:W3:Y:S01]  /*90920*/  LDL.LU R38, [R1+0x14c4] ;  /* 0x0014c40001267983 */ /* 0x000ee20000300800 */
[----:B-1----:R-:W-:-:S03]  /*90930*/  MOV R24, R33 ;  /* 0x0000002100187202 */ /* 0x002fc60000000f00 */
[----:B------:R-:W3:Y:S01]  /*90940*/  LDL.LU R33, [R1+0x14c8] ;  /* 0x0014c80001217983 */ /* 0x000ee20000300800 */
[----:B------:R-:W-:Y:S02]  /*90950*/  IMAD.MOV.U32 R25, RZ, RZ, R36 ;  /* 0x000000ffff197224 */ /* 0x000fe400078e0024 */
[----:B------:R-:W-:-:S03]  /*90960*/  IMAD.X R29, R29, 0x1, R2, P1 ;  /* 0x000000011d1d7824 */ /* 0x000fc600008e0602 */
[----:B------:R1:W-:Y:S04]  /*90970*/  LDGSTS.E [R21+-0x49e00], [R24.64], P0 ;  /* 0xb620000018157fae */ /* 0x0003e80008121844 */
[----:B------:R-:W-:Y:S01]  /*90980*/  STL [R1+0x1388], R28 ;  /* 0x0013881c01007387 */ /* 0x000fe20000100800 */
[----:B------:R-:W-:Y:S01]  /*90990*/  IADD3 R26, P1, R26, R30, RZ ;  /* 0x0000001e1a1a7210 */ /* 0x000fe20007f3e0ff */
[----:B-1----:R-:W-:Y:S01]  /*909a0*/  IMAD.MOV.U32 R25, RZ, RZ, R29 ;  /* 0x000000ffff197224 */ /* 0x002fe200078e001d */
[----:B------:R-:W-:-:S03]  /*909b0*/  MOV R24, R28 ;  /* 0x0000001c00187202 */ /* 0x000fc60000000f00 */
[----:B------:R-:W-:Y:S01]  /*909c0*/  IMAD.X R27, R27, 0x1, R2, P1 ;  /* 0x000000011b1b7824 */ /* 0x000fe200008e0602 */
[----:B------:R-:W-:Y:S04]  /*909d0*/  STL [R1+0x1384], R29 ;  /* 0x0013841d01007387 */ /* 0x000fe80000100800 */
[----:B------:R1:W-:Y:S04]  /*909e0*/  LDGSTS.E [R21+-0x48e00], [R24.64], P0 ;  /* 0xb720000018157fae */ /* 0x0003e80008121844 */
[----:B------:R-:W-:Y:S04]  /*909f0*/  STL [R1+0x13c8], R26 ;  /* 0x0013c81a01007387 */ /* 0x000fe80000100800 */
[----:B------:R1:W-:Y:S02]  /*90a00*/  STL [R1+0x13c4], R27 ;  /* 0x0013c41b01007387 */ /* 0x0003e40000100800 */
[----:B-1----:R-:W-:Y:S01]  /*90a10*/  MOV R24, R26 ;  /* 0x0000001a00187202 */ /* 0x002fe20000000f00 */
[----:B------:R-:W-:-:S02]  /*90a20*/  IMAD.MOV.U32 R25, RZ, RZ, R27 ;  /* 0x000000ffff197224 */ /* 0x000fc400078e001b */
[----:B------:R-:W3:Y:S04]  /*90a30*/  LDL.LU.64 R26, [R1+0xb18] ;  /* 0x000b1800011a7983 */ /* 0x000ee80000300a00 */
[----:B------:R-:W3:Y:S04]  /*90a40*/  LDL.LU.64 R28, [R1+0xad8] ;  /* 0x000ad800011c7983 */ /* 0x000ee80000300a00 */
[----:B------:R-:W3:Y:S04]  /*90a50*/  LDL.LU.64 R36, [R1+0xa98] ;  /* 0x000a980001247983 */ /* 0x000ee80000300a00 */
[----:B------:R1:W-:Y:S01]  /*90a60*/  LDGSTS.E [R21+-0x47e00], [R24.64], P0 ;  /* 0xb820000018157fae */ /* 0x0003e20008121844 */
[----:B----4-:R-:W-:-:S05]  /*90a70*/  IADD3 R43, P1, R43, R30, RZ ;  /* 0x0000001e2b2b7210 */ /* 0x010fca0007f3e0ff */
[----:B--2---:R-:W-:Y:S01]  /*90a80*/  IMAD.X R44, R44, 0x1, R2, P1 ;  /* 0x000000012c2c7824 */ /* 0x004fe200008e0602 */
[----:B-1----:R-:W-:Y:S02]  /*90a90*/  MOV R24, R43 ;  /* 0x0000002b00187202 */ /* 0x002fe40000000f00 */
[----:B---3--:R-:W-:Y:S01]  /*90aa0*/  IADD3 R34, P1, R34, R30, RZ ;  /* 0x0000001e22227210 */ /* 0x008fe20007f3e0ff */
[----:B------:R-:W-:-:S05]  /*90ab0*/  IMAD.MOV.U32 R25, RZ, RZ, R44 ;  /* 0x000000ffff197224 */ /* 0x000fca00078e002c */
[----:B------:R1:W-:Y:S01]  /*90ac0*/  LDGSTS.E [R21+-0x46e00], [R24.64], P0 ;  /* 0xb920000018157fae */ /* 0x0003e20008121844 */
[----:B------:R-:W-:Y:S01]  /*90ad0*/  IMAD.X R42, R42, 0x1, R2, P1 ;  /* 0x000000012a2a7824 */ /* 0x000fe200008e0602 */
[----:B-1----:R-:W-:-:S03]  /*90ae0*/  MOV R24, R34 ;  /* 0x0000002200187202 */ /* 0x002fc60000000f00 */
[----:B------:R-:W-:-:S05]  /*90af0*/  IMAD.MOV.U32 R25, RZ, RZ, R42 ;  /* 0x000000ffff197224 */ /* 0x000fca00078e002a */
[----:B------:R1:W-:Y:S01]  /*90b00*/  LDGSTS.E [R21+-0x45e00], [R24.64], P0 ;  /* 0xba20000018157fae */ /* 0x0003e20008121844 */
[----:B------:R-:W-:-:S05]  /*90b10*/  IADD3 R35, P1, R35, R30, RZ ;  /* 0x0000001e23237210 */ /* 0x000fca0007f3e0ff */
[----:B------:R-:W-:Y:S01]  /*90b20*/  IMAD.X R40, R40, 0x1, R2, P1 ;  /* 0x0000000128287824 */ /* 0x000fe200008e0602 */
[----:B-1----:R-:W-:-:S03]  /*90b30*/  MOV R24, R35 ;  /* 0x0000002300187202 */ /* 0x002fc60000000f00 */
[----:B------:R-:W-:Y:S01]  /*90b40*/  IMAD.MOV.U32 R25, RZ, RZ, R40 ;  /* 0x000000ffff197224 */ /* 0x000fe200078e0028 */
[----:B------:R-:W-:Y:S04]  /*90b50*/  STL [R1+0x1408], R43 ;  /* 0x0014082b01007387 */ /* 0x000fe80000100800 */
[----:B------:R1:W-:Y:S01]  /*90b60*/  LDGSTS.E [R21+-0x44e00], [R24.64], P0 ;  /* 0xbb20000018157fae */ /* 0x0003e20008121844 */
[----:B------:R-:W-:-:S05]  /*90b70*/  IADD3 R33, P1, R33, R30, RZ ;  /* 0x0000001e21217210 */ /* 0x000fca0007f3e0ff */
[----:B------:R-:W-:Y:S01]  /*90b80*/  IMAD.X R38, R38, 0x1, R2, P1 ;  /* 0x0000000126267824 */ /* 0x000fe200008e0602 */
[----:B-1----:R-:W-:-:S03]  /*90b90*/  MOV R24, R33 ;  /* 0x0000002100187202 */ /* 0x002fc60000000f00 */
[----:B------:R-:W-:Y:S01]  /*90ba0*/  IMAD.MOV.U32 R25, RZ, RZ, R38 ;  /* 0x000000ffff197224 */ /* 0x000fe200078e0026 */
[----:B------:R-:W-:Y:S04]  /*90bb0*/  STL [R1+0x1404], R44 ;  /* 0x0014042c01007387 */ /* 0x000fe80000100800 */
[----:B------:R1:W-:Y:S04]  /*90bc0*/  STL [R1+0x1448], R34 ;  /* 0x0014482201007387 */ /* 0x0003e80000100800 */
[----:B------:R-:W-:Y:S04]  /*90bd0*/  STL [R1+0x1444], R42 ;  /* 0x0014442a01007387 */ /* 0x000fe80000100800 */
[----:B------:R2:W-:Y:S04]  /*90be0*/  LDGSTS.E [R21+-0x43e00], [R24.64], P0 ;  /* 0xbc20000018157fae */ /* 0x0005e80008121844 */
[----:B-1----:R-:W3:Y:S04]  /*90bf0*/  LDL.LU R34, [R1+0xdd0] ;  /* 0x000dd00001227983 */ /* 0x002ee80000300800 */
[----:B------:R1:W-:Y:S04]  /*90c00*/  STL [R1+0x1488], R35 ;  /* 0x0014882301007387 */ /* 0x0003e80000100800 */
[----:B------:R-:W-:Y:S04]  /*90c10*/  STL [R1+0x1484], R40 ;  /* 0x0014842801007387 */ /* 0x000fe80000100800 */
[----:B-1----:R-:W4:Y:S01]  /*90c20*/  LDL.LU R35, [R1+0xdcc] ;  /* 0x000dcc0001237983 */ /* 0x002f220000300800 */
[----:B--2---:R-:W-:-:S03]  /*90c30*/  IADD3 R24, P1, R26, R30, RZ ;  /* 0x0000001e1a187210 */ /* 0x004fc60007f3e0ff */
[----:B------:R1:W-:Y:S02]  /*90c40*/  STL [R1+0x14c8], R33 ;  /* 0x0014c82101007387 */ /* 0x0003e40000100800 */
[----:B------:R-:W-:Y:S01]  /*90c50*/  IMAD.X R21, R27, 0x1, R2, P1 ;  /* 0x000000011b157824 */ /* 0x000fe200008e0602 */
[----:B------:R-:W-:Y:S01]  /*90c60*/  IADD3 R26, P1, R28, R30, RZ ;  /* 0x0000001e1c1a7210 */ /* 0x000fe20007f3e0ff */
[----:B------:R-:W-:Y:S03]  /*90c70*/  STL [R1+0x14c4], R38 ;  /* 0x0014c42601007387 */ /* 0x000fe60000100800 */
[----:B------:R-:W-:Y:S01]  /*90c80*/  IADD3.X R25, R29, R2, RZ, P1, !PT ;  /* 0x000000021d197210 */ /* 0x000fe20000ffe4ff */
[----:B------:R-:W2:Y:S01]  /*90c90*/  LDL.LU R43, [R1+0xe0c] ;  /* 0x000e0c00012b7983 */ /* 0x000ea20000300800 */
[----:B------:R-:W-:-:S03]  /*90ca0*/  IADD3 R28, P1, R36, R30, RZ ;  /* 0x0000001e241c7210 */ /* 0x000fc60007f3e0ff */
[----:B-1----:R-:W2:Y:S01]  /*90cb0*/  LDL.LU R33, [R1+0xe10] ;  /* 0x000e100001217983 */ /* 0x002ea20000300800 */
[----:B------:R-:W-:Y:S01]  /*90cc0*/  IADD3 R29, R3, 0x100000, RZ ;  /* 0x00100000031d7810 */ /* 0x000fe20007ffe0ff */
[----:B------:R-:W-:Y:S01]  /*90cd0*/  IMAD.X R27, R37, 0x1, R2, P1 ;  /* 0x00000001251b7824 */ /* 0x000fe200008e0602 */
[----:B------:R-:W-:Y:S01]  /*90ce0*/  MOV R37, R21 ;  /* 0x0000001500257202 */ /* 0x000fe20000000f00 */
[----:B------:R-:W2:Y:S01]  /*90cf0*/  LDL.LU R42, [R1+0xe4c] ;  /* 0x000e4c00012a7983 */ /* 0x000ea20000300800 */
[----:B------:R-:W-:-:S03]  /*90d00*/  IMAD.MOV.U32 R36, RZ, RZ, R24 ;  /* 0x000000ffff247224 */ /* 0x000fc600078e0018 */
[----:B------:R-:W2:Y:S01]  /*90d10*/  LDL.LU R40, [R1+0xe50] ;  /* 0x000e500001287983 */ /* 0x000ea20000300800 */
[----:B------:R-:W-:-:S03]  /*90d20*/  IMAD.MOV.U32 R24, RZ, RZ, R26 ;  /* 0x000000ffff187224 */ /* 0x000fc600078e001a */
[----:B------:R1:W-:Y:S04]  /*90d30*/  STL.64 [R1+0xb18], R36 ;  /* 0x000b182401007387 */ /* 0x0003e80000100a00 */
[----:B------:R1:W-:Y:S04]  /*90d40*/  LDGSTS.E [R29+-0x42e00], [R36.64], P0 ;  /* 0xbd200000241d7fae */ /* 0x0003e80008121844 */
[----:B-1----:R-:W2:Y:S04]  /*90d50*/  LDL.LU R37, [R1+0xe8c] ;  /* 0x000e8c0001257983 */ /* 0x002ea80000300800 */
[----:B------:R-:W2:Y:S04]  /*90d60*/  LDL.LU R36, [R1+0xe90] ;  /* 0x000e900001247983 */ /* 0x000ea80000300800 */
[----:B------:R1:W-:Y:S04]  /*90d70*/  STL.64 [R1+0xad8], R24 ;  /* 0x000ad81801007387 */ /* 0x0003e80000100a00 */
[----:B------:R-:W2:Y:S04]  /*90d80*/  LDL.LU R38, [R1+0xecc] ;  /* 0x000ecc0001267983 */ /* 0x000ea80000300800 */
[----:B------:R-:W2:Y:S01]  /*90d90*/  LDL.LU R26, [R1+0xed0] ;  /* 0x000ed000011a7983 */ /* 0x000ea20000300800 */
[----:B------:R-:W-:-:S02]  /*90da0*/  IADD3 R21, R3, 0x100000, RZ ;  /* 0x0010000003157810 */ /* 0x000fc40007ffe0ff */
[----:B------:R-:W-:-:S03]  /*90db0*/  IADD3 R3, R3, 0x100000, RZ ;  /* 0x0010000003037810 */ /* 0x000fc60007ffe0ff */
[----:B------:R1:W-:Y:S02]  /*90dc0*/  LDGSTS.E [R21+-0x41e00], [R24.64], P0 ;  /* 0xbe20000018157fae */ /* 0x0003e40008121844 */
[----:B-1----:R-:W-:Y:S01]  /*90dd0*/  IMAD.MOV.U32 R24, RZ, RZ, R28 ;  /* 0x000000ffff187224 */ /* 0x002fe200078e001c */
[----:B------:R-:W-:-:S05]  /*90de0*/  MOV R25, R27 ;  /* 0x0000001b00197202 */ /* 0x000fca0000000f00 */
[----:B------:R1:W-:Y:S04]  /*90df0*/  STL.64 [R1+0xa98], R24 ;  /* 0x000a981801007387 */ /* 0x0003e80000100a00 */
[----:B------:R1:W-:Y:S02]  /*90e00*/  LDGSTS.E [R3+-0x40e00], [R24.64], P0 ;  /* 0xbf20000018037fae */ /* 0x0003e40008121844 */
[----:B-1----:R-:W-:Y:S02]  /*90e10*/  IADD3 R3, R22, 0x100000, RZ ;  /* 0x0010000016037810 */ /* 0x002fe40007ffe0ff */
[----:B---3--:R-:W-:-:S05]  /*90e20*/  IADD3 R34, P1, R34, R30, RZ ;  /* 0x0000001e22227210 */ /* 0x008fca0007f3e0ff */
[----:B------:R-:W-:Y:S01]  /*90e30*/  STL [R1+0xdd0], R34 ;  /* 0x000dd02201007387 */ /* 0x000fe20000100800 */
[----:B------:R-:W-:Y:S02]  /*90e40*/  IMAD.MOV.U32 R24, RZ, RZ, R34 ;  /* 0x000000ffff187224 */ /* 0x000fe400078e0022 */
[----:B----4-:R-:W-:-:S05]  /*90e50*/  IMAD.X R35, R35, 0x1, R2, P1 ;  /* 0x0000000123237824 */ /* 0x010fca00008e0602 */
[----:B------:R1:W-:Y:S01]  /*90e60*/  STL [R1+0xdcc], R35 ;  /* 0x000dcc2301007387 */ /* 0x0003e20000100800 */
[----:B------:R-:W-:-:S05]  /*90e70*/  MOV R25, R35 ;  /* 0x0000002300197202 */ /* 0x000fca0000000f00 */
[----:B------:R3:W-:Y:S04]  /*90e80*/  LDGSTS.E [R3+-0x5fc00], [R24.64], P0 ;  /* 0xa040000018037fae */ /* 0x0007e80008121844 */
[----:B-1----:R-:W4:Y:S04]  /*90e90*/  LDL.LU R35, [R1+0xf0c] ;  /* 0x000f0c0001237983 */ /* 0x002f280000300800 */
[----:B------:R-:W4:Y:S01]  /*90ea0*/  LDL.LU R34, [R1+0xf10] ;  /* 0x000f100001227983 */ /* 0x000f220000300800 */
[----:B--2---:R-:W-:-:S05]  /*90eb0*/  IADD3 R33, P1, R33, R30, RZ ;  /* 0x0000001e21217210 */ /* 0x004fca0007f3e0ff */
[--C-:B------:R-:W-:Y:S01]  /*90ec0*/  IMAD.X R43, R43, 0x1, R2.reuse, P1 ;  /* 0x000000012b2b7824 */ /* 0x100fe200008e0602 */
[----:B------:R1:W-:Y:S01]  /*90ed0*/  STL [R1+0xe10], R33 ;  /* 0x000e102101007387 */ /* 0x0003e20000100800 */
[-C--:B------:R-:W-:Y:S01]  /*90ee0*/  IADD3 R40, P1, R40, R30.reuse, RZ ;  /* 0x0000001e28287210 */ /* 0x080fe20007f3e0ff */
[----:B---3--:R-:W-:Y:S02]  /*90ef0*/  IMAD.MOV.U32 R24, RZ, RZ, R33 ;  /* 0x000000ffff187224 */ /* 0x008fe400078e0021 */
[----:B------:R-:W-:Y:S01]  /*90f00*/  STL [R1+0xe0c], R43 ;  /* 0x000e0c2b01007387 */ /* 0x000fe20000100800 */
[----:B------:R-:W-:Y:S01]  /*90f10*/  MOV R25, R43 ;  /* 0x0000002b00197202 */ /* 0x000fe20000000f00 */
[----:B------:R-:W-:Y:S02]  /*90f20*/  IMAD.X R42, R42, 0x1, R2, P1 ;  /* 0x000000012a2a7824 */ /* 0x000fe400008e0602 */
[----:B-1----:R-:W4:Y:S04]  /*90f30*/  LDL.LU R33, [R1+0xf4c] ;  /* 0x000f4c0001217983 */ /* 0x002f280000300800 */
[----:B------:R-:W3:Y:S04]  /*90f40*/  LDL.LU R29, [R1+0xf50] ;  /* 0x000f5000011d7983 */ /* 0x000ee80000300800 */
[----:B------:R1:W-:Y:S04]  /*90f50*/  LDGSTS.E [R3+-0x5ec00], [R24.64], P0 ;  /* 0xa140000018037fae */ /* 0x0003e80008121844 */
[----:B------:R-:W-:Y:S01]  /*90f60*/  STL [R1+0xe50], R40 ;  /* 0x000e502801007387 */ /* 0x000fe20000100800 */
[----:B------:R-:W-:-:S03]  /*90f70*/  IADD3 R36, P1, R36, R30, RZ ;  /* 0x0000001e24247210 */ /* 0x000fc60007f3e0ff */
[----:B------:R-:W-:Y:S01]  /*90f80*/  STL [R1+0xe4c], R42 ;  /* 0x000e4c2a01007387 */ /* 0x000fe20000100800 */
[----:B-1----:R-:W-:Y:S01]  /*90f90*/  IMAD.MOV.U32 R24, RZ, RZ, R40 ;  /* 0x000000ffff187224 */ /* 0x002fe200078e0028 */
[----:B------:R-:W-:Y:S02]  /*90fa0*/  MOV R25, R42 ;  /* 0x0000002a00197202 */ /* 0x000fe40000000f00 */
[----:B------:R-:W4:Y:S01]  /*90fb0*/  LDL.LU R28, [R1+0xf8c] ;  /* 0x000f8c00011c7983 */ /* 0x000f220000300800 */
[----:B------:R-:W-:-:S03]  /*90fc0*/  IMAD.X R37, R37, 0x1, R2, P1 ;  /* 0x0000000125257824 */ /* 0x000fc600008e0602 */
[----:B------:R-:W4:Y:S01]  /*90fd0*/  LDL.LU R21, [R1+0xf90] ;  /* 0x000f900001157983 */ /* 0x000f220000300800 */
[----:B------:R-:W-:-:S03]  /*90fe0*/  IADD3 R26, P1, R26, R30, RZ ;  /* 0x0000001e1a1a7210 */ /* 0x000fc60007f3e0ff */
[----:B------:R1:W-:Y:S04]  /*90ff0*/  LDGSTS.E [R3+-0x5dc00], [R24.64], P0 ;  /* 0xa240000018037fae */ /* 0x0003e80008121844 */
[----:B------:R-:W-:Y:S01]  /*91000*/  STL [R1+0xe90], R36 ;  /* 0x000e902401007387 */ /* 0x000fe20000100800 */
[----:B------:R-:W-:-:S03]  /*91010*/  IMAD.X R38, R38, 0x1, R2, P1 ;  /* 0x0000000126267824 */ /* 0x000fc600008e0602 */
[----:B------:R1:W-:Y:S02]  /*91020*/  STL [R1+0xe8c], R37 ;  /* 0x000e8c2501007387 */ /* 0x0003e40000100800 */
[----:B-1----:R-:W-:Y:S01]  /*91030*/  MOV R25, R37 ;  /* 0x0000002500197202 */ /* 0x002fe20000000f00 */
[----:B------:R-:W-:Y:S01]  /*91040*/  IMAD.MOV.U32 R24, RZ, RZ, R36 ;  /* 0x000000ffff187224 */ /* 0x000fe200078e0024 */
[----:B------:R-:W4:Y:S04]  /*91050*/  LDL.LU R37, [R1+0xfcc] ;  /* 0x000fcc0001257983 */ /* 0x000f280000300800 */
[----:B------:R-:W4:Y:S04]  /*91060*/  LDL.LU R36, [R1+0xfd0] ;  /* 0x000fd00001247983 */ /* 0x000f280000300800 */
[----:B------:R1:W-:Y:S04]  /*91070*/  STL [R1+0xed0], R26 ;  /* 0x000ed01a01007387 */ /* 0x0003e80000100800 */
[----:B------:R1:W-:Y:S04]  /*91080*/  LDGSTS.E [R3+-0x5cc00], [R24.64], P0 ;  /* 0xa340000018037fae */ /* 0x0003e80008121844 */
[----:B------:R-:W-:Y:S04]  /*91090*/  STL [R1+0xecc], R38 ;  /* 0x000ecc2601007387 */ /* 0x000fe80000100800 */
[----:B------:R-:W4:Y:S01]  /*910a0*/  LDL.LU R27, [R1+0x100c] ;  /* 0x00100c00011b7983 */ /* 0x000f220000300800 */
[----:B-1----:R-:W-:-:S03]  /*910b0*/  IMAD.MOV.U32 R24, RZ, RZ, R26 ;  /* 0x000000ffff187224 */ /* 0x002fc600078e001a */
[----:B------:R-:W4:Y:S01]  /*910c0*/  LDL.LU R26, [R1+0x1010] ;  /* 0x00101000011a7983 */ /* 0x000f220000300800 */
[----:B------:R-:W-:-:S05]  /*910d0*/  MOV R25, R38 ;  /* 0x0000002600197202 */ /* 0x000fca0000000f00 */
[----:B------:R1:W-:Y:S01]  /*910e0*/  LDGSTS.E [R3+-0x5bc00], [R24.64], P0 ;  /* 0xa440000018037fae */ /* 0x0003e20008121844 */
[----:B----4-:R-:W-:-:S05]  /*910f0*/  IADD3 R34, P1, R34, R30, RZ ;  /* 0x0000001e22227210 */ /* 0x010fca0007f3e0ff */
[----:B------:R-:W-:Y:S01]  /*91100*/  IMAD.X R35, R35, 0x1, R2, P1 ;  /* 0x0000000123237824 */ /* 0x000fe200008e0602 */
[----:B------:R-:W-:Y:S01]  /*91110*/  STL [R1+0xf10], R34 ;  /* 0x000f102201007387 */ /* 0x000fe20000100800 */
[----:B-1----:R-:W-:-:S03]  /*91120*/  IMAD.MOV.U32 R24, RZ, RZ, R34 ;  /* 0x000000ffff187224 */ /* 0x002fc600078e0022 */
[----:B------:R1:W-:Y:S01]  /*91130*/  STL [R1+0xf0c], R35 ;  /* 0x000f0c2301007387 */ /* 0x0003e20000100800 */
[----:B------:R-:W-:-:S05]  /*91140*/  MOV R25, R35 ;  /* 0x0000002300197202 */ /* 0x000fca0000000f00 */
[----:B------:R4:W-:Y:S04]  /*91150*/  LDGSTS.E [R3+-0x5ac00], [R24.64], P0 ;  /* 0xa540000018037fae */ /* 0x0009e80008121844 */
[----:B-1----:R-:W2:Y:S01]  /*91160*/  LDL.LU R35, [R1+0x104c] ;  /* 0x00104c0001237983 */ /* 0x002ea20000300800 */
[----:B---3--:R-:W-:-:S03]  /*91170*/  IADD3 R29, P1, R29, R30, RZ ;  /* 0x0000001e1d1d7210 */ /* 0x008fc60007f3e0ff */
[----:B------:R-:W3:Y:S02]  /*91180*/  LDL.LU R34, [R1+0x1050] ;  /* 0x0010500001227983 */ /* 0x000ee40000300800 */
[----:B----4-:R-:W-:Y:S02]  /*91190*/  IMAD.X R33, R33, 0x1, R2, P1 ;  /* 0x0000000121217824 */ /* 0x010fe400008e0602 */
[----:B------:R-:W-:Y:S01]  /*911a0*/  STL [R1+0xf50], R29 ;  /* 0x000f501d01007387 */ /* 0x000fe20000100800 */
[----:B------:R-:W-:Y:S02]  /*911b0*/  IMAD.MOV.U32 R24, RZ, RZ, R29 ;  /* 0x000000ffff187224 */ /* 0x000fe400078e001d */
[----:B------:R-:W-:Y:S01]  /*911c0*/  MOV R25, R33 ;  /* 0x0000002100197202 */ /* 0x000fe20000000f00 */
[----:B------:R1:W-:Y:S04]  /*911d0*/  STL [R1+0xf4c], R33 ;  /* 0x000f4c2101007387 */ /* 0x0003e80000100800 */
[----:B------:R4:W-:Y:S04]  /*911e0*/  LDGSTS.E [R3+-0x59c00], [R24.64], P0 ;  /* 0xa640000018037fae */ /* 0x0009e80008121844 */
[----:B-1----:R-:W2:Y:S01]  /*911f0*/  LDL.LU R33, [R1+0x108c] ;  /* 0x00108c0001217983 */ /* 0x002ea20000300800 */
[----:B------:R-:W-:-:S03]  /*91200*/  IADD3 R21, P1, R21, R30, RZ ;  /* 0x0000001e15157210 */ /* 0x000fc60007f3e0ff */
[----:B------:R-:W2:Y:S02]  /*91210*/  LDL.LU R29, [R1+0x1090] ;  /* 0x00109000011d7983 */ /* 0x000ea40000300800 */
[----:B------:R-:W-:Y:S02]  /*91220*/  IMAD.X R28, R28, 0x1, R2, P1 ;  /* 0x000000011c1c7824 */ /* 0x000fe400008e0602 */
[----:B------:R-:W-:Y:S01]  /*91230*/  STL [R1+0xf90], R21 ;  /* 0x000f901501007387 */ /* 0x000fe20000100800 */
[----:B----4-:R-:W-:Y:S02]  /*91240*/  IMAD.MOV.U32 R24, RZ, RZ, R21 ;  /* 0x000000ffff187224 */ /* 0x010fe400078e0015 */
[----:B------:R-:W-:Y:S01]  /*91250*/  MOV R25, R28 ;  /* 0x0000001c00197202 */ /* 0x000fe20000000f00 */
[----:B------:R1:W-:Y:S04]  /*91260*/  STL [R1+0xf8c], R28 ;  /* 0x000f8c1c01007387 */ /* 0x0003e80000100800 */
[----:B------:R4:W-:Y:S04]  /*91270*/  LDGSTS.E [R3+-0x58c00], [R24.64], P0 ;  /* 0xa740000018037fae */ /* 0x0009e80008121844 */
[----:B-1----:R-:W2:Y:S04]  /*91280*/  LDL.LU R28, [R1+0x10cc] ;  /* 0x0010cc00011c7983 */ /* 0x002ea80000300800 */
[----:B------:R-:W2:Y:S01]  /*91290*/  LDL.LU R21, [R1+0x10d0] ;  /* 0x0010d00001157983 */ /* 0x000ea20000300800 */
[----:B------:R-:W-:-:S05]  /*912a0*/  IADD3 R36, P1, R36, R30, RZ ;  /* 0x0000001e24247210 */ /* 0x000fca0007f3e0ff */
[----:B------:R-:W-:Y:S01]  /*912b0*/  IMAD.X R37, R37, 0x1, R2, P1 ;  /* 0x0000000125257824 */ /* 0x000fe200008e0602 */
[----:B------:R-:W-:Y:S01]  /*912c0*/  STL [R1+0xfd0], R36 ;  /* 0x000fd02401007387 */ /* 0x000fe20000100800 */
[----:B----4-:R-:W-:-:S03]  /*912d0*/  IMAD.MOV.U32 R24, RZ, RZ, R36 ;  /* 0x000000ffff187224 */ /* 0x010fc600078e0024 */
[----:B------:R1:W-:Y:S01]  /*912e0*/  STL [R1+0xfcc], R37 ;  /* 0x000fcc2501007387 */ /* 0x0003e20000100800 */
[----:B------:R-:W-:-:S05]  /*912f0*/  MOV R25, R37 ;  /* 0x0000002500197202 */ /* 0x000fca0000000f00 */
[----:B------:R4:W-:Y:S04]  /*91300*/  LDGSTS.E [R3+-0x57c00], [R24.64], P0 ;  /* 0xa840000018037fae */ /* 0x0009e80008121844 */
[----:B-1----:R-:W2:Y:S01]  /*91310*/  LDL.LU R37, [R1+0x110c] ;  /* 0x00110c0001257983 */ /* 0x002ea20000300800 */
[----:B------:R-:W-:-:S03]  /*91320*/  IADD3 R26, P1, R26, R30, RZ ;  /* 0x0000001e1a1a7210 */ /* 0x000fc60007f3e0ff */
[----:B------:R-:W2:Y:S02]  /*91330*/  LDL.LU R36, [R1+0x1110] ;  /* 0x0011100001247983 */ /* 0x000ea40000300800 */
[----:B------:R-:W-:Y:S02]  /*91340*/  IMAD.X R27, R27, 0x1, R2, P1 ;  /* 0x000000011b1b7824 */ /* 0x000fe400008e0602 */
[----:B------:R-:W-:Y:S01]  /*91350*/  STL [R1+0x1010], R26 ;  /* 0x0010101a01007387 */ /* 0x000fe20000100800 */
[----:B----4-:R-:W-:-:S03]  /*91360*/  IMAD.MOV.U32 R24, RZ, RZ, R26 ;  /* 0x000000ffff187224 */ /* 0x010fc600078e001a */
[----:B------:R1:W-:Y:S01]  /*91370*/  STL [R1+0x100c], R27 ;  /* 0x00100c1b01007387 */ /* 0x0003e20000100800 */
[----:B------:R-:W-:-:S05]  /*91380*/  MOV R25, R27 ;  /* 0x0000001b00197202 */ /* 0x000fca0000000f00 */
[----:B------:R4:W-:Y:S04]  /*91390*/  LDGSTS.E [R3+-0x56c00], [R24.64], P0 ;  /* 0xa940000018037fae */ /* 0x0009e80008121844 */
[----:B-1----:R-:W2:Y:S04]  /*913a0*/  LDL.LU R27, [R1+0x114c] ;  /* 0x00114c00011b7983 */ /* 0x002ea80000300800 */
[----:B------:R-:W2:Y:S01]  /*913b0*/  LDL.LU R26, [R1+0x1150] ;  /* 0x00115000011a7983 */ /* 0x000ea20000300800 */
[----:B---3--:R-:W-:-:S05]  /*913c0*/  IADD3 R34, P1, R34, R30, RZ ;  /* 0x0000001e22227210 */ /* 0x008fca0007f3e0ff */
[----:B--2---:R-:W-:Y:S01]  /*913d0*/  IMAD.X R35, R35, 0x1, R2, P1 ;  /* 0x0000000123237824 */ /* 0x004fe200008e0602 */
[----:B------:R-:W-:Y:S01]  /*913e0*/  STL [R1+0x1050], R34 ;  /* 0x0010502201007387 */ /* 0x000fe20000100800 */
[----:B----4-:R-:W-:-:S03]  /*913f0*/  IMAD.MOV.U32 R24, RZ, RZ, R34 ;  /* 0x000000ffff187224 */ /* 0x010fc600078e0022 */
        /* <DEDUP_REMOVED lines=88> */
[----:B------:R1:W-:Y:S04]  /*91980*/  STL [R1+0x12d0], R34 ;  /* 0x0012d02201007387 */ /* 0x0003e80000100800 */
[----:B------:R3:W-:Y:S04]  /*91990*/  STL [R1+0x12cc], R35 ;  /* 0x0012cc2301007387 */ /* 0x0007e80000100800 */
[----:B------:R-:W4:Y:S04]  /*919a0*/  LDL.LU R40, [R1+0x140c] ;  /* 0x00140c0001287983 */ /* 0x000f280000300800 */
[----:B------:R-:W4:Y:S01]  /*919b0*/  LDL.LU R38, [R1+0x1410] ;  /* 0x0014100001267983 */ /* 0x000f220000300800 */
[----:B------:R-:W-:Y:S01]  /*919c0*/  IADD3 R29, P1, R29, R30, RZ ;  /* 0x0000001e1d1d7210 */ /* 0x000fe20007f3e0ff */
[----:B--2---:R-:W-:Y:S01]  /*919d0*/  IMAD.MOV.U32 R24, RZ, RZ, R34 ;  /* 0x000000ffff187224 */ /* 0x004fe200078e0022 */
[----:B------:R-:W-:Y:S01]  /*919e0*/  MOV R25, R35 ;  /* 0x0000002300197202 */ /* 0x000fe20000000f00 */
[----:B-1----:R-:W2:Y:S02]  /*919f0*/  LDL.LU R34, [R1+0x1450] ;  /* 0x0014500001227983 */ /* 0x002ea40000300800 */
[----:B------:R-:W-:-:S02]  /*91a00*/  IMAD.X R33, R33, 0x1, R2, P1 ;  /* 0x0000000121217824 */ /* 0x000fc400008e0602 */
[----:B------:R-:W-:Y:S04]  /*91a10*/  STL [R1+0x1310], R29 ;  /* 0x0013101d01007387 */ /* 0x000fe80000100800 */
[----:B------:R1:W-:Y:S04]  /*91a20*/  LDGSTS.E [R3+-0x4bc00], [R24.64], P0 ;  /* 0xb440000018037fae */ /* 0x0003e80008121844 */
[----:B------:R3:W-:Y:S04]  /*91a30*/  STL [R1+0x130c], R33 ;  /* 0x00130c2101007387 */ /* 0x0007e80000100800 */
[----:B---3--:R-:W3:Y:S01]  /*91a40*/  LDL.LU R35, [R1+0x144c] ;  /* 0x00144c0001237983 */ /* 0x008ee20000300800 */
[----:B------:R-:W-:Y:S01]  /*91a50*/  IADD3 R21, P1, R21, R30, RZ ;  /* 0x0000001e15157210 */ /* 0x000fe20007f3e0ff */
[----:B-1----:R-:W-:Y:S01]  /*91a60*/  IMAD.MOV.U32 R24, RZ, RZ, R29 ;  /* 0x000000ffff187224 */ /* 0x002fe200078e001d */
[----:B------:R-:W-:-:S02]  /*91a70*/  MOV R25, R33 ;  /* 0x0000002100197202 */ /* 0x000fc40000000f00 */
[----:B------:R-:W3:Y:S01]  /*91a80*/  LDL.LU R33, [R1+0x148c] ;  /* 0x00148c0001217983 */ /* 0x000ee20000300800 */
[----:B------:R-:W-:-:S03]  /*91a90*/  IMAD.X R28, R28, 0x1, R2, P1 ;  /* 0x000000011c1c7824 */ /* 0x000fc600008e0602 */
[----:B------:R-:W3:Y:S04]  /*91aa0*/  LDL.LU R29, [R1+0x1490] ;  /* 0x00149000011d7983 */ /* 0x000ee80000300800 */
[----:B------:R1:W-:Y:S04]  /*91ab0*/  LDGSTS.E [R3+-0x4ac00], [R24.64], P0 ;  /* 0xb540000018037fae */ /* 0x0003e80008121844 */
[----:B------:R-:W-:Y:S04]  /*91ac0*/  STL [R1+0x1350], R21 ;  /* 0x0013501501007387 */ /* 0x000fe80000100800 */
[----:B------:R1:W-:Y:S01]  /*91ad0*/  STL [R1+0x134c], R28 ;  /* 0x00134c1c01007387 */ /* 0x0003e20000100800 */
[----:B------:R-:W-:Y:S01]  /*91ae0*/  IADD3 R36, P1, R36, R30, RZ ;  /* 0x0000001e24247210 */ /* 0x000fe20007f3e0ff */
[----:B-1----:R-:W-:Y:S01]  /*91af0*/  IMAD.MOV.U32 R24, RZ, RZ, R21 ;  /* 0x000000ffff187224 */ /* 0x002fe200078e0015 */
[----:B------:R-:W-:-:S02]  /*91b00*/  MOV R25, R28 ;  /* 0x0000001c00197202 */ /* 0x000fc40000000f00 */
[----:B------:R-:W3:Y:S01]  /*91b10*/  LDL.LU R28, [R1+0x14cc] ;  /* 0x0014cc00011c7983 */ /* 0x000ee20000300800 */
[----:B------:R-:W-:-:S03]  /*91b20*/  IMAD.X R37, R37, 0x1, R2, P1 ;  /* 0x0000000125257824 */ /* 0x000fc600008e0602 */
[----:B------:R-:W3:Y:S04]  /*91b30*/  LDL.LU R21, [R1+0x14d0] ;  /* 0x0014d00001157983 */ /* 0x000ee80000300800 */
[----:B------:R-:W-:Y:S04]  /*91b40*/  STL [R1+0x1390], R36 ;  /* 0x0013902401007387 */ /* 0x000fe80000100800 */
[----:B------:R1:W-:Y:S01]  /*91b50*/  LDGSTS.E [R3+-0x49c00], [R24.64], P0 ;  /* 0xb640000018037fae */ /* 0x0003e20008121844 */
[----:B------:R-:W-:-:S03]  /*91b60*/  IADD3 R26, P1, R26, R30, RZ ;  /* 0x0000001e1a1a7210 */ /* 0x000fc60007f3e0ff */
[----:B------:R-:W-:Y:S02]  /*91b70*/  STL [R1+0x138c], R37 ;  /* 0x00138c2501007387 */ /* 0x000fe40000100800 */
[----:B------:R-:W-:Y:S02]  /*91b80*/  IMAD.X R27, R27, 0x1, R2, P1 ;  /* 0x000000011b1b7824 */ /* 0x000fe400008e0602 */
[----:B------:R-:W-:Y:S01]  /*91b90*/  STL [R1+0x13d0], R26 ;  /* 0x0013d01a01007387 */ /* 0x000fe20000100800 */
[----:B-1----:R-:W-:Y:S01]  /*91ba0*/  IMAD.MOV.U32 R24, RZ, RZ, R36 ;  /* 0x000000ffff187224 */ /* 0x002fe200078e0024 */
[----:B------:R-:W-:Y:S02]  /*91bb0*/  MOV R25, R37 ;  /* 0x0000002500197202 */ /* 0x000fe40000000f00 */
[----:B------:R1:W-:Y:S04]  /*91bc0*/  STL [R1+0x13cc], R27 ;  /* 0x0013cc1b01007387 */ /* 0x0003e80000100800 */
[----:B------:R-:W3:Y:S04]  /*91bd0*/  LDL.LU.64 R42, [R1+0xa68] ;  /* 0x000a6800012a7983 */ /* 0x000ee80000300a00 */
[----:B------:R1:W-:Y:S02]  /*91be0*/  LDGSTS.E [R3+-0x48c00], [R24.64], P0 ;  /* 0xb740000018037fae */ /* 0x0003e40008121844 */
[----:B-1----:R-:W-:Y:S01]  /*91bf0*/  IMAD.MOV.U32 R24, RZ, RZ, R26 ;  /* 0x000000ffff187224 */ /* 0x002fe200078e001a */
[----:B------:R-:W-:-:S02]  /*91c00*/  MOV R25, R27 ;  /* 0x0000001b00197202 */ /* 0x000fc40000000f00 */
[----:B------:R-:W3:Y:S04]  /*91c10*/  LDL.LU.64 R26, [R1+0xb10] ;  /* 0x000b1000011a7983 */ /* 0x000ee80000300a00 */
[----:B------:R-:W3:Y:S04]  /*91c20*/  LDL.LU.64 R36, [R1+0xad0] ;  /* 0x000ad00001247983 */ /* 0x000ee80000300a00 */
[----:B------:R1:W-:Y:S01]  /*91c30*/  LDGSTS.E [R3+-0x47c00], [R24.64], P0 ;  /* 0xb840000018037fae */ /* 0x0003e20008121844 */
[----:B----4-:R-:W-:-:S05]  /*91c40*/  IADD3 R38, P1, R38, R30, RZ ;  /* 0x0000001e26267210 */ /* 0x010fca0007f3e0ff */
[----:B------:R-:W-:Y:S01]  /*91c50*/  IMAD.X R40, R40, 0x1, R2, P1 ;  /* 0x0000000128287824 */ /* 0x000fe200008e0602 */
[----:B--2---:R-:W-:Y:S01]  /*91c60*/  IADD3 R34, P1, R34, R30, RZ ;  /* 0x0000001e22227210 */ /* 0x004fe20007f3e0ff */
[----:B-1----:R-:W-:-:S03]  /*91c70*/  IMAD.MOV.U32 R24, RZ, RZ, R38 ;  /* 0x000000ffff187224 */ /* 0x002fc600078e0026 */
[----:B------:R-:W-:-:S05]  /*91c80*/  MOV R25, R40 ;  /* 0x0000002800197202 */ /* 0x000fca0000000f00 */
[----:B------:R1:W-:Y:S01]  /*91c90*/  LDGSTS.E [R3+-0x46c00], [R24.64], P0 ;  /* 0xb940000018037fae */ /* 0x0003e20008121844 */
[----:B---3--:R-:W-:Y:S02]  /*91ca0*/  IMAD.X R35, R35, 0x1, R2, P1 ;  /* 0x0000000123237824 */ /* 0x008fe400008e0602 */
[----:B-1----:R-:W-:-:S03]  /*91cb0*/  IMAD.MOV.U32 R24, RZ, RZ, R34 ;  /* 0x000000ffff187224 */ /* 0x002fc600078e0022 */
        /* <DEDUP_REMOVED lines=10> */
[----:B------:R-:W-:Y:S01]  /*91d60*/  STL [R1+0x1490], R29 ;  /* 0x0014901d01007387 */ /* 0x000fe20000100800 */
[----:B------:R-:W-:-:S03]  /*91d70*/  IADD3 R21, P1, R21, R30, RZ ;  /* 0x0000001e15157210 */ /* 0x000fc60007f3e0ff */
[----:B------:R1:W-:Y:S02]  /*91d80*/  STL [R1+0x148c], R33 ;  /* 0x00148c2101007387 */ /* 0x0003e40000100800 */
[----:B------:R-:W-:Y:S02]  /*91d90*/  IMAD.X R28, R28, 0x1, R2, P1 ;  /* 0x000000011c1c7824 */ /* 0x000fe400008e0602 */
[----:B--2---:R-:W2:Y:S04]  /*91da0*/  LDL.LU R35, [R1+0xdd4] ;  /* 0x000dd40001237983 */ /* 0x004ea80000300800 */
[----:B------:R3:W-:Y:S04]  /*91db0*/  LDGSTS.E [R3+-0x44c00], [R24.64], P0 ;  /* 0xbb40000018037fae */ /* 0x0007e80008121844 */
[----:B-1----:R-:W4:Y:S04]  /*91dc0*/  LDL.LU R33, [R1+0xdd8] ;  /* 0x000dd80001217983 */ /* 0x002f280000300800 */
[----:B------:R1:W-:Y:S01]  /*91dd0*/  STL [R1+0x14d0], R21 ;  /* 0x0014d01501007387 */ /* 0x0003e20000100800 */
[----:B---3--:R-:W-:Y:S01]  /*91de0*/  IMAD.MOV.U32 R24, RZ, RZ, R21 ;  /* 0x000000ffff187224 */ /* 0x008fe200078e0015 */
[----:B------:R-:W-:-:S02]  /*91df0*/  MOV R25, R28 ;  /* 0x0000001c00197202 */ /* 0x000fc40000000f00 */
[----:B-1----:R-:W-:-:S03]  /*91e00*/  IADD3 R21, P1, R42, R30, RZ ;  /* 0x0000001e2a157210 */ /* 0x002fc60007f3e0ff */
[----:B------:R1:W-:Y:S02]  /*91e10*/  LDGSTS.E [R3+-0x43c00], [R24.64], P0 ;  /* 0xbc40000018037fae */ /* 0x0003e40008121844 */
[----:B-1----:R-:W-:Y:S01]  /*91e20*/  IMAD.X R3, R43, 0x1, R2, P1 ;  /* 0x000000012b037824 */ /* 0x002fe200008e0602 */
[----:B------:R-:W-:-:S05]  /*91e30*/  IADD3 R25, P1, R26, R30, RZ ;  /* 0x0000001e1a197210 */ /* 0x000fca0007f3e0ff */
[----:B------:R-:W-:Y:S01]  /*91e40*/  IMAD.X R24, R27, 0x1, R2, P1 ;  /* 0x000000011b187824 */ /* 0x000fe200008e0602 */
[----:B------:R-:W-:-:S04]  /*91e50*/  IADD3 R27, P1, R36, R30, RZ ;  /* 0x0000001e241b7210 */ /* 0x000fc80007f3e0ff */
[----:B------:R-:W-:Y:S02]  /*91e60*/  LOP3.LUT R25, R25, R24, RZ, 0x3c, !PT ;  /* 0x0000001819197212 */ /* 0x000fe400078e3cff */
[----:B------:R-:W-:Y:S02]  /*91e70*/  IADD3.X R26, R37, R2, RZ, P1, !PT ;  /* 0x00000002251a7210 */ /* 0x000fe40000ffe4ff */
[----:B------:R-:W-:Y:S01]  /*91e80*/  LOP3.LUT R24, R25, R24, RZ, 0x3c, !PT ;  /* 0x0000001819187212 */ /* 0x000fe200078e3cff */
[----:B------:R1:W-:Y:S01]  /*91e90*/  STL [R1+0x14cc], R28 ;  /* 0x0014cc1c01007387 */ /* 0x0003e20000100800 */
[----:B------:R-:W-:Y:S02]  /*91ea0*/  LOP3.LUT R27, R27, R26, RZ, 0x3c, !PT ;  /* 0x0000001a1b1b7212 */ /* 0x000fe400078e3cff */
[----:B------:R-:W-:Y:S01]  /*91eb0*/  LOP3.LUT R25, R25, R24, RZ, 0x3c, !PT ;  /* 0x0000001819197212 */ /* 0x000fe200078e3cff */
[----:B------:R-:W3:Y:S01]  /*91ec0*/  LDL.LU R34, [R1+0xe14] ;  /* 0x000e140001227983 */ /* 0x000ee20000300800 */
[----:B------:R-:W-:-:S03]  /*91ed0*/  LOP3.LUT R26, R27, R26, RZ, 0x3c, !PT ;  /* 0x0000001a1b1a7212 */ /* 0x000fc600078e3cff */
[----:B------:R-:W3:Y:S01]  /*91ee0*/  LDL.LU R29, [R1+0xe18] ;  /* 0x000e1800011d7983 */ /* 0x000ee20000300800 */
[----:B-1----:R-:W-:-:S03]  /*91ef0*/  IADD3 R28, R22, 0x100000, RZ ;  /* 0x00100000161c7810 */ /* 0x002fc60007ffe0ff */
[----:B------:R-:W3:Y:S01]  /*91f00*/  LDL.LU R40, [R1+0xe54] ;  /* 0x000e540001287983 */ /* 0x000ee20000300800 */
[----:B------:R-:W-:-:S03]  /*91f10*/  LOP3.LUT R27, R27, R26, RZ, 0x3c, !PT ;  /* 0x0000001a1b1b7212 */ /* 0x000fc600078e3cff */
[----:B------:R-:W3:Y:S04]  /*91f20*/  LDL.LU R38, [R1+0xe58] ;  /* 0x000e580001267983 */ /* 0x000ee80000300800 */
[----:B------:R1:W-:Y:S04]  /*91f30*/  STL.64 [R1+0xb10], R24 ;  /* 0x000b101801007387 */ /* 0x0003e80000100a00 */
[----:B------:R1:W-:Y:S04]  /*91f40*/  LDGSTS.E [R28+-0x42c00], [R24.64], P0 ;  /* 0xbd400000181c7fae */ /* 0x0003e80008121844 */
[----:B------:R-:W3:Y:S04]  /*91f50*/  LDL.LU R37, [R1+0xe94] ;  /* 0x000e940001257983 */ /* 0x000ee80000300800 */
[----:B------:R-:W3:Y:S01]  /*91f60*/  LDL.LU R36, [R1+0xe98] ;  /* 0x000e980001247983 */ /* 0x000ee20000300800 */
[----:B-1----:R-:W-:-:S03]  /*91f70*/  IADD3 R24, R22, 0x100000, RZ ;  /* 0x0010000016187810 */ /* 0x002fc60007ffe0ff */
[----:B------:R1:W-:Y:S01]  /*91f80*/  STL.64 [R1+0xad0], R26 ;  /* 0x000ad01a01007387 */ /* 0x0003e20000100a00 */
[----:B------:R-:W-:-:S03]  /*91f90*/  IADD3 R22, R22, 0x100000, RZ ;  /* 0x0010000016167810 */ /* 0x000fc60007ffe0ff */
[----:B------:R1:W-:Y:S02]  /*91fa0*/  LDGSTS.E [R24+-0x41c00], [R26.64], P0 ;  /* 0xbe4000001a187fae */ /* 0x0003e40008121844 */
[----:B-1----:R-:W-:Y:S01]  /*91fb0*/  IMAD.MOV.U32 R26, RZ, RZ, R21 ;  /* 0x000000ffff1a7224 */ /* 0x002fe200078e0015 */
[----:B------:R-:W-:-:S05]  /*91fc0*/  MOV R27, R3 ;  /* 0x00000003001b7202 */ /* 0x000fca0000000f00 */
[----:B------:R1:W-:Y:S04]  /*91fd0*/  STL.64 [R1+0xa68], R26 ;  /* 0x000a681a01007387 */ /* 0x0003e80000100a00 */
[----:B------:R1:W-:Y:S04]  /*91fe0*/  LDGSTS.E [R22+-0x40c00], [R26.64], P0 ;  /* 0xbf4000001a167fae */ /* 0x0003e80008121844 */
[----:B-1----:R-:W3:Y:S04]  /*91ff0*/  LDL.LU R27, [R1+0xed4] ;  /* 0x000ed400011b7983 */ /* 0x002ee80000300800 */
[----:B------:R-:W3:Y:S01]  /*92000*/  LDL.LU R26, [R1+0xed8] ;  /* 0x000ed800011a7983 */ /* 0x000ee20000300800 */
[----:B------:R-:W-:-:S05]  /*92010*/  IMAD.SHL.U32 R45, R45, 0x4, RZ ;  /* 0x000000042d2d7824 */ /* 0x000fca00078e00ff */
[----:B------:R-:W-:-:S05]  /*92020*/  LOP3.LUT R42, R45, 0x30, RZ, 0x3c, !PT ;  /* 0x000000302d2a7812 */ /* 0x000fca00078e3cff */
[----:B------:R-:W-:-:S05]  /*92030*/  IMAD R3, R41, 0x20000, R42 ;  /* 0x0002000029037824 */ /* 0x000fca00078e022a */
[----:B------:R-:W-:Y:S02]  /*92040*/  IADD3 R21, R3, 0x100000, RZ ;  /* 0x0010000003157810 */ /* 0x000fe40007ffe0ff */
[----:B----4-:R-:W-:-:S05]  /*92050*/  IADD3 R33, P1, R33, R30, RZ ;  /* 0x0000001e21217210 */ /* 0x010fca0007f3e0ff */
[----:B--2---:R-:W-:Y:S01]  /*92060*/  IMAD.X R35, R35, 0x1, R2, P1 ;  /* 0x0000000123237824 */ /* 0x004fe200008e0602 */
[----:B------:R-:W-:Y:S01]  /*92070*/  STL [R1+0xdd8], R33 ;  /* 0x000dd82101007387 */ /* 0x000fe20000100800 */
[----:B------:R-:W-:Y:S02]  /*92080*/  MOV R24, R33 ;  /* 0x0000002100187202 */ /* 0x000fe40000000f00 */
[----:B------:R-:W-:Y:S01]  /*92090*/  IMAD.MOV.U32 R25, RZ, RZ, R35 ;  /* 0x000000ffff197224 */ /* 0x000fe200078e0023 */
[----:B------:R1:W-:Y:S04]  /*920a0*/  STL [R1+0xdd4], R35 ;  /* 0x000dd42301007387 */ /* 0x0003e80000100800 */
[----:B------:R2:W-:Y:S04]  /*920b0*/  LDGSTS.E [R21+-0x5fa00], [R24.64], P0 ;  /* 0xa060000018157fae */ /* 0x0005e80008121844 */
[----:B-1----:R-:W4:Y:S04]  /*920c0*/  LDL.LU R35, [R1+0xf14] ;  /* 0x000f140001237983 */ /* 0x002f280000300800 */
[----:B------:R-:W4:Y:S01]  /*920d0*/  LDL.LU R33, [R1+0xf18] ;  /* 0x000f180001217983 */ /* 0x000f220000300800 */
[----:B---3--:R-:W-:-:S05]  /*920e0*/  IADD3 R29, P1, R29, R30, RZ ;  /* 0x0000001e1d1d7210 */ /* 0x008fca0007f3e0ff */
[----:B------:R-:W-:Y:S01]  /*920f0*/  IMAD.X R34, R34, 0x1, R2, P1 ;  /* 0x0000000122227824 */ /* 0x000fe200008e0602 */
[----:B------:R-:W-:Y:S01]  /*92100*/  IADD3 R38, P1, R38, R30, RZ ;  /* 0x0000001e26267210 */ /* 0x000fe20007f3e0ff */
[----:B------:R-:W-:Y:S01]  /*92110*/  STL [R1+0xe18], R29 ;  /* 0x000e181d01007387 */ /* 0x000fe20000100800 */
[----:B--2---:R-:W-:Y:S01]  /*92120*/  MOV R24, R29 ;  /* 0x0000001d00187202 */ /* 0x004fe20000000f00 */
[----:B------:R-:W-:Y:S02]  /*92130*/  IMAD.MOV.U32 R25, RZ, RZ, R34 ;  /* 0x000000ffff197224 */ /* 0x000fe400078e0022 */
[----:B------:R1:W-:Y:S01]  /*92140*/  STL [R1+0xe14], R34 ;  /* 0x000e142201007387 */ /* 0x0003e20000100800 */
[----:B------:R-:W-:-:S03]  /*92150*/  IMAD.X R40, R40, 0x1, R2, P1 ;  /* 0x0000000128287824 */ /* 0x000fc600008e0602 */
[----:B------:R2:W-:Y:S04]  /*92160*/  LDGSTS.E [R21+-0x5ea00], [R24.64], P0 ;  /* 0xa160000018157fae */ /* 0x0005e80008121844 */
[----:B-1----:R-:W3:Y:S01]  /*92170*/  LDL.LU R34, [R1+0xf54] ;  /* 0x000f540001227983 */ /* 0x002ee20000300800 */
[----:B------:R-:W-:-:S03]  /*92180*/  IADD3 R36, P1, R36, R30, RZ ;  /* 0x0000001e24247210 */ /* 0x000fc60007f3e0ff */
[----:B------:R-:W3:Y:S01]  /*92190*/  LDL.LU R29, [R1+0xf58] ;  /* 0x000f5800011d7983 */ /* 0x000ee20000300800 */
[----:B--2---:R-:W-:Y:S01]  /*921a0*/  MOV R24, R38 ;  /* 0x0000002600187202 */ /* 0x004fe20000000f00 */
[----:B------:R-:W-:Y:S02]  /*921b0*/  IMAD.MOV.U32 R25, RZ, RZ, R40 ;  /* 0x000000ffff197224 */ /* 0x000fe400078e0028 */
[----:B------:R-:W-:Y:S01]  /*921c0*/  STL [R1+0xe58], R38 ;  /* 0x000e582601007387 */ /* 0x000fe20000100800 */
[----:B------:R-:W-:-:S03]  /*921d0*/  IMAD.X R37, R37, 0x1, R2, P1 ;  /* 0x0000000125257824 */ /* 0x000fc600008e0602 */
[----:B------:R-:W-:Y:S04]  /*921e0*/  STL [R1+0xe54], R40 ;  /* 0x000e542801007387 */ /* 0x000fe80000100800 */
[----:B------:R-:W4:Y:S04]  /*921f0*/  LDL.LU R28, [R1+0xf94] ;  /* 0x000f9400011c7983 */ /* 0x000f280000300800 */
[----:B------:R-:W4:Y:S04]  /*92200*/  LDL.LU R22, [R1+0xf98] ;  /* 0x000f980001167983 */ /* 0x000f280000300800 */
[----:B------:R1:W-:Y:S04]  /*92210*/  LDGSTS.E [R21+-0x5da00], [R24.64], P0 ;  /* 0xa260000018157fae */ /* 0x0003e80008121844 */
[----:B------:R-:W-:Y:S04]  /*92220*/  STL [R1+0xe98], R36 ;  /* 0x000e982401007387 */ /* 0x000fe80000100800 */
[----:B------:R1:W-:Y:S02]  /*92230*/  STL [R1+0xe94], R37 ;  /* 0x000e942501007387 */ /* 0x0003e40000100800 */
[----:B-1----:R-:W-:Y:S01]  /*92240*/  MOV R24, R36 ;  /* 0x0000002400187202 */ /* 0x002fe20000000f00 */
[----:B------:R-:W-:-:S02]  /*92250*/  IMAD.MOV.U32 R25, RZ, RZ, R37 ;  /* 0x000000ffff197224 */ /* 0x000fc400078e0025 */
[----:B------:R-:W4:Y:S04]  /*92260*/  LDL.LU R37, [R1+0xfd4] ;  /* 0x000fd40001257983 */ /* 0x000f280000300800 */
[----:B------:R-:W4:Y:S01]  /*92270*/  LDL.LU R36, [R1+0xfd8] ;  /* 0x000fd80001247983 */ /* 0x000f220000300800 */
[----:B------:R-:W-:-:S03]  /*92280*/  IADD3 R26, P1, R26, R30, RZ ;  /* 0x0000001e1a1a7210 */ /* 0x000fc60007f3e0ff */
[----:B------:R1:W-:Y:S02]  /*92290*/  LDGSTS.E [R21+-0x5ca00], [R24.64], P0 ;  /* 0xa360000018157fae */ /* 0x0003e40008121844 */
[----:B------:R-:W-:Y:S02]  /*922a0*/  IMAD.X R27, R27, 0x1, R2, P1 ;  /* 0x000000011b1b7824 */ /* 0x000fe400008e0602 */
[----:B------:R-:W-:Y:S04]  /*922b0*/  STL [R1+0xed8], R26 ;  /* 0x000ed81a01007387 */ /* 0x000fe80000100800 */
[----:B------:R1:W-:Y:S02]  /*922c0*/  STL [R1+0xed4], R27 ;  /* 0x000ed41b01007387 */ /* 0x0003e40000100800 */
[----:B-1----:R-:W-:Y:S01]  /*922d0*/  IMAD.MOV.U32 R25, RZ, RZ, R27 ;  /* 0x000000ffff197224 */ /* 0x002fe200078e001b */
[----:B------:R-:W-:Y:S01]  /*922e0*/  MOV R24, R26 ;  /* 0x0000001a00187202 */ /* 0x000fe20000000f00 */
[----:B------:R-:W4:Y:S04]  /*922f0*/  LDL.LU R27, [R1+0x1014] ;  /* 0x00101400011b7983 */ /* 0x000f280000300800 */
[----:B------:R-:W4:Y:S04]  /*92300*/  LDL.LU R26, [R1+0x1018] ;  /* 0x00101800011a7983 */ /* 0x000f280000300800 */
[----:B------:R1:W-:Y:S01]  /*92310*/  LDGSTS.E [R21+-0x5ba00], [R24.64], P0 ;  /* 0xa460000018157fae */ /* 0x0003e20008121844 */
[----:B----4-:R-:W-:-:S05]  /*92320*/  IADD3 R33, P1, R33, R30, RZ ;  /* 0x0000001e21217210 */ /* 0x010fca0007f3e0ff */
[----:B------:R-:W-:Y:S01]  /*92330*/  IMAD.X R35, R35, 0x1, R2, P1 ;  /* 0x0000000123237824 */ /* 0x000fe200008e0602 */
[----:B------:R-:W-:Y:S01]  /*92340*/  STL [R1+0xf18], R33 ;  /* 0x000f182101007387 */ /* 0x000fe20000100800 */
[----:B-1----:R-:W-:Y:S02]  /*92350*/  MOV R24, R33 ;  /* 0x0000002100187202 */ /* 0x002fe40000000f00 */
[----:B------:R-:W-:Y:S01]  /*92360*/  IMAD.MOV.U32 R25, RZ, RZ, R35 ;  /* 0x000000ffff197224 */ /* 0x000fe200078e0023 */
[----:B------:R1:W-:Y:S04]  /*92370*/  STL [R1+0xf14], R35 ;  /* 0x000f142301007387 */ /* 0x0003e80000100800 */
[----:B------:R4:W-:Y:S04]  /*92380*/  LDGSTS.E [R21+-0x5aa00], [R24.64], P0 ;  /* 0xa560000018157fae */ /* 0x0009e80008121844 */
[----:B-1----:R-:W2:Y:S04]  /*92390*/  LDL.LU R35, [R1+0x1054] ;  /* 0x0010540001237983 */ /* 0x002ea80000300800 */
[----:B------:R-:W2:Y:S01]  /*923a0*/  LDL.LU R33, [R1+0x1058] ;  /* 0x0010580001217983 */ /* 0x000ea20000300800 */
[----:B---3--:R-:W-:-:S05]  /*923b0*/  IADD3 R29, P1, R29, R30, RZ ;  /* 0x0000001e1d1d7210 */ /* 0x008fca0007f3e0ff */
[----:B------:R-:W-:Y:S01]  /*923c0*/  IMAD.X R34, R34, 0x1, R2, P1 ;  /* 0x0000000122227824 */ /* 0x000fe200008e0602 */
[----:B------:R-:W-:Y:S01]  /*923d0*/  STL [R1+0xf58], R29 ;  /* 0x000f581d01007387 */ /* 0x000fe20000100800 */
[----:B----4-:R-:W-:Y:S02]  /*923e0*/  MOV R24, R29 ;  /* 0x0000001d00187202 */ /* 0x010fe40000000f00 */
[----:B------:R-:W-:Y:S01]  /*923f0*/  IMAD.MOV.U32 R25, RZ, RZ, R34 ;  /* 0x000000ffff197224 */ /* 0x000fe200078e0022 */
[----:B------:R1:W-:Y:S04]  /*92400*/  STL [R1+0xf54], R34 ;  /* 0x000f542201007387 */ /* 0x0003e80000100800 */
[----:B------:R3:W-:Y:S01]  /*92410*/  LDGSTS.E [R21+-0x59a00], [R24.64], P0 ;  /* 0xa660000018157fae */ /* 0x0007e20008121844 */
[----:B------:R-:W-:-:S03]  /*92420*/  IADD3 R22, P1, R22, R30, RZ ;  /* 0x0000001e16167210 */ /* 0x000fc60007f3e0ff */
[----:B-1----:R-:W4:Y:S02]  /*92430*/  LDL.LU R34, [R1+0x1094] ;  /* 0x0010940001227983 */ /* 0x002f240000300800 */
[----:B------:R-:W-:Y:S02]  /*92440*/  IMAD.X R28, R28, 0x1, R2, P1 ;  /* 0x000000011c1c7824 */ /* 0x000fe400008e0602 */
[----:B------:R-:W4:Y:S01]  /*92450*/  LDL.LU R29, [R1+0x1098] ;  /* 0x00109800011d7983 */ /* 0x000f220000300800 */
[----:B---3--:R-:W-:Y:S01]  /*92460*/  MOV R24, R22 ;  /* 0x0000001600187202 */ /* 0x008fe20000000f00 */
[----:B------:R-:W-:Y:S02]  /*92470*/  IMAD.MOV.U32 R25, RZ, RZ, R28 ;  /* 0x000000ffff197224 */ /* 0x000fe400078e001c */
[----:B------:R-:W-:Y:S04]  /*92480*/  STL [R1+0xf98], R22 ;  /* 0x000f981601007387 */ /* 0x000fe80000100800 */
        /* <DEDUP_REMOVED lines=22> */
[----:B--2---:R-:W-:-:S05]  /*925f0*/  IADD3 R33, P1, R33, R30, RZ ;  /* 0x0000001e21217210 */ /* 0x004fca0007f3e0ff */
[----:B------:R-:W-:Y:S01]  /*92600*/  IMAD.X R35, R35, 0x1, R2, P1 ;  /* 0x0000000123237824 */ /* 0x000fe200008e0602 */
[----:B------:R-:W-:Y:S01]  /*92610*/  STL [R1+0x1058], R33 ;  /* 0x0010582101007387 */ /* 0x000fe20000100800 */
[----:B---3--:R-:W-:Y:S02]  /*92620*/  MOV R24, R33 ;  /* 0x0000002100187202 */ /* 0x008fe40000000f00 */
[----:B------:R-:W-:Y:S01]  /*92630*/  IMAD.MOV.U32 R25, RZ, RZ, R35 ;  /* 0x000000ffff197224 */ /* 0x000fe200078e0023 */
[----:B------:R1:W-:Y:S04]  /*92640*/  STL [R1+0x1054], R35 ;  /* 0x0010542301007387 */ /* 0x0003e80000100800 */
[----:B------:R2:W-:Y:S04]  /*92650*/  LDGSTS.E [R21+-0x55a00], [R24.64], P0 ;  /* 0xaa60000018157fae */ /* 0x0005e80008121844 */
[----:B-1----:R-:W3:Y:S04]  /*92660*/  LDL.LU R35, [R1+0x1194] ;  /* 0x0011940001237983 */ /* 0x002ee80000300800 */
[----:B------:R-:W3:Y:S01]  /*92670*/  LDL.LU R33, [R1+0x1198] ;  /* 0x0011980001217983 */ /* 0x000ee20000300800 */
[----:B----4-:R-:W-:-:S05]  /*92680*/  IADD3 R29, P1, R29, R30, RZ ;  /* 0x0000001e1d1d7210 */ /* 0x010fca0007f3e0ff */
[----:B------:R-:W-:Y:S01]  /*92690*/  IMAD.X R34, R34, 0x1, R2, P1 ;  /* 0x0000000122227824 */ /* 0x000fe200008e0602 */
[----:B------:R-:W-:Y:S01]  /*926a0*/  STL [R1+0x1098], R29 ;  /* 0x0010981d01007387 */ /* 0x000fe20000100800 */
[----:B--2---:R-:W-:Y:S02]  /*926b0*/  MOV R24, R29 ;  /* 0x0000001d00187202 */ /* 0x004fe40000000f00 */
        /* <DEDUP_REMOVED lines=8> */
[----:B--2---:R-:W-:Y:S01]  /*92740*/  MOV R24, R22 ;  /* 0x0000001600187202 */ /* 0x004fe20000000f00 */
        /* <DEDUP_REMOVED lines=21> */
[----:B-1----:R-:W4:Y:S04]  /*928a0*/  LDL.LU R27, [R1+0x1294] ;  /* 0x00129400011b7983 */ /* 0x002f280000300800 */
[----:B------:R-:W4:Y:S01]  /*928b0*/  LDL.LU R26, [R1+0x1298] ;  /* 0x00129800011a7983 */ /* 0x000f220000300800 */
[----:B---3--:R-:W-:-:S05]  /*928c0*/  IADD3 R33, P1, R33, R30, RZ ;  /* 0x0000001e21217210 */ /* 0x008fca0007f3e0ff */
[----:B------:R-:W-:Y:S01]  /*928d0*/  IMAD.X R35, R35, 0x1, R2, P1 ;  /* 0x0000000123237824 */ /* 0x000fe200008e0602 */
[----:B------:R-:W-:Y:S01]  /*928e0*/  STL [R1+0x1198], R33 ;  /* 0x0011982101007387 */ /* 0x000fe20000100800 */
[----:B--2---:R-:W-:Y:S02]  /*928f0*/  MOV R24, R33 ;  /* 0x0000002100187202 */ /* 0x004fe40000000f00 */
        /* <DEDUP_REMOVED lines=12> */
[----:B-1----:R-:W3:Y:S01]  /*929c0*/  LDL.LU R34, [R1+0x1314] ;  /* 0x0013140001227983 */ /* 0x002ee20000300800 */
[----:B------:R-:W-:-:S03]  /*929d0*/  IADD3 R22, P1, R22, R30, RZ ;  /* 0x0000001e16167210 */ /* 0x000fc60007f3e0ff */
[----:B------:R-:W3:Y:S02]  /*929e0*/  LDL.LU R29, [R1+0x1318] ;  /* 0x00131800011d7983 */ /* 0x000ee40000300800 */
[----:B------:R-:W-:Y:S02]  /*929f0*/  IMAD.X R28, R28, 0x1, R2, P1 ;  /* 0x000000011c1c7824 */ /* 0x000fe400008e0602 */
[----:B------:R-:W-:Y:S01]  /*92a00*/  STL [R1+0x1218], R22 ;  /* 0x0012181601007387 */ /* 0x000fe20000100800 */
[----:B--2---:R-:W-:Y:S01]  /*92a10*/  MOV R24, R22 ;  /* 0x0000001600187202 */ /* 0x004fe20000000f00 */
[----:B------:R-:W-:Y:S02]  /*92a20*/  IMAD.MOV.U32 R25, RZ, RZ, R28 ;  /* 0x000000ffff197224 */ /* 0x000fe400078e001c */
        /* <DEDUP_REMOVED lines=20> */
[----:B-1----:R-:W3:Y:S04]  /*92b70*/  LDL.LU R27, [R1+0x13d4] ;  /* 0x0013d400011b7983 */ /* 0x002ee80000300800 */
[----:B------:R-:W3:Y:S02]  /*92b80*/  LDL.LU R26, [R1+0x13d8] ;  /* 0x0013d800011a7983 */ /* 0x000ee40000300800 */
[----:B---3--:R-:W-:-:S05]  /*92b90*/  IADD3 R33, P1, R33, R30, RZ ;  /* 0x0000001e21217210 */ /* 0x008fca0007f3e0ff */
[----:B------:R-:W-:Y:S01]  /*92ba0*/  IMAD.X R35, R35, 0x1, R2, P1 ;  /* 0x0000000123237824 */ /* 0x000fe200008e0602 */
[----:B------:R1:W-:Y:S04]  /*92bb0*/  STL [R1+0x12d8], R33 ;  /* 0x0012d82101007387 */ /* 0x0003e80000100800 */
[----:B------:R3:W-:Y:S04]  /*92bc0*/  STL [R1+0x12d4], R35 ;  /* 0x0012d42301007387 */ /* 0x0007e80000100800 */
[----:B------:R-:W4:Y:S04]  /*92bd0*/  LDL.LU R40, [R1+0x1414] ;  /* 0x0014140001287983 */ /* 0x000f280000300800 */
[----:B------:R-:W4:Y:S01]  /*92be0*/  LDL.LU R38, [R1+0x1418] ;  /* 0x0014180001267983 */ /* 0x000f220000300800 */
[----:B--2---:R-:W-:Y:S01]  /*92bf0*/  MOV R24, R33 ;  /* 0x0000002100187202 */ /* 0x004fe20000000f00 */
[----:B------:R-:W-:-:S02]  /*92c00*/  IMAD.MOV.U32 R25, RZ, RZ, R35 ;  /* 0x000000ffff197224 */ /* 0x000fc400078e0023 */
[----:B-1----:R-:W2:Y:S04]  /*92c10*/  LDL.LU R33, [R1+0x1458] ;  /* 0x0014580001217983 */ /* 0x002ea80000300800 */
[----:B------:R1:W-:Y:S01]  /*92c20*/  LDGSTS.E [R21+-0x4ba00], [R24.64], P0 ;  /* 0xb460000018157fae */ /* 0x0003e20008121844 */
[----:B---3--:R-:W-:-:S05]  /*92c30*/  IADD3 R29, P1, R29, R30, RZ ;  /* 0x0000001e1d1d7210 */ /* 0x008fca0007f3e0ff */
[----:B------:R-:W-:Y:S01]  /*92c40*/  IMAD.X R34, R34, 0x1, R2, P1 ;  /* 0x0000000122227824 */ /* 0x000fe200008e0602 */
[----:B------:R-:W-:Y:S01]  /*92c50*/  STL [R1+0x1318], R29 ;  /* 0x0013181d01007387 */ /* 0x000fe20000100800 */
[----:B-1----:R-:W-:Y:S02]  /*92c60*/  MOV R24, R29 ;  /* 0x0000001d00187202 */ /* 0x002fe40000000f00 */
[----:B------:R-:W-:Y:S01]  /*92c70*/  IMAD.MOV.U32 R25, RZ, RZ, R34 ;  /* 0x000000ffff197224 */ /* 0x000fe200078e0022 */
[----:B------:R1:W-:Y:S04]  /*92c80*/  STL [R1+0x1314], R34 ;  /* 0x0013142201007387 */ /* 0x0003e80000100800 */
[----:B------:R-:W3:Y:S04]  /*92c90*/  LDL.LU R35, [R1+0x1454] ;  /* 0x0014540001237983 */ /* 0x000ee80000300800 */
[----:B------:R1:W-:Y:S04]  /*92ca0*/  LDGSTS.E [R21+-0x4aa00], [R24.64], P0 ;  /* 0xb560000018157fae */ /* 0x0003e80008121844 */
[----:B-1----:R-:W3:Y:S01]  /*92cb0*/  LDL.LU R34, [R1+0x1494] ;  /* 0x0014940001227983 */ /* 0x002ee20000300800 */
[----:B------:R-:W-:-:S03]  /*92cc0*/  IADD3 R22, P1, R22, R30, RZ ;  /* 0x0000001e16167210 */ /* 0x000fc60007f3e0ff */
[----:B------:R-:W3:Y:S02]  /*92cd0*/  LDL.LU R29, [R1+0x1498] ;  /* 0x00149800011d7983 */ /* 0x000ee40000300800 */
[----:B------:R-:W-:Y:S02]  /*92ce0*/  IMAD.X R28, R28, 0x1, R2, P1 ;  /* 0x000000011c1c7824 */ /* 0x000fe400008e0602 */
[----:B------:R-:W-:Y:S01]  /*92cf0*/  STL [R1+0x1358], R22 ;  /* 0x0013581601007387 */ /* 0x000fe20000100800 */
[----:B------:R-:W-:Y:S01]  /*92d00*/  MOV R24, R22 ;  /* 0x0000001600187202 */ /* 0x000fe20000000f00 */
        /* <DEDUP_REMOVED lines=10> */
[----:B------:R-:W-:Y:S04]  /*92db0*/  STL [R1+0x1394], R37 ;  /* 0x0013942501007387 */ /* 0x000fe80000100800 */
[----:B------:R1:W-:Y:S01]  /*92dc0*/  LDGSTS.E [R21+-0x48a00], [R24.64], P0 ;  /* 0xb760000018157fae */ /* 0x0003e20008121844 */
[----:B------:R-:W-:-:S05]  /*92dd0*/  IADD3 R26, P1, R26, R30, RZ ;  /* 0x0000001e1a1a7210 */ /* 0x000fca0007f3e0ff */
[----:B------:R-:W-:Y:S01]  /*92de0*/  IMAD.X R27, R27, 0x1, R2, P1 ;  /* 0x000000011b1b7824 */ /* 0x000fe200008e0602 */
[----:B------:R-:W-:Y:S04]  /*92df0*/  STL [R1+0x13d8], R26 ;  /* 0x0013d81a01007387 */ /* 0x000fe80000100800 */
[----:B------:R1:W-:Y:S04]  /*92e00*/  STL [R1+0x13d4], R27 ;  /* 0x0013d41b01007387 */ /* 0x0003e80000100800 */
[----:B------:R-:W3:Y:S01]  /*92e10*/  LDL.LU.64 R44, [R1+0xb08] ;  /* 0x000b0800012c7983 */ /* 0x000ee20000300a00 */
[----:B-1----:R-:W-:Y:S01]  /*92e20*/  MOV R24, R26 ;  /* 0x0000001a00187202 */ /* 0x002fe20000000f00 */
[----:B------:R-:W-:-:S02]  /*92e30*/  IMAD.MOV.U32 R25, RZ, RZ, R27 ;  /* 0x000000ffff197224 */ /* 0x000fc400078e001b */
[----:B------:R-:W3:Y:S04]  /*92e40*/  LDL.LU.64 R26, [R1+0xac8] ;  /* 0x000ac800011a7983 */ /* 0x000ee80000300a00 */
[----:B------:R-:W3:Y:S04]  /*92e50*/  LDL.LU.64 R36, [R1+0xa90] ;  /* 0x000a900001247983 */ /* 0x000ee80000300a00 */
[----:B------:R1:W-:Y:S01]  /*92e60*/  LDGSTS.E [R21+-0x47a00], [R24.64], P0 ;  /* 0xb860000018157fae */ /* 0x0003e20008121844 */
[----:B----4-:R-:W-:-:S05]  /*92e70*/  IADD3 R38, P1, R38, R30, RZ ;  /* 0x0000001e26267210 */ /* 0x010fca0007f3e0ff */
[----:B------:R-:W-:Y:S01]  /*92e80*/  IMAD.X R40, R40, 0x1, R2, P1 ;  /* 0x0000000128287824 */ /* 0x000fe200008e0602 */
[----:B--2---:R-:W-:Y:S02]  /*92e90*/  IADD3 R33, P1, R33, R30, RZ ;  /* 0x0000001e21217210 */ /* 0x004fe40007f3e0ff */
[----:B-1----:R-:W-:Y:S01]  /*92ea0*/  MOV R24, R38 ;  /* 0x0000002600187202 */ /* 0x002fe20000000f00 */
[----:B------:R-:W-:-:S05]  /*92eb0*/  IMAD.MOV.U32 R25, RZ, RZ, R40 ;  /* 0x000000ffff197224 */ /* 0x000fca00078e0028 */
[----:B------:R1:W-:Y:S04]  /*92ec0*/  LDGSTS.E [R21+-0x46a00], [R24.64], P0 ;  /* 0xb960000018157fae */ /* 0x0003e80008121844 */
[----:B------:R-:W-:Y:S01]  /*92ed0*/  STL [R1+0x1418], R38 ;  /* 0x0014182601007387 */ /* 0x000fe20000100800 */
[----:B-1----:R-:W-:-:S03]  /*92ee0*/  MOV R24, R33 ;  /* 0x0000002100187202 */ /* 0x002fc60000000f00 */
[----:B------:R-:W-:Y:S04]  /*92ef0*/  STL [R1+0x1414], R40 ;  /* 0x0014142801007387 */ /* 0x000fe80000100800 */
[----:B------:R1:W-:Y:S01]  /*92f00*/  STL [R1+0x1458], R33 ;  /* 0x0014582101007387 */ /* 0x0003e20000100800 */
[----:B---3--:R-:W-:-:S04]  /*92f10*/  IMAD.X R35, R35, 0x1, R2, P1 ;  /* 0x0000000123237824 */ /* 0x008fc800008e0602 */
[----:B------:R-:W-:Y:S01]  /*92f20*/  IMAD.MOV.U32 R25, RZ, RZ, R35 ;  /* 0x000000ffff197224 */ /* 0x000fe200078e0023 */
[----:B------:R-:W-:-:S04]  /*92f30*/  IADD3 R29, P1, R29, R30, RZ ;  /* 0x0000001e1d1d7210 */ /* 0x000fc80007f3e0ff */
[----:B------:R2:W-:Y:S01]  /*92f40*/  LDGSTS.E [R21+-0x45a00], [R24.64], P0 ;  /* 0xba60000018157fae */ /* 0x0005e20008121844 */
[----:B------:R-:W-:-:S03]  /*92f50*/  IMAD.X R34, R34, 0x1, R2, P1 ;  /* 0x0000000122227824 */ /* 0x000fc600008e0602 */
[----:B------:R-:W-:Y:S04]  /*92f60*/  STL [R1+0x1454], R35 ;  /* 0x0014542301007387 */ /* 0x000fe80000100800 */
[----:B-1----:R-:W3:Y:S01]  /*92f70*/  LDL.LU R33, [R1+0xde0] ;  /* 0x000de00001217983 */ /* 0x002ee20000300800 */
[----:B--2---:R-:W-:Y:S01]  /*92f80*/  MOV R24, R29 ;  /* 0x0000001d00187202 */ /* 0x004fe20000000f00 */
[----:B------:R-:W-:Y:S02]  /*92f90*/  IMAD.MOV.U32 R25, RZ, RZ, R34 ;  /* 0x000000ffff197224 */ /* 0x000fe400078e0022 */
[----:B------:R-:W-:Y:S01]  /*92fa0*/  STL [R1+0x1498], R29 ;  /* 0x0014981d01007387 */ /* 0x000fe20000100800 */
[----:B------:R-:W-:-:S03]  /*92fb0*/  IADD3 R22, P1, R22, R30, RZ ;  /* 0x0000001e16167210 */ /* 0x000fc60007f3e0ff */
[----:B------:R1:W-:Y:S02]  /*92fc0*/  STL [R1+0x1494], R34 ;  /* 0x0014942201007387 */ /* 0x0003e40000100800 */
[----:B------:R-:W-:Y:S02]  /*92fd0*/  IMAD.X R28, R28, 0x1, R2, P1 ;  /* 0x000000011c1c7824 */ /* 0x000fe400008e0602 */
[----:B------:R2:W-:Y:S04]  /*92fe0*/  LDGSTS.E [R21+-0x44a00], [R24.64], P0 ;  /* 0xbb60000018157fae */ /* 0x0005e80008121844 */
[----:B-1----:R-:W4:Y:S04]  /*92ff0*/  LDL.LU R34, [R1+0xddc] ;  /* 0x000ddc0001227983 */ /* 0x002f280000300800 */
[----:B------:R1:W-:Y:S01]  /*93000*/  STL [R1+0x14d8], R22 ;  /* 0x0014d81601007387 */ /* 0x0003e20000100800 */
[----:B--2---:R-:W-:Y:S01]  /*93010*/  MOV R24, R22 ;  /* 0x0000001600187202 */ /* 0x004fe20000000f00 */
[----:B------:R-:W-:-:S05]  /*93020*/  IMAD.MOV.U32 R25, RZ, RZ, R28 ;  /* 0x000000ffff197224 */ /* 0x000fca00078e001c */
[----:B------:R2:W-:Y:S01]  /*93030*/  LDGSTS.E [R21+-0x43a00], [R24.64], P0 ;  /* 0xbc60000018157fae */ /* 0x0005e20008121844 */
[----:B-1----:R-:W-:-:S03]  /*93040*/  IADD3 R22, P1, R44, R30, RZ ;  /* 0x0000001e2c167210 */ /* 0x002fc60007f3e0ff */
[----:B------:R1:W-:Y:S02]  /*93050*/  STL [R1+0x14d4], R28 ;  /* 0x0014d41c01007387 */ /* 0x0003e40000100800 */
[--C-:B--2---:R-:W-:Y:S01]  /*93060*/  IMAD.X R21, R45, 0x1, R2.reuse, P1 ;  /* 0x000000012d157824 */ /* 0x104fe200008e0602 */
[----:B------:R-:W-:Y:S01]  /*93070*/  IADD3 R25, P1, R26, R30, RZ ;  /* 0x0000001e1a197210 */ /* 0x000fe20007f3e0ff */
[----:B------:R-:W2:Y:S03]  /*93080*/  LDL.LU R43, [R1+0xe1c] ;  /* 0x000e1c00012b7983 */ /* 0x000ea60000300800 */
[----:B------:R-:W-:Y:S01]  /*93090*/  IADD3.X R24, R27, R2, RZ, P1, !PT ;  /* 0x000000021b187210 */ /* 0x000fe20000ffe4ff */
[----:B------:R-:W2:Y:S01]  /*930a0*/  LDL.LU R29, [R1+0xe20] ;  /* 0x000e2000011d7983 */ /* 0x000ea20000300800 */
[----:B------:R-:W-:Y:S02]  /*930b0*/  IADD3 R27, P1, R36, R30, RZ ;  /* 0x0000001e241b7210 */ /* 0x000fe40007f3e0ff */
[-C--:B------:R-:W-:Y:S01]  /*930c0*/  LOP3.LUT R25, R25, R24.reuse, RZ, 0x3c, !PT ;  /* 0x0000001819197212 */ /* 0x080fe200078e3cff */
[----:B------:R-:W2:Y:S01]  /*930d0*/  LDL.LU R42, [R1+0xe5c] ;  /* 0x000e5c00012a7983 */ /* 0x000ea20000300800 */
[----:B-1----:R-:W-:Y:S01]  /*930e0*/  IADD3 R28, R3, 0x100000, RZ ;  /* 0x00100000031c7810 */ /* 0x002fe20007ffe0ff */
[----:B------:R-:W-:Y:S01]  /*930f0*/  IMAD.X R26, R37, 0x1, R2, P1 ;  /* 0x00000001251a7824 */ /* 0x000fe200008e0602 */
[----:B------:R-:W-:Y:S01]  /*93100*/  MOV R37, R21 ;  /* 0x0000001500257202 */ /* 0x000fe20000000f00 */
[----:B------:R-:W-:Y:S01]  /*93110*/  IMAD.MOV.U32 R36, RZ, RZ, R22 ;  /* 0x000000ffff247224 */ /* 0x000fe200078e0016 */
[----:B------:R-:W2:Y:S01]  /*93120*/  LDL.LU R40, [R1+0xe60] ;  /* 0x000e600001287983 */ /* 0x000ea20000300800 */
[----:B------:R-:W-:-:S03]  /*93130*/  LOP3.LUT R24, R25, R24, RZ, 0x3c, !PT ;  /* 0x0000001819187212 */ /* 0x000fc600078e3cff */
[----:B------:R1:W-:Y:S01]  /*93140*/  STL.64 [R1+0xb08], R36 ;  /* 0x000b082401007387 */ /* 0x0003e20000100a00 */
[----:B------:R-:W-:-:S03]  /*93150*/  LOP3.LUT R25, R25, R24, RZ, 0x3c, !PT ;  /* 0x0000001819197212 */ /* 0x000fc600078e3cff */
        /* <DEDUP_REMOVED lines=9> */
[----:B-1----:R-:W-:Y:S02]  /*931f0*/  IMAD.MOV.U32 R24, RZ, RZ, R27 ;  /* 0x000000ffff187224 */ /* 0x002fe400078e001b */
[----:B------:R-:W-:-:S05]  /*93200*/  IMAD.MOV.U32 R25, RZ, RZ, R26 ;  /* 0x000000ffff197224 */ /* 0x000fca00078e001a */
[----:B------:R1:W-:Y:S04]  /*93210*/  STL.64 [R1+0xa90], R24 ;  /* 0x000a901801007387 */ /* 0x0003e80000100a00 */
[----:B------:R1:W-:Y:S02]  /*93220*/  LDGSTS.E [R3+-0x40a00], [R24.64], P0 ;  /* 0xbf60000018037fae */ /* 0x0003e40008121844 */
[----:B-1----:R-:W-:Y:S02]  /*93230*/  IADD3 R3, R23, 0x100000, RZ ;  /* 0x0010000017037810 */ /* 0x002fe40007ffe0ff */
[----:B---3--:R-:W-:-:S05]  /*93240*/  IADD3 R33, P1, R33, R30, RZ ;  /* 0x0000001e21217210 */ /* 0x008fca0007f3e0ff */
[----:B------:R-:W-:Y:S01]  /*93250*/  STL [R1+0xde0], R33 ;  /* 0x000de02101007387 */ /* 0x000fe20000100800 */
[----:B------:R-:W-:Y:S01]  /*93260*/  IMAD.MOV.U32 R24, RZ, RZ, R33 ;  /* 0x000000ffff187224 */ /* 0x000fe200078e0021 */
[----:B----4-:R-:W-:-:S05]  /*93270*/  IADD3.X R34, R34, R2, RZ, P1, !PT ;  /* 0x0000000222227210 */ /* 0x010fca0000ffe4ff */
[----:B------:R1:W-:Y:S01]  /*93280*/  STL [R1+0xddc], R34 ;  /* 0x000ddc2201007387 */ /* 0x0003e20000100800 */
[----:B------:R-:W-:-:S05]  /*93290*/  IMAD.MOV.U32 R25, RZ, RZ, R34 ;  /* 0x000000ffff197224 */ /* 0x000fca00078e0022 */
[----:B------:R3:W-:Y:S04]  /*932a0*/  LDGSTS.E [R3+-0x5f800], [R24.64], P0 ;  /* 0xa080000018037fae */ /* 0x0007e80008121844 */
[----:B-1----:R-:W4:Y:S04]  /*932b0*/  LDL.LU R34, [R1+0xf1c] ;  /* 0x000f1c0001227983 */ /* 0x002f280000300800 */
[----:B------:R-:W4:Y:S01]  /*932c0*/  LDL.LU R33, [R1+0xf20] ;  /* 0x000f200001217983 */ /* 0x000f220000300800 */
[----:B--2---:R-:W-:-:S04]  /*932d0*/  IADD3 R29, P1, R29, R30, RZ ;  /* 0x0000001e1d1d7210 */ /* 0x004fc80007f3e0ff */
[----:B------:R-:W-:Y:S01]  /*932e0*/  IADD3.X R43, R43, R2, RZ, P1, !PT ;  /* 0x000000022b2b7210 */ /* 0x000fe20000ffe4ff */
[----:B------:R1:W-:Y:S01]  /*932f0*/  STL [R1+0xe20], R29 ;  /* 0x000e201d01007387 */ /* 0x0003e20000100800 */
[----:B---3--:R-:W-:Y:S01]  /*93300*/  IMAD.MOV.U32 R24, RZ, RZ, R29 ;  /* 0x000000ffff187224 */ /* 0x008fe200078e001d */
[----:B------:R-:W-:Y:S02]  /*93310*/  IADD3 R40, P1, R40, R30, RZ ;  /* 0x0000001e28287210 */ /* 0x000fe40007f3e0ff */
[----:B------:R-:W-:Y:S01]  /*93320*/  STL [R1+0xe1c], R43 ;  /* 0x000e1c2b01007387 */ /* 0x000fe20000100800 */
[----:B------:R-:W-:Y:S01]  /*93330*/  IMAD.MOV.U32 R25, RZ, RZ, R43 ;  /* 0x000000ffff197224 */ /* 0x000fe200078e002b */
[----:B------:R-:W-:Y:S02]  /*93340*/  IADD3.X R42, R42, R2, RZ, P1, !PT ;  /* 0x000000022a2a7210 */ /* 0x000fe40000ffe4ff */
[----:B-1----:R-:W4:Y:S04]  /*93350*/  LDL.LU R29, [R1+0xf5c] ;  /* 0x000f5c00011d7983 */ /* 0x002f280000300800 */
[----:B------:R-:W3:Y:S04]  /*93360*/  LDL.LU R28, [R1+0xf60] ;  /* 0x000f6000011c7983 */ /* 0x000ee80000300800 */
[----:B------:R1:W-:Y:S04]  /*93370*/  LDGSTS.E [R3+-0x5e800], [R24.64], P0 ;  /* 0xa180000018037fae */ /* 0x0003e80008121844 */
[----:B------:R-:W-:Y:S01]  /*93380*/  STL [R1+0xe60], R40 ;  /* 0x000e602801007387 */ /* 0x000fe20000100800 */
[----:B------:R-:W-:-:S03]  /*93390*/  IADD3 R35, P1, R35, R30, RZ ;  /* 0x0000001e23237210 */ /* 0x000fc60007f3e0ff */
[----:B------:R-:W-:Y:S01]  /*933a0*/  STL [R1+0xe5c], R42 ;  /* 0x000e5c2a01007387 */ /* 0x000fe20000100800 */
[----:B-1----:R-:W-:Y:S02]  /*933b0*/  IMAD.MOV.U32 R24, RZ, RZ, R40 ;  /* 0x000000ffff187224 */ /* 0x002fe400078e0028 */
[----:B------:R-:W-:Y:S01]  /*933c0*/  IMAD.MOV.U32 R25, RZ, RZ, R42 ;  /* 0x000000ffff197224 */ /* 0x000fe200078e002a */
[----:B------:R-:W4:Y:S01]  /*933d0*/  LDL.LU R22, [R1+0xf9c] ;  /* 0x000f9c0001167983 */ /* 0x000f220000300800 */
[----:B------:R-:W-:-:S03]  /*933e0*/  IADD3.X R36, R36, R2, RZ, P1, !PT ;  /* 0x0000000224247210 */ /* 0x000fc60000ffe4ff */
[----:B------:R-:W4:Y:S01]  /*933f0*/  LDL.LU R21, [R1+0xfa0] ;  /* 0x000fa00001157983 */ /* 0x000f220000300800 */
[----:B------:R-:W-:-:S03]  /*93400*/  IADD3 R37, P1, R37, R30, RZ ;  /* 0x0000001e25257210 */ /* 0x000fc60007f3e0ff */
[----:B------:R1:W-:Y:S04]  /*93410*/  LDGSTS.E [R3+-0x5d800], [R24.64], P0 ;  /* 0xa280000018037fae */ /* 0x0003e80008121844 */
[----:B------:R-:W-:Y:S01]  /*93420*/  STL [R1+0xea0], R35 ;  /* 0x000ea02301007387 */ /* 0x000fe20000100800 */
[----:B------:R-:W-:-:S03]  /*93430*/  IADD3.X R38, R38, R2, RZ, P1, !PT ;  /* 0x0000000226267210 */ /* 0x000fc60000ffe4ff */
[----:B------:R1:W-:Y:S02]  /*93440*/  STL [R1+0xe9c], R36 ;  /* 0x000e9c2401007387 */ /* 0x0003e40000100800 */
[----:B-1----:R-:W-:Y:S02]  /*93450*/  IMAD.MOV.U32 R25, RZ, RZ, R36 ;  /* 0x000000ffff197224 */ /* 0x002fe400078e0024 */
[----:B------:R-:W-:Y:S01]  /*93460*/  IMAD.MOV.U32 R24, RZ, RZ, R35 ;  /* 0x000000ffff187224 */ /* 0x000fe200078e0023 */
[----:B------:R-:W4:Y:S04]  /*93470*/  LDL.LU R36, [R1+0xfdc] ;  /* 0x000fdc0001247983 */ /* 0x000f280000300800 */
[----:B------:R-:W4:Y:S04]  /*93480*/  LDL.LU R35, [R1+0xfe0] ;  /* 0x000fe00001237983 */ /* 0x000f280000300800 */
[----:B------:R-:W-:Y:S04]  /*93490*/  STL [R1+0xee0], R37 ;  /* 0x000ee02501007387 */ /* 0x000fe80000100800 */
[----:B------:R-:W-:Y:S04]  /*934a0*/  STL [R1+0xedc], R38 ;  /* 0x000edc2601007387 */ /* 0x000fe80000100800 */
[----:B------:R-:W4:Y:S04]  /*934b0*/  LDL.LU R27, [R1+0x101c] ;  /* 0x00101c00011b7983 */ /* 0x000f280000300800 */
[----:B------:R-:W4:Y:S04]  /*934c0*/  LDL.LU R26, [R1+0x1020] ;  /* 0x00102000011a7983 */ /* 0x000f280000300800 */
[----:B------:R1:W-:Y:S02]  /*934d0*/  LDGSTS.E [R3+-0x5c800], [R24.64], P0 ;  /* 0xa380000018037fae */ /* 0x0003e40008121844 */
[----:B-1----:R-:W-:-:S02]  /*934e0*/  IMAD.MOV.U32 R24, RZ, RZ, R37 ;  /* 0x000000ffff187224 */ /* 0x002fc400078e0025 */
[----:B------:R-:W-:-:S05]  /*934f0*/  IMAD.MOV.U32 R25, RZ, RZ, R38 ;  /* 0x000000ffff197224 */ /* 0x000fca00078e0026 */
[----:B------:R1:W-:Y:S01]  /*93500*/  LDGSTS.E [R3+-0x5b800], [R24.64], P0 ;  /* 0xa480000018037fae */ /* 0x0003e20008121844 */
[----:B----4-:R-:W-:-:S04]  /*93510*/  IADD3 R33, P1, R33, R30, RZ ;  /* 0x0000001e21217210 */ /* 0x010fc80007f3e0ff */
[----:B------:R-:W-:Y:S01]  /*93520*/  IADD3.X R34, R34, R2, RZ, P1, !PT ;  /* 0x0000000222227210 */ /* 0x000fe20000ffe4ff */
[----:B------:R-:W-:Y:S01]  /*93530*/  STL [R1+0xf20], R33 ;  /* 0x000f202101007387 */ /* 0x000fe20000100800 */
[----:B-1----:R-:W-:-:S03]  /*93540*/  IMAD.MOV.U32 R24, RZ, RZ, R33 ;  /* 0x000000ffff187224 */ /* 0x002fc600078e0021 */
[----:B------:R1:W-:Y:S01]  /*93550*/  STL [R1+0xf1c], R34 ;  /* 0x000f1c2201007387 */ /* 0x0003e20000100800 */
[----:B------:R-:W-:-:S05]  /*93560*/  IMAD.MOV.U32 R25, RZ, RZ, R34 ;  /* 0x000000ffff197224 */ /* 0x000fca00078e0022 */
[----:B------:R4:W-:Y:S04]  /*93570*/  LDGSTS.E [R3+-0x5a800], [R24.64], P0 ;  /* 0xa580000018037fae */ /* 0x0009e80008121844 */
[----:B-1----:R-:W2:Y:S04]  /*93580*/  LDL.LU R34, [R1+0x105c] ;  /* 0x00105c0001227983 */ /* 0x002ea80000300800 */
[----:B------:R-:W2:Y:S01]  /*93590*/  LDL.LU R33, [R1+0x1060] ;  /* 0x0010600001217983 */ /* 0x000ea20000300800 */
[----:B---3--:R-:W-:-:S04]  /*935a0*/  IADD3 R28, P1, R28, R30, RZ ;  /* 0x0000001e1c1c7210 */ /* 0x008fc80007f3e0ff */
[----:B----4-:R-:W-:Y:S01]  /*935b0*/  IADD3.X R29, R29, R2, RZ, P1, !PT ;  /* 0x000000021d1d7210 */ /* 0x010fe20000ffe4ff */
[----:B------:R-:W-:Y:S01]  /*935c0*/  STL [R1+0xf60], R28 ;  /* 0x000f601c01007387 */ /* 0x000fe20000100800 */
[----:B------:R-:W-:-:S03]  /*935d0*/  IMAD.MOV.U32 R24, RZ, RZ, R28 ;  /* 0x000000ffff187224 */ /* 0x000fc600078e001c */
[----:B------:R1:W-:Y:S01]  /*935e0*/  STL [R1+0xf5c], R29 ;  /* 0x000f5c1d01007387 */ /* 0x0003e20000100800 */
[----:B------:R-:W-:-:S05]  /*935f0*/  IMAD.MOV.U32 R25, RZ, RZ, R29 ;  /* 0x000000ffff197224 */ /* 0x000fca00078e001d */
[----:B------:R3:W-:Y:S04]  /*93600*/  LDGSTS.E [R3+-0x59800], [R24.64], P0 ;  /* 0xa680000018037fae */ /* 0x0007e80008121844 */
[----:B-1----:R-:W4:Y:S01]  /*93610*/  LDL.LU R29, [R1+0x109c] ;  /* 0x00109c00011d7983 */ /* 0x002f220000300800 */
[----:B------:R-:W-:-:S03]  /*93620*/  IADD3 R21, P1, R21, R30, RZ ;  /* 0x0000001e15157210 */ /* 0x000fc60007f3e0ff */
[----:B------:R-:W4:Y:S01]  /*93630*/  LDL.LU R28, [R1+0x10a0] ;  /* 0x0010a000011c7983 */ /* 0x000f220000300800 */
[----:B------:R-:W-:-:S03]  /*93640*/  IADD3.X R22, R22, R2, RZ, P1, !PT ;  /* 0x0000000216167210 */ /* 0x000fc60000ffe4ff */
[----:B------:R-:W-:Y:S01]  /*93650*/  STL [R1+0xfa0], R21 ;  /* 0x000fa01501007387 */ /* 0x000fe20000100800 */
[----:B---3--:R-:W-:-:S03]  /*93660*/  IMAD.MOV.U32 R24, RZ, RZ, R21 ;  /* 0x000000ffff187224 */ /* 0x008fc600078e0015 */
[----:B------:R1:W-:Y:S01]  /*93670*/  STL [R1+0xf9c], R22 ;  /* 0x000f9c1601007387 */ /* 0x0003e20000100800 */
[----:B------:R-:W-:-:S05]  /*93680*/  IMAD.MOV.U32 R25, RZ, RZ, R22 ;  /* 0x000000ffff197224 */ /* 0x000fca00078e0016 */
[----:B------:R3:W-:Y:S04]  /*93690*/  LDGSTS.E [R3+-0x58800], [R24.64], P0 ;  /* 0xa780000018037fae */ /* 0x0007e80008121844 */
[----:B-1----:R-:W4:Y:S04]  /*936a0*/  LDL.LU R22, [R1+0x10dc] ;  /* 0x0010dc0001167983 */ /* 0x002f280000300800 */
[----:B------:R-:W4:Y:S01]  /*936b0*/  LDL.LU R21, [R1+0x10e0] ;  /* 0x0010e00001157983 */ /* 0x000f220000300800 */
[----:B------:R-:W-:-:S04]  /*936c0*/  IADD3 R35, P1, R35, R30, RZ ;  /* 0x0000001e23237210 */ /* 0x000fc80007f3e0ff */
[----:B------:R-:W-:Y:S01]  /*936d0*/  IADD3.X R36, R36, R2, RZ, P1, !PT ;  /* 0x0000000224247210 */ /* 0x000fe20000ffe4ff */
[----:B------:R-:W-:Y:S01]  /*936e0*/  STL [R1+0xfe0], R35 ;  /* 0x000fe02301007387 */ /* 0x000fe20000100800 */
[----:B---3--:R-:W-:-:S03]  /*936f0*/  IMAD.MOV.U32 R24, RZ, RZ, R35 ;  /* 0x000000ffff187224 */ /* 0x008fc600078e0023 */
[----:B------:R1:W-:Y:S01]  /*93700*/  STL [R1+0xfdc], R36 ;  /* 0x000fdc2401007387 */ /* 0x0003e20000100800 */
[----:B------:R-:W-:-:S05]  /*93710*/  IMAD.MOV.U32 R25, RZ, RZ, R36 ;  /* 0x000000ffff197224 */ /* 0x000fca00078e0024 */
[----:B------:R3:W-:Y:S01]  /*93720*/  LDGSTS.E [R3+-0x57800], [R24.64], P0 ;  /* 0xa880000018037fae */ /* 0x0007e20008121844 */
[----:B------:R-:W-:-:S03]  /*93730*/  IADD3 R26, P1, R26, R30, RZ ;  /* 0x0000001e1a1a7210 */ /* 0x000fc60007f3e0ff */
[----:B-1----:R-:W4:Y:S01]  /*93740*/  LDL.LU R36, [R1+0x111c] ;  /* 0x00111c0001247983 */ /* 0x002f220000300800 */
[----:B------:R-:W-:-:S03]  /*93750*/  IADD3.X R27, R27, R2, RZ, P1, !PT ;  /* 0x000000021b1b7210 */ /* 0x000fc60000ffe4ff */
[----:B------:R-:W4:Y:S04]  /*93760*/  LDL.LU R35, [R1+0x1120] ;  /* 0x0011200001237983 */ /* 0x000f280000300800 */
[----:B------:R-:W-:Y:S01]  /*93770*/  STL [R1+0x1020], R26 ;  /* 0x0010201a01007387 */ /* 0x000fe20000100800 */
[----:B---3--:R-:W-:Y:S02]  /*93780*/  IMAD.MOV.U32 R25, RZ, RZ, R27 ;  /* 0x000000ffff197224 */ /* 0x008fe400078e001b */
[----:B------:R-:W-:Y:S01]  /*93790*/  IMAD.MOV.U32 R24, RZ, RZ, R26 ;  /* 0x000000ffff187224 */ /* 0x000fe200078e001a */
[----:B------:R1:W-:Y:S04]  /*937a0*/  STL [R1+0x101c], R27 ;  /* 0x00101c1b01007387 */ /* 0x0003e80000100800 */
[----:B------:R3:W-:Y:S04]  /*937b0*/  LDGSTS.E [R3+-0x56800], [R24.64], P0 ;  /* 0xa980000018037fae */ /* 0x0007e80008121844 */
[----:B-1----:R-:W4:Y:S04]  /*937c0*/  LDL.LU R27, [R1+0x115c] ;  /* 0x00115c00011b7983 */ /* 0x002f280000300800 */
[----:B------:R-:W4:Y:S01]  /*937d0*/  LDL.LU R26, [R1+0x1160] ;  /* 0x00116000011a7983 */ /* 0x000f220000300800 */
[----:B--2---:R-:W-:-:S04]  /*937e0*/  IADD3 R33, P1, R33, R30, RZ ;  /* 0x0000001e21217210 */ /* 0x004fc80007f3e0ff */
[----:B------:R-:W-:Y:S01]  /*937f0*/  IADD3.X R34, R34, R2, RZ, P1, !PT ;  /* 0x0000000222227210 */ /* 0x000fe20000ffe4ff */
[----:B------:R-:W-:Y:S01]  /*93800*/  STL [R1+0x1060], R33 ;  /* 0x0010602101007387 */ /* 0x000fe20000100800 */
[----:B---3--:R-:W-:-:S03]  /*93810*/  IMAD.MOV.U32 R24, RZ, RZ, R33 ;  /* 0x000000ffff187224 */ /* 0x008fc600078e0021 */
[----:B------:R1:W-:Y:S01]  /*93820*/  STL [R1+0x105c], R34 ;  /* 0x00105c2201007387 */ /* 0x0003e20000100800 */
[----:B------:R-:W-:-:S05]  /*93830*/  IMAD.MOV.U32 R25, RZ, RZ, R34 ;  /* 0x000000ffff197224 */ /* 0x000fca00078e0022 */
[----:B------:R2:W-:Y:S04]  /*93840*/  LDGSTS.E [R3+-0x55800], [R24.64], P0 ;  /* 0xaa80000018037fae */ /* 0x0005e80008121844 */
[----:B-1----:R-:W3:Y:S04]  /*93850*/  LDL.LU R34, [R1+0x119c] ;  /* 0x00119c0001227983 */ /* 0x002ee80000300800 */
[----:B------:R-:W3:Y:S01]  /*93860*/  LDL.LU R33, [R1+0x11a0] ;  /* 0x0011a00001217983 */ /* 0x000ee20000300800 */
[----:B----4-:R-:W-:-:S04]  /*93870*/  IADD3 R28, P1, R28, R30, RZ ;  /* 0x0000001e1c1c7210 */ /* 0x010fc80007f3e0ff */
[----:B------:R-:W-:Y:S01]  /*93880*/  IADD3.X R29, R29, R2, RZ, P1, !PT ;  /* 0x000000021d1d7210 */ /* 0x000fe20000ffe4ff */
[----:B------:R-:W-:Y:S01]  /*93890*/  STL [R1+0x10a0], R28 ;  /* 0x0010a01c01007387 */ /* 0x000fe20000100800 */
[----:B--2---:R-:W-:-:S03]  /*938a0*/  IMAD.MOV.U32 R24, RZ, RZ, R28 ;  /* 0x000000ffff187224 */ /* 0x004fc600078e001c */
        /* <DEDUP_REMOVED lines=8> */
[----:B--2---:R-:W-:-:S03]  /*93930*/  IMAD.MOV.U32 R24, RZ, RZ, R21 ;  /* 0x000000ffff187224 */ /* 0x004fc600078e0015 */
        /* <DEDUP_REMOVED lines=23> */
[----:B---3--:R-:W-:-:S04]  /*93ab0*/  IADD3 R33, P1, R33, R30, RZ ;  /* 0x0000001e21217210 */ /* 0x008fc80007f3e0ff */
[----:B------:R-:W-:Y:S01]  /*93ac0*/  IADD3.X R34, R34, R2, RZ, P1, !PT ;  /* 0x0000000222227210 */ /* 0x000fe20000ffe4ff */
[----:B------:R-:W-:Y:S01]  /*93ad0*/  STL [R1+0x11a0], R33 ;  /* 0x0011a02101007387 */ /* 0x000fe20000100800 */
[----:B--2---:R-:W-:-:S03]  /*93ae0*/  IMAD.MOV.U32 R24, RZ, RZ, R33 ;  /* 0x000000ffff187224 */ /* 0x004fc600078e0021 */
        /* <DEDUP_REMOVED lines=27> */
[----:B------:R-:W-:Y:S01]  /*93ca0*/  IMAD.MOV.U32 R25, RZ, RZ, R36 ;  /* 0x000000ffff197224 */ /* 0x000fe200078e0024 */
[----:B------:R-:W-:Y:S04]  /*93cb0*/  STL [R1+0x125c], R36 ;  /* 0x00125c2401007387 */ /* 0x000fe80000100800 */
[----:B------:R-:W4:Y:S04]  /*93cc0*/  LDL.LU R38, [R1+0x139c] ;  /* 0x00139c0001267983 */ /* 0x000f280000300800 */
[----:B------:R-:W4:Y:S01]  /*93cd0*/  LDL.LU R37, [R1+0x13a0] ;  /* 0x0013a00001257983 */ /* 0x000f220000300800 */
[----:B------:R-:W-:-:S03]  /*93ce0*/  IADD3 R26, P1, R26, R30, RZ ;  /* 0x0000001e1a1a7210 */ /* 0x000fc60007f3e0ff */
[----:B------:R1:W-:Y:S01]  /*93cf0*/  LDGSTS.E [R3+-0x4d800], [R24.64], P0 ;  /* 0xb280000018037fae */ /* 0x0003e20008121844 */
[----:B------:R-:W-:-:S03]  /*93d00*/  IADD3.X R27, R27, R2, RZ, P1, !PT ;  /* 0x000000021b1b7210 */ /* 0x000fc60000ffe4ff */
[----:B------:R-:W-:Y:S04]  /*93d10*/  STL [R1+0x12a0], R26 ;  /* 0x0012a01a01007387 */ /* 0x000fe80000100800 */
[----:B------:R1:W-:Y:S02]  /*93d20*/  STL [R1+0x129c], R27 ;  /* 0x00129c1b01007387 */ /* 0x0003e40000100800 */
[----:B-1----:R-:W-:Y:S02]  /*93d30*/  IMAD.MOV.U32 R25, RZ, RZ, R27 ;  /* 0x000000ffff197224 */ /* 0x002fe400078e001b */
[----:B------:R-:W-:Y:S01]  /*93d40*/  IMAD.MOV.U32 R24, RZ, RZ, R26 ;  /* 0x000000ffff187224 */ /* 0x000fe200078e001a */
[----:B------:R-:W4:Y:S04]  /*93d50*/  LDL.LU R27, [R1+0x13dc] ;  /* 0x0013dc00011b7983 */ /* 0x000f280000300800 */
[----:B------:R-:W4:Y:S04]  /*93d60*/  LDL.LU R26, [R1+0x13e0] ;  /* 0x0013e000011a7983 */ /* 0x000f280000300800 */
[----:B------:R1:W-:Y:S01]  /*93d70*/  LDGSTS.E [R3+-0x4c800], [R24.64], P0 ;  /* 0xb380000018037fae */ /* 0x0003e20008121844 */
[----:B---3--:R-:W-:-:S04]  /*93d80*/  IADD3 R33, P1, R33, R30, RZ ;  /* 0x0000001e21217210 */ /* 0x008fc80007f3e0ff */
[----:B------:R-:W-:Y:S01]  /*93d90*/  IADD3.X R34, R34, R2, RZ, P1, !PT ;  /* 0x0000000222227210 */ /* 0x000fe20000ffe4ff */
[----:B------:R3:W-:Y:S04]  /*93da0*/  STL [R1+0x12e0], R33 ;  /* 0x0012e02101007387 */ /* 0x0007e80000100800 */
[----:B------:R3:W-:Y:S04]  /*93db0*/  STL [R1+0x12dc], R34 ;  /* 0x0012dc2201007387 */ /* 0x0007e80000100800 */
[----:B------:R-:W2:Y:S04]  /*93dc0*/  LDL.LU R36, [R1+0x141c] ;  /* 0x00141c0001247983 */ /* 0x000ea80000300800 */
[----:B------:R-:W2:Y:S01]  /*93dd0*/  LDL.LU R35, [R1+0x1420] ;  /* 0x0014200001237983 */ /* 0x000ea20000300800 */
[----:B-1----:R-:W-:-:S02]  /*93de0*/  IMAD.MOV.U32 R24, RZ, RZ, R33 ;  /* 0x000000ffff187224 */ /* 0x002fc400078e0021 */
[----:B------:R-:W-:Y:S01]  /*93df0*/  IMAD.MOV.U32 R25, RZ, RZ, R34 ;  /* 0x000000ffff197224 */ /* 0x000fe200078e0022 */
[----:B---3--:R-:W3:Y:S04]  /*93e00*/  LDL.LU R33, [R1+0x1460] ;  /* 0x0014600001217983 */ /* 0x008ee80000300800 */
[----:B------:R1:W-:Y:S01]  /*93e10*/  LDGSTS.E [R3+-0x4b800], [R24.64], P0 ;  /* 0xb480000018037fae */ /* 0x0003e20008121844 */
[----:B----4-:R-:W-:-:S04]  /*93e20*/  IADD3 R28, P1, R28, R30, RZ ;  /* 0x0000001e1c1c7210 */ /* 0x010fc80007f3e0ff */
[----:B------:R-:W-:Y:S01]  /*93e30*/  IADD3.X R29, R29, R2, RZ, P1, !PT ;  /* 0x000000021d1d7210 */ /* 0x000fe20000ffe4ff */
[----:B------:R-:W-:Y:S01]  /*93e40*/  STL [R1+0x1320], R28 ;  /* 0x0013201c01007387 */ /* 0x000fe20000100800 */
[----:B-1----:R-:W-:-:S03]  /*93e50*/  IMAD.MOV.U32 R24, RZ, RZ, R28 ;  /* 0x000000ffff187224 */ /* 0x002fc600078e001c */
[----:B------:R1:W-:Y:S01]  /*93e60*/  STL [R1+0x131c], R29 ;  /* 0x00131c1d01007387 */ /* 0x0003e20000100800 */
[----:B------:R-:W-:-:S03]  /*93e70*/  IMAD.MOV.U32 R25, RZ, RZ, R29 ;  /* 0x000000ffff197224 */ /* 0x000fc600078e001d */
[----:B------:R-:W4:Y:S04]  /*93e80*/  LDL.LU R34, [R1+0x145c] ;  /* 0x00145c0001227983 */ /* 0x000f280000300800 */
[----:B------:R1:W-:Y:S04]  /*93e90*/  LDGSTS.E [R3+-0x4a800], [R24.64], P0 ;  /* 0xb580000018037fae */ /* 0x0003e80008121844 */
[----:B-1----:R-:W4:Y:S01]  /*93ea0*/  LDL.LU R29, [R1+0x149c] ;  /* 0x00149c00011d7983 */ /* 0x002f220000300800 */
[----:B------:R-:W-:-:S03]  /*93eb0*/  IADD3 R21, P1, R21, R30, RZ ;  /* 0x0000001e15157210 */ /* 0x000fc60007f3e0ff */
[----:B------:R-:W4:Y:S01]  /*93ec0*/  LDL.LU R28, [R1+0x14a0] ;  /* 0x0014a000011c7983 */ /* 0x000f220000300800 */
[----:B------:R-:W-:-:S03]  /*93ed0*/  IADD3.X R22, R22, R2, RZ, P1, !PT ;  /* 0x0000000216167210 */ /* 0x000fc60000ffe4ff */
[----:B------:R-:W-:Y:S01]  /*93ee0*/  STL [R1+0x1360], R21 ;  /* 0x0013601501007387 */ /* 0x000fe20000100800 */
[----:B------:R-:W-:Y:S02]  /*93ef0*/  IMAD.MOV.U32 R24, RZ, RZ, R21 ;  /* 0x000000ffff187224 */ /* 0x000fe400078e0015 */
[----:B------:R-:W-:Y:S01]  /*93f00*/  IMAD.MOV.U32 R25, RZ, RZ, R22 ;  /* 0x000000ffff197224 */ /* 0x000fe200078e0016 */
[----:B------:R1:W-:Y:S04]  /*93f10*/  STL [R1+0x135c], R22 ;  /* 0x00135c1601007387 */ /* 0x0003e80000100800 */
[----:B------:R1:W-:Y:S01]  /*93f20*/  LDGSTS.E [R3+-0x49800], [R24.64], P0 ;  /* 0xb680000018037fae */ /* 0x0003e20008121844 */
[----:B------:R-:W-:-:S03]  /*93f30*/  IADD3 R37, P1, R37, R30, RZ ;  /* 0x0000001e25257210 */ /* 0x000fc60007f3e0ff */
[----:B-1----:R-:W4:Y:S01]  /*93f40*/  LDL.LU R22, [R1+0x14dc] ;  /* 0x0014dc0001167983 */ /* 0x002f220000300800 */
[----:B------:R-:W-:-:S03]  /*93f50*/  IADD3.X R38, R38, R2, RZ, P1, !PT ;  /* 0x0000000226267210 */ /* 0x000fc60000ffe4ff */
[----:B------:R-:W4:Y:S01]  /*93f60*/  LDL.LU R21, [R1+0x14e0] ;  /* 0x0014e00001157983 */ /* 0x000f220000300800 */
[----:B------:R-:W-:-:S03]  /*93f70*/  IMAD.MOV.U32 R24, RZ, RZ, R37 ;  /* 0x000000ffff187224 */ /* 0x000fc600078e0025 */
[----:B------:R-:W-:Y:S01]  /*93f80*/  STL [R1+0x13a0], R37 ;  /* 0x0013a02501007387 */ /* 0x000fe20000100800 */
[----:B------:R-:W-:-:S03]  /*93f90*/  IMAD.MOV.U32 R25, RZ, RZ, R38 ;  /* 0x000000ffff197224 */ /* 0x000fc600078e0026 */
[----:B------:R-:W-:Y:S04]  /*93fa0*/  STL [R1+0x139c], R38 ;  /* 0x00139c2601007387 */ /* 0x000fe80000100800 */
[----:B------:R1:W-:Y:S01]  /*93fb0*/  LDGSTS.E [R3+-0x48800], [R24.64], P0 ;  /* 0xb780000018037fae */ /* 0x0003e20008121844 */
[----:B------:R-:W-:-:S04]  /*93fc0*/  IADD3 R26, P1, R26, R30, RZ ;  /* 0x0000001e1a1a7210 */ /* 0x000fc80007f3e0ff */
[----:B------:R-:W-:Y:S01]  /*93fd0*/  IADD3.X R27, R27, R2, RZ, P1, !PT ;  /* 0x000000021b1b7210 */ /* 0x000fe20000ffe4ff */
[----:B------:R-:W-:Y:S04]  /*93fe0*/  STL [R1+0x13e0], R26 ;  /* 0x0013e01a01007387 */ /* 0x000fe80000100800 */
[----:B------:R1:W-:Y:S04]  /*93ff0*/  STL [R1+0x13dc], R27 ;  /* 0x0013dc1b01007387 */ /* 0x0003e80000100800 */
[----:B------:R-:W4:Y:S01]  /*94000*/  LDL.LU.64 R44, [R1+0xb00] ;  /* 0x000b0000012c7983 */ /* 0x000f220000300a00 */
[----:B-1----:R-:W-:-:S02]  /*94010*/  IMAD.MOV.U32 R24, RZ, RZ, R26 ;  /* 0x000000ffff187224 */ /* 0x002fc400078e001a */
[----:B------:R-:W-:Y:S02]  /*94020*/  IMAD.MOV.U32 R25, RZ, RZ, R27 ;  /* 0x000000ffff197224 */ /* 0x000fe400078e001b */
[----:B------:R-:W4:Y:S04]  /*94030*/  LDL.LU.64 R26, [R1+0xac0] ;  /* 0x000ac000011a7983 */ /* 0x000f280000300a00 */
[----:B------:R-:W4:Y:S04]  /*94040*/  LDL.LU.64 R42, [R1+0xa88] ;  /* 0x000a8800012a7983 */ /* 0x000f280000300a00 */
[----:B------:R1:W-:Y:S01]  /*94050*/  LDGSTS.E [R3+-0x47800], [R24.64], P0 ;  /* 0xb880000018037fae */ /* 0x0003e20008121844 */
[----:B--2---:R-:W-:-:S04]  /*94060*/  IADD3 R35, P1, R35, R30, RZ ;  /* 0x0000001e23237210 */ /* 0x004fc80007f3e0ff */
[----:B------:R-:W-:Y:S02]  /*94070*/  IADD3.X R36, R36, R2, RZ, P1, !PT ;  /* 0x0000000224247210 */ /* 0x000fe40000ffe4ff */
[----:B---3--:R-:W-:Y:S01]  /*94080*/  IADD3 R33, P1, R33, R30, RZ ;  /* 0x0000001e21217210 */ /* 0x008fe20007f3e0ff */
[----:B-1----:R-:W-:Y:S02]  /*94090*/  IMAD.MOV.U32 R24, RZ, RZ, R35 ;  /* 0x000000ffff187224 */ /* 0x002fe400078e0023 */
[----:B------:R-:W-:Y:S01]  /*940a0*/  IMAD.MOV.U32 R25, RZ, RZ, R36 ;  /* 0x000000ffff197224 */ /* 0x000fe200078e0024 */
[----:B------:R-:W-:Y:S04]  /*940b0*/  STL [R1+0x1420], R35 ;  /* 0x0014202301007387 */ /* 0x000fe80000100800 */
[----:B------:R1:W-:Y:S04]  /*940c0*/  LDGSTS.E [R3+-0x46800], [R24.64], P0 ;  /* 0xb980000018037fae */ /* 0x0003e80008121844 */
[----:B------:R2:W-:Y:S04]  /*940d0*/  STL [R1+0x141c], R36 ;  /* 0x00141c2401007387 */ /* 0x0005e80000100800 */
[----:B------:R-:W-:Y:S01]  /*940e0*/  STL [R1+0x1460], R33 ;  /* 0x0014602101007387 */ /* 0x000fe20000100800 */
[----:B----4-:R-:W-:Y:S01]  /*940f0*/  IADD3.X R34, R34, R2, RZ, P1, !PT ;  /* 0x0000000222227210 */ /* 0x010fe20000ffe4ff */
[----:B-1----:R-:W-:-:S04]  /*94100*/  IMAD.MOV.U32 R24, RZ, RZ, R33 ;  /* 0x000000ffff187224 */ /* 0x002fc800078e0021 */
[----:B------:R-:W-:Y:S01]  /*94110*/  IMAD.MOV.U32 R25, RZ, RZ, R34 ;  /* 0x000000ffff197224 */ /* 0x000fe200078e0022 */
[----:B------:R-:W-:Y:S01]  /*94120*/  IADD3 R28, P1, R28, R30, RZ ;  /* 0x0000001e1c1c7210 */ /* 0x000fe20007f3e0ff */
[----:B------:R-:W-:Y:S03]  /*94130*/  STL [R1+0x145c], R34 ;  /* 0x00145c2201007387 */ /* 0x000fe60000100800 */
[----:B------:R-:W-:Y:S01]  /*94140*/  IADD3.X R29, R29, R2, RZ, P1, !PT ;  /* 0x000000021d1d7210 */ /* 0x000fe20000ffe4ff */
[----:B------:R1:W-:Y:S04]  /*94150*/  LDGSTS.E [R3+-0x45800], [R24.64], P0 ;  /* 0xba80000018037fae */ /* 0x0003e80008121844 */
[----:B------:R-:W-:Y:S04]  /*94160*/  STL [R1+0x14a0], R28 ;  /* 0x0014a01c01007387 */ /* 0x000fe80000100800 */
[----:B------:R3:W-:Y:S01]  /*94170*/  STL [R1+0x149c], R29 ;  /* 0x00149c1d01007387 */ /* 0x0007e20000100800 */
[----:B-1----:R-:W-:-:S03]  /*94180*/  IMAD.MOV.U32 R24, RZ, RZ, R28 ;  /* 0x000000ffff187224 */ /* 0x002fc600078e001c */
[----:B--2---:R-:W2:Y:S01]  /*94190*/  LDL.LU R36, [R1+0xde4] ;  /* 0x000de40001247983 */ /* 0x004ea20000300800 */
[----:B------:R-:W-:Y:S01]  /*941a0*/  IMAD.MOV.U32 R25, RZ, RZ, R29 ;  /* 0x000000ffff197224 */ /* 0x000fe200078e001d */
[----:B------:R-:W-:Y:S02]  /*941b0*/  IADD3 R21, P1, R21, R30, RZ ;  /* 0x0000001e15157210 */ /* 0x000fe40007f3e0ff */
[----:B---3--:R-:W3:Y:S02]  /*941c0*/  LDL.LU R29, [R1+0xde8] ;  /* 0x000de800011d7983 */ /* 0x008ee40000300800 */
[----:B------:R-:W-:Y:S02]  /*941d0*/  IADD3.X R22, R22, R2, RZ, P1, !PT ;  /* 0x0000000216167210 */ /* 0x000fe40000ffe4ff */
[----:B------:R1:W-:Y:S04]  /*941e0*/  LDGSTS.E [R3+-0x44800], [R24.64], P0 ;  /* 0xbb80000018037fae */ /* 0x0003e80008121844 */
[----:B------:R4:W-:Y:S01]  /*941f0*/  STL [R1+0x14e0], R21 ;  /* 0x0014e01501007387 */ /* 0x0009e20000100800 */
[----:B-1----:R-:W-:-:S02]  /*94200*/  IMAD.MOV.U32 R24, RZ, RZ, R21 ;  /* 0x000000ffff187224 */ /* 0x002fc400078e0015 */
[----:B------:R-:W-:Y:S01]  /*94210*/  IMAD.MOV.U32 R25, RZ, RZ, R22 ;  /* 0x000000ffff197224 */ /* 0x000fe200078e0016 */
[----:B------:R1:W-:Y:S04]  /*94220*/  STL [R1+0x14dc], R22 ;  /* 0x0014dc1601007387 */ /* 0x0003e80000100800 */
[----:B------:R1:W-:Y:S04]  /*94230*/  LDGSTS.E [R3+-0x43800], [R24.64], P0 ;  /* 0xbc80000018037fae */ /* 0x0003e80008121844 */
[----:B------:R-:W2:Y:S04]  /*94240*/  LDL.LU R35, [R1+0xe24] ;  /* 0x000e240001237983 */ /* 0x000ea80000300800 */
[----:B------:R-:W2:Y:S01]  /*94250*/  LDL.LU R33, [R1+0xe28] ;  /* 0x000e280001217983 */ /* 0x000ea20000300800 */
[----:B----4-:R-:W-:-:S03]  /*94260*/  IADD3 R21, P1, R44, R30, RZ ;  /* 0x0000001e2c157210 */ /* 0x010fc60007f3e0ff */
[----:B------:R-:W4:Y:S01]  /*94270*/  LDL.LU R34, [R1+0xe64] ;  /* 0x000e640001227983 */ /* 0x000f220000300800 */
[----:B-1----:R-:W-:-:S03]  /*94280*/  IADD3.X R3, R45, R2, RZ, P1, !PT ;  /* 0x000000022d037210 */ /* 0x002fc60000ffe4ff */
[----:B------:R-:W4:Y:S01]  /*94290*/  LDL.LU R28, [R1+0xe68] ;  /* 0x000e6800011c7983 */ /* 0x000f220000300800 */
[----:B------:R-:W-:-:S05]  /*942a0*/  IADD3 R24, P1, R26, R30, RZ ;  /* 0x0000001e1a187210 */ /* 0x000fca0007f3e0ff */
[--C-:B------:R-:W-:Y:S01]  /*942b0*/  IMAD.X R22, R27, 0x1, R2.reuse, P1 ;  /* 0x000000011b167824 */ /* 0x100fe200008e0602 */
[----:B------:R-:W-:Y:S02]  /*942c0*/  IADD3 R26, P1, R42, R30, RZ ;  /* 0x0000001e2a1a7210 */ /* 0x000fe40007f3e0ff */
[----:B------:R-:W-:Y:S02]  /*942d0*/  IADD3 R27, R23, 0x100000, RZ ;  /* 0x00100000171b7810 */ /* 0x000fe40007ffe0ff */
[----:B------:R-:W-:Y:S01]  /*942e0*/  MOV R42, R21 ;  /* 0x00000015002a7202 */ /* 0x000fe20000000f00 */
[----:B------:R-:W-:Y:S02]  /*942f0*/  IMAD.X R25, R43, 0x1, R2, P1 ;  /* 0x000000012b197824 */ /* 0x000fe400008e0602 */
[----:B------:R-:W-:Y:S01]  /*94300*/  IMAD.MOV.U32 R43, RZ, RZ, R3 ;  /* 0x000000ffff2b7224 */ /* 0x000fe200078e0003 */
[C---:B------:R-:W-:Y:S02]  /*94310*/  IADD3 R3, R23.reuse, 0x100000, RZ ;  /* 0x0010000017037810 */ /* 0x040fe40007ffe0ff */
[----:B------:R-:W-:-:S02]  /*94320*/  IADD3 R23, R23, 0x100000, RZ ;  /* 0x0010000017177810 */ /* 0x000fc40007ffe0ff */
[----:B------:R1:W-:Y:S04]  /*94330*/  STL.64 [R1+0xb00], R42 ;  /* 0x000b002a01007387 */ /* 0x0003e80000100a00 */
[----:B------:R1:W-:Y:S04]  /*94340*/  LDGSTS.E [R27+-0x42800], [R42.64], P0 ;  /* 0xbd8000002a1b7fae */ /* 0x0003e80008121844 */
[----:B------:R-:W4:Y:S04]  /*94350*/  LDL.LU R38, [R1+0xea4] ;  /* 0x000ea40001267983 */ /* 0x000f280000300800 */
[----:B------:R-:W4:Y:S01]  /*94360*/  LDL.LU R37, [R1+0xea8] ;  /* 0x000ea80001257983 */ /* 0x000f220000300800 */
[----:B-1----:R-:W-:Y:S01]  /*94370*/  IMAD.MOV.U32 R42, RZ, RZ, R24 ;  /* 0x000000ffff2a7224 */ /* 0x002fe200078e0018 */
[----:B------:R-:W-:Y:S01]  /*94380*/  MOV R43, R22 ;  /* 0x00000016002b7202 */ /* 0x000fe20000000f00 */
[----:B------:R-:W-:-:S04]  /*94390*/  IMAD.MOV.U32 R24, RZ, RZ, R26 ;  /* 0x000000ffff187224 */ /* 0x000fc800078e001a */
[----:B------:R-:W-:Y:S04]  /*943a0*/  STL.64 [R1+0xac0], R42 ;  /* 0x000ac02a01007387 */ /* 0x000fe80000100a00 */
[----:B------:R1:W-:Y:S04]  /*943b0*/  LDGSTS.E [R3+-0x41800], [R42.64], P0 ;  /* 0xbe8000002a037fae */ /* 0x0003e80008121844 */
[----:B------:R1:W-:Y:S04]  /*943c0*/  STL.64 [R1+0xa88], R24 ;  /* 0x000a881801007387 */ /* 0x0003e80000100a00 */
[----:B------:R1:W-:Y:S04]  /*943d0*/  LDGSTS.E [R23+-0x40800], [R24.64], P0 ;  /* 0xbf80000018177fae */ /* 0x0003e80008121844 */
[----:B-1----:R-:W4:Y:S04]  /*943e0*/  LDL.LU R25, [R1+0xee4] ;  /* 0x000ee40001197983 */ /* 0x002f280000300800 */
[----:B------:R-:W4:Y:S01]  /*943f0*/  LDL.LU R24, [R1+0xee8] ;  /* 0x000ee80001187983 */ /* 0x000f220000300800 */
[----:B------:R-:W-:-:S05]  /*94400*/  IMAD.SHL.U32 R40, R39, 0x4, RZ ;  /* 0x0000000427287824 */ /* 0x000fca00078e00ff */
[----:B------:R-:W-:-:S04]  /*94410*/  LOP3.LUT R39, R40, 0x50, RZ, 0x3c, !PT ;  /* 0x0000005028277812 */ /* 0x000fc800078e3cff */
[----:B------:R-:W-:-:S04]  /*94420*/  LEA R3, R41, R39, 0x11 ;  /* 0x0000002729037211 */ /* 0x000fc800078e88ff */
[----:B------:R-:W-:Y:S02]  /*94430*/  IADD3 R21, R3, 0x100000, RZ ;  /* 0x0010000003157810 */ /* 0x000fe40007ffe0ff */
[----:B---3--:R-:W-:-:S05]  /*94440*/  IADD3 R29, P1, R29, R30, RZ ;  /* 0x0000001e1d1d7210 */ /* 0x008fca0007f3e0ff */
[----:B--2---:R-:W-:Y:S01]  /*94450*/  IMAD.X R36, R36, 0x1, R2, P1 ;  /* 0x0000000124247824 */ /* 0x004fe200008e0602 */
[----:B------:R-:W-:Y:S01]  /*94460*/  STL [R1+0xde8], R29 ;  /* 0x000de81d01007387 */ /* 0x000fe20000100800 */
[----:B------:R-:W-:-:S03]  /*94470*/  IMAD.MOV.U32 R22, RZ, RZ, R29 ;  /* 0x000000ffff167224 */ /* 0x000fc600078e001d */
[----:B------:R1:W-:Y:S01]  /*94480*/  STL [R1+0xde4], R36 ;  /* 0x000de42401007387 */ /* 0x0003e20000100800 */
[----:B------:R-:W-:-:S05]  /*94490*/  MOV R23, R36 ;  /* 0x0000002400177202 */ /* 0x000fca0000000f00 */
[----:B------:R2:W-:Y:S04]  /*944a0*/  LDGSTS.E [R21+-0x5f600], [R22.64], P0 ;  /* 0xa0a0000016157fae */ /* 0x0005e80008121844 */
[----:B-1----:R-:W3:Y:S04]  /*944b0*/  LDL.LU R36, [R1+0xf24] ;  /* 0x000f240001247983 */ /* 0x002ee80000300800 */
[----:B------:R-:W3:Y:S01]  /*944c0*/  LDL.LU R29, [R1+0xf28] ;  /* 0x000f2800011d7983 */ /* 0x000ee20000300800 */
[----:B------:R-:W-:-:S05]  /*944d0*/  IADD3 R33, P1, R33, R30, RZ ;  /* 0x0000001e21217210 */ /* 0x000fca0007f3e0ff */
[--C-:B------:R-:W-:Y:S01]  /*944e0*/  IMAD.X R35, R35, 0x1, R2.reuse, P1 ;  /* 0x0000000123237824 */ /* 0x100fe200008e0602 */
[----:B------:R-:W-:Y:S01]  /*944f0*/  STL [R1+0xe28], R33 ;  /* 0x000e282101007387 */ /* 0x000fe20000100800 */
[----:B----4-:R-:W-:Y:S01]  /*94500*/  IADD3 R28, P1, R28, R30, RZ ;  /* 0x0000001e1c1c7210 */ /* 0x010fe20007f3e0ff */
[----:B--2---:R-:W-:Y:S02]  /*94510*/  IMAD.MOV.U32 R22, RZ, RZ, R33 ;  /* 0x000000ffff167224 */ /* 0x004fe400078e0021 */
[----:B------:R1:W-:Y:S01]  /*94520*/  STL [R1+0xe24], R35 ;  /* 0x000e242301007387 */ /* 0x0003e20000100800 */
[----:B------:R-:W-:Y:S01]  /*94530*/  MOV R23, R35 ;  /* 0x0000002300177202 */ /* 0x000fe20000000f00 */
[----:B------:R-:W-:-:S04]  /*94540*/  IMAD.X R34, R34, 0x1, R2, P1 ;  /* 0x0000000122227824 */ /* 0x000fc800008e0602 */
[----:B------:R2:W-:Y:S04]  /*94550*/  LDGSTS.E [R21+-0x5e600], [R22.64], P0 ;  /* 0xa1a0000016157fae */ /* 0x0005e80008121844 */
[----:B-1----:R-:W4:Y:S04]  /*94560*/  LDL.LU R35, [R1+0xf64] ;  /* 0x000f640001237983 */ /* 0x002f280000300800 */
[----:B------:R-:W4:Y:S04]  /*94570*/  LDL.LU R33, [R1+0xf68] ;  /* 0x000f680001217983 */ /* 0x000f280000300800 */
[----:B------:R-:W-:Y:S01]  /*94580*/  STL [R1+0xe68], R28 ;  /* 0x000e681c01007387 */ /* 0x000fe20000100800 */
[----:B--2---:R-:W-:Y:S01]  /*94590*/  MOV R23, R34 ;  /* 0x0000002200177202 */ /* 0x004fe20000000f00 */
[----:B------:R-:W-:-:S02]  /*945a0*/  IMAD.MOV.U32 R22, RZ, RZ, R28 ;  /* 0x000000ffff167224 */ /* 0x000fc400078e001c */
[----:B------:R1:W-:Y:S04]  /*945b0*/  STL [R1+0xe64], R34 ;  /* 0x000e642201007387 */ /* 0x0003e80000100800 */
[----:B------:R2:W-:Y:S01]  /*945c0*/  LDGSTS.E [R21+-0x5d600], [R22.64], P0 ;  /* 0xa2a0000016157fae */ /* 0x0005e20008121844 */
[----:B------:R-:W-:-:S03]  /*945d0*/  IADD3 R37, P1, R37, R30, RZ ;  /* 0x0000001e25257210 */ /* 0x000fc60007f3e0ff */
[----:B-1----:R-:W4:Y:S04]  /*945e0*/  LDL.LU R34, [R1+0xfa4] ;  /* 0x000fa40001227983 */ /* 0x002f280000300800 */
[----:B------:R-:W4:Y:S01]  /*945f0*/  LDL.LU R28, [R1+0xfa8] ;  /* 0x000fa800011c7983 */ /* 0x000f220000300800 */
[----:B------:R-:W-:Y:S02]  /*94600*/  IMAD.X R38, R38, 0x1, R2, P1 ;  /* 0x0000000126267824 */ /* 0x000fe400008e0602 */
[----:B--2---:R-:W-:Y:S01]  /*94610*/  IMAD.MOV.U32 R22, RZ, RZ, R37 ;  /* 0x000000ffff167224 */ /* 0x004fe200078e0025 */
[----:B------:R-:W-:Y:S02]  /*94620*/  STL [R1+0xea8], R37 ;  /* 0x000ea82501007387 */ /* 0x000fe40000100800 */
[----:B------:R-:W-:-:S02]  /*94630*/  MOV R23, R38 ;  /* 0x0000002600177202 */ /* 0x000fc40000000f00 */
[----:B------:R-:W-:Y:S04]  /*94640*/  STL [R1+0xea4], R38 ;  /* 0x000ea42601007387 */ /* 0x000fe80000100800 */
[----:B------:R-:W4:Y:S04]  /*94650*/  LDL.LU R27, [R1+0xfe4] ;  /* 0x000fe400011b7983 */ /* 0x000f280000300800 */
[----:B------:R-:W4:Y:S04]  /*94660*/  LDL.LU R26, [R1+0xfe8] ;  /* 0x000fe800011a7983 */ /* 0x000f280000300800 */
[----:B------:R1:W-:Y:S01]  /*94670*/  LDGSTS.E [R21+-0x5c600], [R22.64], P0 ;  /* 0xa3a0000016157fae */ /* 0x0003e20008121844 */
[----:B------:R-:W-:-:S05]  /*94680*/  IADD3 R24, P1, R24, R30, RZ ;  /* 0x0000001e18187210 */ /* 0x000fca0007f3e0ff */
[----:B------:R-:W-:Y:S01]  /*94690*/  IMAD.X R25, R25, 0x1, R2, P1 ;  /* 0x0000000119197824 */ /* 0x000fe200008e0602 */
[----:B------:R-:W-:Y:S01]  /*946a0*/  STL [R1+0xee8], R24 ;  /* 0x000ee81801007387 */ /* 0x000fe20000100800 */
[----:B-1----:R-:W-:-:S03]  /*946b0*/  IMAD.MOV.U32 R22, RZ, RZ, R24 ;  /* 0x000000ffff167224 */ /* 0x002fc600078e0018 */
[----:B------:R1:W-:Y:S01]  /*946c0*/  STL [R1+0xee4], R25 ;  /* 0x000ee41901007387 */ /* 0x0003e20000100800 */
[----:B------:R-:W-:-:S05]  /*946d0*/  MOV R23, R25 ;  /* 0x0000001900177202 */ /* 0x000fca0000000f00 */
[----:B------:R3:W-:Y:S04]  /*946e0*/  LDGSTS.E [R21+-0x5b600], [R22.64], P0 ;  /* 0xa4a0000016157fae */ /* 0x0007e80008121844 */
[----:B-1----:R-:W4:Y:S04]  /*946f0*/  LDL.LU R25, [R1+0x1024] ;  /* 0x0010240001197983 */ /* 0x002f280000300800 */
[----:B------:R-:W4:Y:S01]  /*94700*/  LDL.LU R24, [R1+0x1028] ;  /* 0x0010280001187983 */ /* 0x000f220000300800 */
[----:B---3--:R-:W-:-:S05]  /*94710*/  IADD3 R29, P1, R29, R30, RZ ;  /* 0x0000001e1d1d7210 */ /* 0x008fca0007f3e0ff */
[----:B------:R-:W-:Y:S01]  /*94720*/  IMAD.X R36, R36, 0x1, R2, P1 ;  /* 0x0000000124247824 */ /* 0x000fe200008e0602 */
[----:B------:R-:W-:Y:S01]  /*94730*/  STL [R1+0xf28], R29 ;  /* 0x000f281d01007387 */ /* 0x000fe20000100800 */
[----:B------:R-:W-:-:S03]  /*94740*/  IMAD.MOV.U32 R22, RZ, RZ, R29 ;  /* 0x000000ffff167224 */ /* 0x000fc600078e001d */
[----:B------:R1:W-:Y:S01]  /*94750*/  STL [R1+0xf24], R36 ;  /* 0x000f242401007387 */ /* 0x0003e20000100800 */
[----:B------:R-:W-:-:S05]  /*94760*/  MOV R23, R36 ;  /* 0x0000002400177202 */ /* 0x000fca0000000f00 */
[----:B------:R3:W-:Y:S04]  /*94770*/  LDGSTS.E [R21+-0x5a600], [R22.64], P0 ;  /* 0xa5a0000016157fae */ /* 0x0007e80008121844 */
[----:B-1----:R-:W2:Y:S04]  /*94780*/  LDL.LU R36, [R1+0x1064] ;  /* 0x0010640001247983 */ /* 0x002ea80000300800 */
[----:B------:R-:W2:Y:S01]  /*94790*/  LDL.LU R29, [R1+0x1068] ;  /* 0x00106800011d7983 */ /* 0x000ea20000300800 */
[----:B----4-:R-:W-:-:S05]  /*947a0*/  IADD3 R33, P1, R33, R30, RZ ;  /* 0x0000001e21217210 */ /* 0x010fca0007f3e0ff */
[----:B------:R-:W-:Y:S01]  /*947b0*/  IMAD.X R35, R35, 0x1, R2, P1 ;  /* 0x0000000123237824 */ /* 0x000fe200008e0602 */
[----:B------:R-:W-:Y:S01]  /*947c0*/  STL [R1+0xf68], R33 ;  /* 0x000f682101007387 */ /* 0x000fe20000100800 */
[----:B---3--:R-:W-:-:S03]  /*947d0*/  IMAD.MOV.U32 R22, RZ, RZ, R33 ;  /* 0x000000ffff167224 */ /* 0x008fc600078e0021 */
[----:B------:R1:W-:Y:S01]  /*947e0*/  STL [R1+0xf64], R35 ;  /* 0x000f642301007387 */ /* 0x0003e20000100800 */
[----:B------:R-:W-:-:S05]  /*947f0*/  MOV R23, R35 ;  /* 0x0000002300177202 */ /* 0x000fca0000000f00 */
[----:B------:R3:W-:Y:S04]  /*94800*/  LDGSTS.E [R21+-0x59600], [R22.64], P0 ;  /* 0xa6a0000016157fae */ /* 0x0007e80008121844 */
[----:B-1----:R-:W4:Y:S01]  /*94810*/  LDL.LU R35, [R1+0x10a4] ;  /* 0x0010a40001237983 */ /* 0x002f220000300800 */
[----:B------:R-:W-:-:S03]  /*94820*/  IADD3 R28, P1, R28, R30, RZ ;  /* 0x0000001e1c1c7210 */ /* 0x000fc60007f3e0ff */
[----:B------:R-:W4:Y:S02]  /*94830*/  LDL.LU R33, [R1+0x10a8] ;  /* 0x0010a80001217983 */ /* 0x000f240000300800 */
[----:B------:R-:W-:Y:S02]  /*94840*/  IMAD.X R34, R34, 0x1, R2, P1 ;  /* 0x0000000122227824 */ /* 0x000fe400008e0602 */
[----:B------:R-:W-:Y:S01]  /*94850*/  STL [R1+0xfa8], R28 ;  /* 0x000fa81c01007387 */ /* 0x000fe20000100800 */
[----:B---3--:R-:W-:-:S03]  /*94860*/  IMAD.MOV.U32 R22, RZ, RZ, R28 ;  /* 0x000000ffff167224 */ /* 0x008fc600078e001c */
[----:B------:R1:W-:Y:S01]  /*94870*/  STL [R1+0xfa4], R34 ;  /* 0x000fa42201007387 */ /* 0x0003e20000100800 */
[----:B------:R-:W-:Y:S02]  /*94880*/  MOV R23, R34 ;  /* 0x0000002200177202 */ /* 0x000fe40000000f00 */
[----:B------:R-:W-:-:S03]  /*94890*/  IADD3 R26, P1, R26, R30, RZ ;  /* 0x0000001e1a1a7210 */ /* 0x000fc60007f3e0ff */
[----:B------:R3:W-:Y:S04]  /*948a0*/  LDGSTS.E [R21+-0x58600], [R22.64], P0 ;  /* 0xa7a0000016157fae */ /* 0x0007e80008121844 */
[----:B-1----:R-:W4:Y:S04]  /*948b0*/  LDL.LU R34, [R1+0x10e4] ;  /* 0x0010e40001227983 */ /* 0x002f280000300800 */
[----:B------:R-:W4:Y:S01]  /*948c0*/  LDL.LU R28, [R1+0x10e8] ;  /* 0x0010e800011c7983 */ /* 0x000f220000300800 */
[----:B------:R-:W-:-:S03]  /*948d0*/  IMAD.X R27, R27, 0x1, R2, P1 ;  /* 0x000000011b1b7824 */ /* 0x000fc600008e0602 */
[----:B------:R-:W-:Y:S01]  /*948e0*/  STL [R1+0xfe8], R26 ;  /* 0x000fe81a01007387 */ /* 0x000fe20000100800 */
[----:B---3--:R-:W-:Y:S01]  /*948f0*/  IMAD.MOV.U32 R22, RZ, RZ, R26 ;  /* 0x000000ffff167224 */ /* 0x008fe200078e001a */
[----:B------:R-:W-:Y:S02]  /*94900*/  MOV R23, R27 ;  /* 0x0000001b00177202 */ /* 0x000fe40000000f00 */
[----:B------:R1:W-:Y:S04]  /*94910*/  STL [R1+0xfe4], R27 ;  /* 0x000fe41b01007387 */ /* 0x0003e80000100800 */
[----:B------:R3:W-:Y:S04]  /*94920*/  LDGSTS.E [R21+-0x57600], [R22.64], P0 ;  /* 0xa8a0000016157fae */ /* 0x0007e80008121844 */
[----:B-1----:R-:W4:Y:S04]  /*94930*/  LDL.LU R27, [R1+0x1124] ;  /* 0x00112400011b7983 */ /* 0x002f280000300800 */
[----:B------:R-:W4:Y:S01]  /*94940*/  LDL.LU R26, [R1+0x1128] ;  /* 0x00112800011a7983 */ /* 0x000f220000300800 */
[----:B------:R-:W-:-:S05]  /*94950*/  IADD3 R24, P1, R24, R30, RZ ;  /* 0x0000001e18187210 */ /* 0x000fca0007f3e0ff */
[----:B------:R-:W-:Y:S01]  /*94960*/  IMAD.X R25, R25, 0x1, R2, P1 ;  /* 0x0000000119197824 */ /* 0x000fe200008e0602 */
[----:B------:R-:W-:Y:S01]  /*94970*/  STL [R1+0x1028], R24 ;  /* 0x0010281801007387 */ /* 0x000fe20000100800 */
[----:B---3--:R-:W-:-:S03]  /*94980*/  IMAD.MOV.U32 R22, RZ, RZ, R24 ;  /* 0x000000ffff167224 */ /* 0x008fc600078e0018 */
[----:B------:R1:W-:Y:S01]  /*94990*/  STL [R1+0x1024], R25 ;  /* 0x0010241901007387 */ /* 0x0003e20000100800 */
[----:B------:R-:W-:-:S05]  /*949a0*/  MOV R23, R25 ;  /* 0x0000001900177202 */ /* 0x000fca0000000f00 */
[----:B------:R3:W-:Y:S04]  /*949b0*/  LDGSTS.E [R21+-0x56600], [R22.64], P0 ;  /* 0xa9a0000016157fae */ /* 0x0007e80008121844 */
[----:B-1----:R-:W4:Y:S04]  /*949c0*/  LDL.LU R25, [R1+0x1164] ;  /* 0x0011640001197983 */ /* 0x002f280000300800 */
[----:B------:R-:W4:Y:S01]  /*949d0*/  LDL.LU R24, [R1+0x1168] ;  /* 0x0011680001187983 */ /* 0x000f220000300800 */
[----:B--2---:R-:W-:-:S05]  /*949e0*/  IADD3 R29, P1, R29, R30, RZ ;  /* 0x0000001e1d1d7210 */ /* 0x004fca0007f3e0ff */
[----:B------:R-:W-:Y:S01]  /*949f0*/  IMAD.X R36, R36, 0x1, R2, P1 ;  /* 0x0000000124247824 */ /* 0x000fe200008e0602 */
[----:B------:R-:W-:Y:S01]  /*94a00*/  STL [R1+0x1068], R29 ;  /* 0x0010681d01007387 */ /* 0x000fe20000100800 */
[----:B---3--:R-:W-:-:S03]  /*94a10*/  IMAD.MOV.U32 R22, RZ, RZ, R29 ;  /* 0x000000ffff167224 */ /* 0x008fc600078e001d */
[----:B------:R1:W-:Y:S01]  /*94a20*/  STL [R1+0x1064], R36 ;  /* 0x0010642401007387 */ /* 0x0003e20000100800 */
[----:B------:R-:W-:-:S05]  /*94a30*/  MOV R23, R36 ;  /* 0x0000002400177202 */ /* 0x000fca0000000f00 */
[----:B------:R2:W-:Y:S04]  /*94a40*/  LDGSTS.E [R21+-0x55600], [R22.64], P0 ;  /* 0xaaa0000016157fae */ /* 0x0005e80008121844 */
[----:B-1----:R-:W3:Y:S04]  /*94a50*/  LDL.LU R36, [R1+0x11a4] ;  /* 0x0011a40001247983 */ /* 0x002ee80000300800 */
[----:B------:R-:W3:Y:S01]  /*94a60*/  LDL.LU R29, [R1+0x11a8] ;  /* 0x0011a800011d7983 */ /* 0x000ee20000300800 */
[----:B----4-:R-:W-:-:S05]  /*94a70*/  IADD3 R33, P1, R33, R30, RZ ;  /* 0x0000001e21217210 */ /* 0x010fca0007f3e0ff */
[----:B------:R-:W-:Y:S01]  /*94a80*/  IMAD.X R35, R35, 0x1, R2, P1 ;  /* 0x0000000123237824 */ /* 0x000fe200008e0602 */
[----:B------:R-:W-:Y:S01]  /*94a90*/  STL [R1+0x10a8], R33 ;  /* 0x0010a82101007387 */ /* 0x000fe20000100800 */
[----:B--2---:R-:W-:-:S03]  /*94aa0*/  IMAD.MOV.U32 R22, RZ, RZ, R33 ;  /* 0x000000ffff167224 */ /* 0x004fc600078e0021 */
        /* <DEDUP_REMOVED lines=21> */
[----:B-1----:R-:W4:Y:S04]  /*94c00*/  LDL.LU R27, [R1+0x1264] ;  /* 0x00126400011b7983 */ /* 0x002f280000300800 */
[----:B------:R-:W4:Y:S01]  /*94c10*/  LDL.LU R26, [R1+0x1268] ;  /* 0x00126800011a7983 */ /* 0x000f220000300800 */
[----:B------:R-:W-:-:S05]  /*94c20*/  IADD3 R24, P1, R24, R30, RZ ;  /* 0x0000001e18187210 */ /* 0x000fca0007f3e0ff */
[----:B------:R-:W-:Y:S01]  /*94c30*/  IMAD.X R25, R25, 0x1, R2, P1 ;  /* 0x0000000119197824 */ /* 0x000fe200008e0602 */
[----:B------:R-:W-:Y:S01]  /*94c40*/  STL [R1+0x1168], R24 ;  /* 0x0011681801007387 */ /* 0x000fe20000100800 */
[----:B--2---:R-:W-:-:S03]  /*94c50*/  IMAD.MOV.U32 R22, RZ, RZ, R24 ;  /* 0x000000ffff167224 */ /* 0x004fc600078e0018 */
        /* <DEDUP_REMOVED lines=52> */
[----:B------:R1:W-:Y:S04]  /*94fa0*/  STL [R1+0x12e8], R29 ;  /* 0x0012e81d01007387 */ /* 0x0003e80000100800 */
[----:B------:R-:W-:Y:S04]  /*94fb0*/  STL [R1+0x12e4], R36 ;  /* 0x0012e42401007387 */ /* 0x000fe80000100800 */
[----:B------:R-:W3:Y:S04]  /*94fc0*/  LDL.LU R40, [R1+0x1424] ;  /* 0x0014240001287983 */ /* 0x000ee80000300800 */
[----:B------:R-:W3:Y:S01]  /*94fd0*/  LDL.LU R39, [R1+0x1428] ;  /* 0x0014280001277983 */ /* 0x000ee20000300800 */
[----:B--2---:R-:W-:Y:S01]  /*94fe0*/  IMAD.MOV.U32 R22, RZ, RZ, R29 ;  /* 0x000000ffff167224 */ /* 0x004fe200078e001d */
[----:B------:R-:W-:-:S02]  /*94ff0*/  MOV R23, R36 ;  /* 0x0000002400177202 */ /* 0x000fc40000000f00 */
[----:B-1----:R-:W2:Y:S04]  /*95000*/  LDL.LU R29, [R1+0x1468] ;  /* 0x00146800011d7983 */ /* 0x002ea80000300800 */
[----:B------:R1:W-:Y:S01]  /*95010*/  LDGSTS.E [R21+-0x4b600], [R22.64], P0 ;  /* 0xb4a0000016157fae */ /* 0x0003e20008121844 */
[----:B----4-:R-:W-:-:S05]  /*95020*/  IADD3 R33, P1, R33, R30, RZ ;  /* 0x0000001e21217210 */ /* 0x010fca0007f3e0ff */
[----:B------:R-:W-:Y:S01]  /*95030*/  IMAD.X R35, R35, 0x1, R2, P1 ;  /* 0x0000000123237824 */ /* 0x000fe200008e0602 */
[----:B------:R4:W-:Y:S01]  /*95040*/  STL [R1+0x1328], R33 ;  /* 0x0013282101007387 */ /* 0x0009e20000100800 */
[----:B-1----:R-:W-:-:S03]  /*95050*/  IMAD.MOV.U32 R22, RZ, RZ, R33 ;  /* 0x000000ffff167224 */ /* 0x002fc600078e0021 */
[----:B------:R-:W-:Y:S01]  /*95060*/  STL [R1+0x1324], R35 ;  /* 0x0013242301007387 */ /* 0x000fe20000100800 */
[----:B------:R-:W-:-:S03]  /*95070*/  MOV R23, R35 ;  /* 0x0000002300177202 */ /* 0x000fc60000000f00 */
[----:B------:R-:W2:Y:S04]  /*95080*/  LDL.LU R38, [R1+0x1464] ;  /* 0x0014640001267983 */ /* 0x000ea80000300800 */
[----:B------:R-:W2:Y:S04]  /*95090*/  LDL.LU R37, [R1+0x14a4] ;  /* 0x0014a40001257983 */ /* 0x000ea80000300800 */
[----:B----4-:R-:W4:Y:S01]  /*950a0*/  LDL.LU R33, [R1+0x14a8] ;  /* 0x0014a80001217983 */ /* 0x010f220000300800 */
[----:B------:R-:W-:-:S03]  /*950b0*/  IADD3 R28, P1, R28, R30, RZ ;  /* 0x0000001e1c1c7210 */ /* 0x000fc60007f3e0ff */
[----:B------:R1:W-:Y:S02]  /*950c0*/  LDGSTS.E [R21+-0x4a600], [R22.64], P0 ;  /* 0xb5a0000016157fae */ /* 0x0003e40008121844 */
[----:B------:R-:W-:Y:S02]  /*950d0*/  IMAD.X R34, R34, 0x1, R2, P1 ;  /* 0x0000000122227824 */ /* 0x000fe400008e0602 */
[----:B------:R1:W-:Y:S04]  /*950e0*/  STL [R1+0x1368], R28 ;  /* 0x0013681c01007387 */ /* 0x0003e80000100800 */
[----:B------:R-:W-:Y:S01]  /*950f0*/  STL [R1+0x1364], R34 ;  /* 0x0013642201007387 */ /* 0x000fe20000100800 */
[----:B-1----:R-:W-:-:S03]  /*95100*/  IMAD.MOV.U32 R22, RZ, RZ, R28 ;  /* 0x000000ffff167224 */ /* 0x002fc600078e001c */
[----:B------:R-:W4:Y:S04]  /*95110*/  LDL.LU R36, [R1+0x14e4] ;  /* 0x0014e40001247983 */ /* 0x000f280000300800 */
[----:B------:R-:W4:Y:S01]  /*95120*/  LDL.LU R28, [R1+0x14e8] ;  /* 0x0014e800011c7983 */ /* 0x000f220000300800 */
[----:B------:R-:W-:Y:S02]  /*95130*/  IADD3 R26, P1, R26, R30, RZ ;  /* 0x0000001e1a1a7210 */ /* 0x000fe40007f3e0ff */
[----:B------:R-:W-:-:S03]  /*95140*/  MOV R23, R34 ;  /* 0x0000002200177202 */ /* 0x000fc60000000f00 */
[----:B------:R-:W-:Y:S02]  /*95150*/  IMAD.X R27, R27, 0x1, R2, P1 ;  /* 0x000000011b1b7824 */ /* 0x000fe400008e0602 */
[----:B------:R1:W-:Y:S04]  /*95160*/  LDGSTS.E [R21+-0x49600], [R22.64], P0 ;  /* 0xb6a0000016157fae */ /* 0x0003e80008121844 */
[----:B------:R-:W-:Y:S04]  /*95170*/  STL [R1+0x13a8], R26 ;  /* 0x0013a81a01007387 */ /* 0x000fe80000100800 */
[----:B------:R-:W-:Y:S01]  /*95180*/  STL [R1+0x13a4], R27 ;  /* 0x0013a41b01007387 */ /* 0x000fe20000100800 */
[----:B-1----:R-:W-:Y:S01]  /*95190*/  IMAD.MOV.U32 R22, RZ, RZ, R26 ;  /* 0x000000ffff167224 */ /* 0x002fe200078e001a */
[----:B------:R-:W-:-:S05]  /*951a0*/  MOV R23, R27 ;  /* 0x0000001b00177202 */ /* 0x000fca0000000f00 */
        /* <DEDUP_REMOVED lines=8> */
[----:B-1----:R-:W4:Y:S04]  /*95230*/  LDL.LU.64 R24, [R1+0xaf8] ;  /* 0x000af80001187983 */ /* 0x002f280000300a00 */
[----:B------:R-:W4:Y:S04]  /*95240*/  LDL.LU.64 R26, [R1+0xab8] ;  /* 0x000ab800011a7983 */ /* 0x000f280000300a00 */
[----:B------:R-:W4:Y:S01]  /*95250*/  LDL.LU.64 R34, [R1+0xa80] ;  /* 0x000a800001227983 */ /* 0x000f220000300a00 */
[----:B---3--:R-:W-:-:S05]  /*95260*/  IADD3 R39, P1, R39, R30, RZ ;  /* 0x0000001e27277210 */ /* 0x008fca0007f3e0ff */
[----:B------:R-:W-:Y:S01]  /*95270*/  IMAD.X R40, R40, 0x1, R2, P1 ;  /* 0x0000000128287824 */ /* 0x000fe200008e0602 */
[----:B--2---:R-:W-:Y:S01]  /*95280*/  IADD3 R29, P1, R29, R30, RZ ;  /* 0x0000001e1d1d7210 */ /* 0x004fe20007f3e0ff */
[----:B------:R-:W-:-:S03]  /*95290*/  IMAD.MOV.U32 R22, RZ, RZ, R39 ;  /* 0x000000ffff167224 */ /* 0x000fc600078e0027 */
[----:B------:R-:W-:Y:S01]  /*952a0*/  MOV R23, R40 ;  /* 0x0000002800177202 */ /* 0x000fe20000000f00 */
[----:B------:R-:W-:Y:S04]  /*952b0*/  STL [R1+0x1428], R39 ;  /* 0x0014282701007387 */ /* 0x000fe80000100800 */
[----:B------:R1:W-:Y:S04]  /*952c0*/  LDGSTS.E [R21+-0x46600], [R22.64], P0 ;  /* 0xb9a0000016157fae */ /* 0x0003e80008121844 */
[----:B------:R-:W-:Y:S01]  /*952d0*/  STL [R1+0x1424], R40 ;  /* 0x0014242801007387 */ /* 0x000fe20000100800 */
[----:B------:R-:W-:-:S03]  /*952e0*/  IMAD.X R38, R38, 0x1, R2, P1 ;  /* 0x0000000126267824 */ /* 0x000fc600008e0602 */
[----:B------:R2:W-:Y:S01]  /*952f0*/  STL [R1+0x1468], R29 ;  /* 0x0014681d01007387 */ /* 0x0005e20000100800 */
[----:B-1----:R-:W-:Y:S01]  /*95300*/  IMAD.MOV.U32 R22, RZ, RZ, R29 ;  /* 0x000000ffff167224 */ /* 0x002fe200078e001d */
[----:B----4-:R-:W-:Y:S02]  /*95310*/  IADD3 R33, P1, R33, R30, RZ ;  /* 0x0000001e21217210 */ /* 0x010fe40007f3e0ff */
[----:B------:R-:W-:Y:S01]  /*95320*/  MOV R23, R38 ;  /* 0x0000002600177202 */ /* 0x000fe20000000f00 */
[----:B------:R-:W-:Y:S02]  /*95330*/  STL [R1+0x1464], R38 ;  /* 0x0014642601007387 */ /* 0x000fe40000100800 */
[----:B------:R-:W-:Y:S02]  /*95340*/  IMAD.X R37, R37, 0x1, R2, P1 ;  /* 0x0000000125257824 */ /* 0x000fe400008e0602 */
[----:B--2---:R-:W2:Y:S04]  /*95350*/  LDL.LU R29, [R1+0xdf0] ;  /* 0x000df000011d7983 */ /* 0x004ea80000300800 */
[----:B------:R1:W-:Y:S04]  /*95360*/  LDGSTS.E [R21+-0x45600], [R22.64], P0 ;  /* 0xbaa0000016157fae */ /* 0x0003e80008121844 */
[----:B------:R3:W-:Y:S01]  /*95370*/  STL [R1+0x14a8], R33 ;  /* 0x0014a82101007387 */ /* 0x0007e20000100800 */
[----:B------:R-:W-:-:S03]  /*95380*/  IADD3 R28, P1, R28, R30, RZ ;  /* 0x0000001e1c1c7210 */ /* 0x000fc60007f3e0ff */
[----:B------:R-:W-:Y:S01]  /*95390*/  STL [R1+0x14a4], R37 ;  /* 0x0014a42501007387 */ /* 0x000fe20000100800 */
[----:B-1----:R-:W-:Y:S01]  /*953a0*/  IMAD.MOV.U32 R22, RZ, RZ, R33 ;  /* 0x000000ffff167224 */ /* 0x002fe200078e0021 */
[----:B------:R-:W-:Y:S01]  /*953b0*/  MOV R23, R37 ;  /* 0x0000002500177202 */ /* 0x000fe20000000f00 */
[----:B------:R-:W-:Y:S01]  /*953c0*/  IMAD.X R36, R36, 0x1, R2, P1 ;  /* 0x0000000124247824 */ /* 0x000fe200008e0602 */
[----:B---3--:R-:W3:Y:S04]  /*953d0*/  LDL.LU R33, [R1+0xdec] ;  /* 0x000dec0001217983 */ /* 0x008ee80000300800 */
[----:B------:R1:W-:Y:S04]  /*953e0*/  STL [R1+0x14e8], R28 ;  /* 0x0014e81c01007387 */ /* 0x0003e80000100800 */
[----:B------:R4:W-:Y:S04]  /*953f0*/  LDGSTS.E [R21+-0x44600], [R22.64], P0 ;  /* 0xbba0000016157fae */ /* 0x0009e80008121844 */
[----:B------:R1:W-:Y:S04]  /*95400*/  STL [R1+0x14e4], R36 ;  /* 0x0014e42401007387 */ /* 0x0003e80000100800 */
[----:B------:R-:W3:Y:S01]  /*95410*/  LDL.LU R40, [R1+0xe2c] ;  /* 0x000e2c0001287983 */ /* 0x000ee20000300800 */
[----:B----4-:R-:W-:Y:S01]  /*95420*/  IMAD.MOV.U32 R22, RZ, RZ, R28 ;  /* 0x000000ffff167224 */ /* 0x010fe200078e001c */
[----:B------:R-:W-:-:S02]  /*95430*/  MOV R23, R36 ;  /* 0x0000002400177202 */ /* 0x000fc40000000f00 */
[----:B-1----:R-:W4:Y:S04]  /*95440*/  LDL.LU R28, [R1+0xe30] ;  /* 0x000e3000011c7983 */ /* 0x002f280000300800 */
[----:B------:R1:W-:Y:S04]  /*95450*/  LDGSTS.E [R21+-0x43600], [R22.64], P0 ;  /* 0xbca0000016157fae */ /* 0x0003e80008121844 */
[----:B------:R-:W4:Y:S04]  /*95460*/  LDL.LU R39, [R1+0xe6c] ;  /* 0x000e6c0001277983 */ /* 0x000f280000300800 */
[----:B------:R-:W4:Y:S01]  /*95470*/  LDL.LU R38, [R1+0xe70] ;  /* 0x000e700001267983 */ /* 0x000f220000300800 */
[----:B-1----:R-:W-:-:S05]  /*95480*/  IADD3 R22, P1, R24, R30, RZ ;  /* 0x0000001e18167210 */ /* 0x002fca0007f3e0ff */
[----:B------:R-:W-:Y:S01]  /*95490*/  IMAD.X R21, R25, 0x1, R2, P1 ;  /* 0x0000000119157824 */ /* 0x000fe200008e0602 */
[----:B------:R-:W-:-:S05]  /*954a0*/  IADD3 R24, P1, R26, R30, RZ ;  /* 0x0000001e1a187210 */ /* 0x000fca0007f3e0ff */
[----:B------:R-:W-:Y:S01]  /*954b0*/  IMAD.X R23, R27, 0x1, R2, P1 ;  /* 0x000000011b177824 */ /* 0x000fe200008e0602 */
[----:B------:R-:W-:Y:S01]  /*954c0*/  IADD3 R26, P1, R34, R30, RZ ;  /* 0x0000001e221a7210 */ /* 0x000fe20007f3e0ff */
[----:B------:R-:W-:-:S03]  /*954d0*/  IMAD.MOV.U32 R34, RZ, RZ, R22 ;  /* 0x000000ffff227224 */ /* 0x000fc600078e0016 */
[----:B------:R-:W-:Y:S01]  /*954e0*/  IADD3.X R25, R35, R2, RZ, P1, !PT ;  /* 0x0000000223197210 */ /* 0x000fe20000ffe4ff */
[----:B------:R-:W-:-:S05]  /*954f0*/  IMAD.MOV.U32 R35, RZ, RZ, R21 ;  /* 0x000000ffff237224 */ /* 0x000fca00078e0015 */
[----:B------:R1:W-:Y:S04]  /*95500*/  STL.64 [R1+0xaf8], R34 ;  /* 0x000af82201007387 */ /* 0x0003e80000100a00 */
[----:B------:R-:W4:Y:S04]  /*95510*/  LDL.LU R37, [R1+0xeac] ;  /* 0x000eac0001257983 */ /* 0x000f280000300800 */
[----:B------:R-:W4:Y:S01]  /*95520*/  LDL.LU R36, [R1+0xeb0] ;  /* 0x000eb00001247983 */ /* 0x000f220000300800 */
[C---:B------:R-:W-:Y:S02]  /*95530*/  IADD3 R27, R3.reuse, 0x100000, RZ ;  /* 0x00100000031b7810 */ /* 0x040fe40007ffe0ff */
[----:B------:R-:W-:-:S02]  /*95540*/  IADD3 R21, R3, 0x100000, RZ ;  /* 0x0010000003157810 */ /* 0x000fc40007ffe0ff */
[----:B------:R-:W-:Y:S01]  /*95550*/  MOV R22, R24 ;  /* 0x0000001800167202 */ /* 0x000fe20000000f00 */
[----:B------:R1:W-:Y:S01]  /*95560*/  LDGSTS.E [R27+-0x42600], [R34.64], P0 ;  /* 0xbda00000221b7fae */ /* 0x0003e20008121844 */
[----:B------:R-:W-:-:S03]  /*95570*/  IADD3 R3, R3, 0x100000, RZ ;  /* 0x0010000003037810 */ /* 0x000fc60007ffe0ff */
[----:B------:R1:W-:Y:S04]  /*95580*/  STL.64 [R1+0xab8], R22 ;  /* 0x000ab81601007387 */ /* 0x0003e80000100a00 */
[----:B------:R1:W-:Y:S04]  /*95590*/  LDGSTS.E [R21+-0x41600], [R22.64], P0 ;  /* 0xbea0000016157fae */ /* 0x0003e80008121844 */
[----:B-1----:R-:W4:Y:S04]  /*955a0*/  LDL.LU R35, [R1+0xeec] ;  /* 0x000eec0001237983 */ /* 0x002f280000300800 */
[----:B------:R-:W4:Y:S01]  /*955b0*/  LDL.LU R34, [R1+0xef0] ;  /* 0x000ef00001227983 */ /* 0x000f220000300800 */
[----:B------:R-:W-:-:S02]  /*955c0*/  IMAD.MOV.U32 R22, RZ, RZ, R26 ;  /* 0x000000ffff167224 */ /* 0x000fc400078e001a */
[----:B------:R-:W-:-:S05]  /*955d0*/  IMAD.MOV.U32 R23, RZ, RZ, R25 ;  /* 0x000000ffff177224 */ /* 0x000fca00078e0019 */
[----:B------:R1:W-:Y:S04]  /*955e0*/  STL.64 [R1+0xa80], R22 ;  /* 0x000a801601007387 */ /* 0x0003e80000100a00 */
[----:B------:R1:W-:Y:S02]  /*955f0*/  LDGSTS.E [R3+-0x40600], [R22.64], P0 ;  /* 0xbfa0000016037fae */ /* 0x0003e40008121844 */
[----:B-1----:R-:W-:Y:S02]  /*95600*/  IADD3 R3, R20, 0x100000, RZ ;  /* 0x0010000014037810 */ /* 0x002fe40007ffe0ff */
[----:B--2---:R-:W-:-:S05]  /*95610*/  IADD3 R29, P1, R29, R30, RZ ;  /* 0x0000001e1d1d7210 */ /* 0x004fca0007f3e0ff */
[----:B------:R-:W-:Y:S01]  /*95620*/  STL [R1+0xdf0], R29 ;  /* 0x000df01d01007387 */ /* 0x000fe20000100800 */
[----:B------:R-:W-:Y:S01]  /*95630*/  IMAD.MOV.U32 R22, RZ, RZ, R29 ;  /* 0x000000ffff167224 */ /* 0x000fe200078e001d */
[----:B---3--:R-:W-:-:S05]  /*95640*/  IADD3.X R33, R33, R2, RZ, P1, !PT ;  /* 0x0000000221217210 */ /* 0x008fca0000ffe4ff */
[----:B------:R1:W-:Y:S01]  /*95650*/  STL [R1+0xdec], R33 ;  /* 0x000dec2101007387 */ /* 0x0003e20000100800 */
[----:B------:R-:W-:-:S05]  /*95660*/  IMAD.MOV.U32 R23, RZ, RZ, R33 ;  /* 0x000000ffff177224 */ /* 0x000fca00078e0021 */
[----:B------:R2:W-:Y:S04]  /*95670*/  LDGSTS.E [R3+-0x5f400], [R22.64], P0 ;  /* 0xa0c0000016037fae */ /* 0x0005e80008121844 */
[----:B-1----:R-:W3:Y:S04]  /*95680*/  LDL.LU R33, [R1+0xf2c] ;  /* 0x000f2c0001217983 */ /* 0x002ee80000300800 */
[----:B------:R-:W3:Y:S01]  /*95690*/  LDL.LU R29, [R1+0xf30] ;  /* 0x000f3000011d7983 */ /* 0x000ee20000300800 */
[----:B----4-:R-:W-:-:S04]  /*956a0*/  IADD3 R28, P1, R28, R30, RZ ;  /* 0x0000001e1c1c7210 */ /* 0x010fc80007f3e0ff */
[----:B------:R-:W-:Y:S01]  /*956b0*/  IADD3.X R40, R40, R2, RZ, P1, !PT ;  /* 0x0000000228287210 */ /* 0x000fe20000ffe4ff */
[----:B------:R1:W-:Y:S01]  /*956c0*/  STL [R1+0xe30], R28 ;  /* 0x000e301c01007387 */ /* 0x0003e20000100800 */
[----:B--2---:R-:W-:-:S03]  /*956d0*/  IMAD.MOV.U32 R22, RZ, RZ, R28 ;  /* 0x000000ffff167224 */ /* 0x004fc600078e001c */
[----:B------:R-:W-:Y:S04]  /*956e0*/  STL [R1+0xe2c], R40 ;  /* 0x000e2c2801007387 */ /* 0x000fe80000100800 */
[----:B-1----:R-:W3:Y:S04]  /*956f0*/  LDL.LU R28, [R1+0xf6c] ;  /* 0x000f6c00011c7983 */ /* 0x002ee80000300800 */
[----:B------:R-:W4:Y:S01]  /*95700*/  LDL.LU R21, [R1+0xf70] ;  /* 0x000f700001157983 */ /* 0x000f220000300800 */
[----:B------:R-:W-:-:S04]  /*95710*/  IADD3 R38, P1, R38, R30, RZ ;  /* 0x0000001e26267210 */ /* 0x000fc80007f3e0ff */
[----:B------:R-:W-:Y:S01]  /*95720*/  IADD3.X R39, R39, R2, RZ, P1, !PT ;  /* 0x0000000227277210 */ /* 0x000fe20000ffe4ff */
[----:B------:R-:W-:Y:S04]  /*95730*/  STL [R1+0xe70], R38 ;  /* 0x000e702601007387 */ /* 0x000fe80000100800 */
[----:B------:R-:W-:Y:S04]  /*95740*/  STL [R1+0xe6c], R39 ;  /* 0x000e6c2701007387 */ /* 0x000fe80000100800 */
[----:B------:R-:W3:Y:S04]  /*95750*/  LDL.LU R27, [R1+0xfac] ;  /* 0x000fac00011b7983 */ /* 0x000ee80000300800 */
[----:B------:R-:W3:Y:S01]  /*95760*/  LDL.LU R26, [R1+0xfb0] ;  /* 0x000fb000011a7983 */ /* 0x000ee20000300800 */
[----:B------:R-:W-:-:S04]  /*95770*/  IADD3 R36, P1, R36, R30, RZ ;  /* 0x0000001e24247210 */ /* 0x000fc80007f3e0ff */
[----:B------:R-:W-:Y:S01]  /*95780*/  IADD3.X R37, R37, R2, RZ, P1, !PT ;  /* 0x0000000225257210 */ /* 0x000fe20000ffe4ff */
[----:B------:R-:W-:Y:S04]  /*95790*/  STL [R1+0xeb0], R36 ;  /* 0x000eb02401007387 */ /* 0x000fe80000100800 */
[----:B------:R-:W-:Y:S04]  /*957a0*/  STL [R1+0xeac], R37 ;  /* 0x000eac2501007387 */ /* 0x000fe80000100800 */
[----:B------:R-:W3:Y:S04]  /*957b0*/  LDL.LU R25, [R1+0xfec] ;  /* 0x000fec0001197983 */ /* 0x000ee80000300800 */
[----:B------:R-:W3:Y:S01]  /*957c0*/  LDL.LU R24, [R1+0xff0] ;  /* 0x000ff00001187983 */ /* 0x000ee20000300800 */
[----:B------:R-:W-:-:S05]  /*957d0*/  IMAD.MOV.U32 R23, RZ, RZ, R40 ;  /* 0x000000ffff177224 */ /* 0x000fca00078e0028 */
[----:B------:R1:W-:Y:S01]  /*957e0*/  LDGSTS.E [R3+-0x5e400], [R22.64], P0 ;  /* 0xa1c0000016037fae */ /* 0x0003e20008121844 */
[----:B------:R-:W-:-:S04]  /*957f0*/  IADD3 R34, P1, R34, R30, RZ ;  /* 0x0000001e22227210 */ /* 0x000fc80007f3e0ff */
[----:B------:R-:W-:Y:S01]  /*95800*/  IADD3.X R35, R35, R2, RZ, P1, !PT ;  /* 0x0000000223237210 */ /* 0x000fe20000ffe4ff */
[----:B-1----:R-:W-:Y:S02]  /*95810*/  IMAD.MOV.U32 R22, RZ, RZ, R38 ;  /* 0x000000ffff167224 */ /* 0x002fe400078e0026 */
[----:B------:R-:W-:-:S05]  /*95820*/  IMAD.MOV.U32 R23, RZ, RZ, R39 ;  /* 0x000000ffff177224 */ /* 0x000fca00078e0027 */
[----:B------:R1:W-:Y:S04]  /*95830*/  LDGSTS.E [R3+-0x5d400], [R22.64], P0 ;  /* 0xa2c0000016037fae */ /* 0x0003e80008121844 */
[----:B------:R-:W-:Y:S01]  /*95840*/  STL [R1+0xef0], R34 ;  /* 0x000ef02201007387 */ /* 0x000fe20000100800 */
[----:B-1----:R-:W-:Y:S02]  /*95850*/  IMAD.MOV.U32 R22, RZ, RZ, R36 ;  /* 0x000000ffff167224 */ /* 0x002fe400078e0024 */
[----:B------:R-:W-:Y:S01]  /*95860*/  IMAD.MOV.U32 R23, RZ, RZ, R37 ;  /* 0x000000ffff177224 */ /* 0x000fe200078e0025 */
[----:B------:R1:W-:Y:S04]  /*95870*/  STL [R1+0xeec], R35 ;  /* 0x000eec2301007387 */ /* 0x0003e80000100800 */
[----:B------:R1:W-:Y:S02]  /*95880*/  LDGSTS.E [R3+-0x5c400], [R22.64], P0 ;  /* 0xa3c0000016037fae */ /* 0x0003e40008121844 */
[----:B-1----:R-:W-:-:S02]  /*95890*/  IMAD.MOV.U32 R22, RZ, RZ, R34 ;  /* 0x000000ffff167224 */ /* 0x002fc400078e0022 */
[----:B------:R-:W-:Y:S02]  /*958a0*/  IMAD.MOV.U32 R23, RZ, RZ, R35 ;  /* 0x000000ffff177224 */ /* 0x000fe400078e0023 */
[----:B------:R-:W3:Y:S04]  /*958b0*/  LDL.LU R35, [R1+0x102c] ;  /* 0x00102c0001237983 */ /* 0x000ee80000300800 */
[----:B------:R-:W3:Y:S04]  /*958c0*/  LDL.LU R34, [R1+0x1030] ;  /* 0x0010300001227983 */ /* 0x000ee80000300800 */
[----:B------:R1:W-:Y:S01]  /*958d0*/  LDGSTS.E [R3+-0x5b400], [R22.64], P0 ;  /* 0xa4c0000016037fae */ /* 0x0003e20008121844 */
[----:B---3--:R-:W-:-:S04]  /*958e0*/  IADD3 R29, P1, R29, R30, RZ ;  /* 0x0000001e1d1d7210 */ /* 0x008fc80007f3e0ff */
[----:B------:R-:W-:Y:S01]  /*958f0*/  IADD3.X R33, R33, R2, RZ, P1, !PT ;  /* 0x0000000221217210 */ /* 0x000fe20000ffe4ff */
[----:B------:R-:W-:Y:S01]  /*95900*/  STL [R1+0xf30], R29 ;  /* 0x000f301d01007387 */ /* 0x000fe20000100800 */
[----:B-1----:R-:W-:-:S03]  /*95910*/  IMAD.MOV.U32 R22, RZ, RZ, R29 ;  /* 0x000000ffff167224 */ /* 0x002fc600078e001d */
[----:B------:R1:W-:Y:S01]  /*95920*/  STL [R1+0xf2c], R33 ;  /* 0x000f2c2101007387 */ /* 0x0003e20000100800 */
[----:B------:R-:W-:-:S05]  /*95930*/  IMAD.MOV.U32 R23, RZ, RZ, R33 ;  /* 0x000000ffff177224 */ /* 0x000fca00078e0021 */
[----:B------:R3:W-:Y:S04]  /*95940*/  LDGSTS.E [R3+-0x5a400], [R22.64], P0 ;  /* 0xa5c0000016037fae */ /* 0x0007e80008121844 */
[----:B-1----:R-:W2:Y:S01]  /*95950*/  LDL.LU R33, [R1+0x106c] ;  /* 0x00106c0001217983 */ /* 0x002ea20000300800 */
[----:B----4-:R-:W-:-:S03]  /*95960*/  IADD3 R21, P1, R21, R30, RZ ;  /* 0x0000001e15157210 */ /* 0x010fc60007f3e0ff */
[----:B------:R-:W4:Y:S01]  /*95970*/  LDL.LU R29, [R1+0x1070] ;  /* 0x00107000011d7983 */ /* 0x000f220000300800 */
[----:B---3--:R-:W-:-:S03]  /*95980*/  IADD3.X R28, R28, R2, RZ, P1, !PT ;  /* 0x000000021c1c7210 */ /* 0x008fc60000ffe4ff */
[----:B------:R-:W-:Y:S01]  /*95990*/  STL [R1+0xf70], R21 ;  /* 0x000f701501007387 */ /* 0x000fe20000100800 */
[----:B------:R-:W-:-:S03]  /*959a0*/  IMAD.MOV.U32 R22, RZ, RZ, R21 ;  /* 0x000000ffff167224 */ /* 0x000fc600078e0015 */
[----:B------:R1:W-:Y:S01]  /*959b0*/  STL [R1+0xf6c], R28 ;  /* 0x000f6c1c01007387 */ /* 0x0003e20000100800 */
[----:B------:R-:W-:-:S05]  /*959c0*/  IMAD.MOV.U32 R23, RZ, RZ, R28 ;  /* 0x000000ffff177224 */ /* 0x000fca00078e001c */
[----:B------:R3:W-:Y:S04]  /*959d0*/  LDGSTS.E [R3+-0x59400], [R22.64], P0 ;  /* 0xa6c0000016037fae */ /* 0x0007e80008121844 */
[----:B-1----:R-:W2:Y:S04]  /*959e0*/  LDL.LU R28, [R1+0x10ac] ;  /* 0x0010ac00011c7983 */ /* 0x002ea80000300800 */
[----:B------:R-:W2:Y:S01]  /*959f0*/  LDL.LU R21, [R1+0x10b0] ;  /* 0x0010b00001157983 */ /* 0x000ea20000300800 */
[----:B------:R-:W-:-:S04]  /*95a00*/  IADD3 R26, P1, R26, R30, RZ ;  /* 0x0000001e1a1a7210 */ /* 0x000fc80007f3e0ff */
[----:B------:R-:W-:Y:S01]  /*95a10*/  IADD3.X R27, R27, R2, RZ, P1, !PT ;  /* 0x000000021b1b7210 */ /* 0x000fe20000ffe4ff */
[----:B------:R-:W-:Y:S01]  /*95a20*/  STL [R1+0xfb0], R26 ;  /* 0x000fb01a01007387 */ /* 0x000fe20000100800 */
[----:B---3--:R-:W-:-:S03]  /*95a30*/  IMAD.MOV.U32 R22, RZ, RZ, R26 ;  /* 0x000000ffff167224 */ /* 0x008fc600078e001a */
        /* <DEDUP_REMOVED lines=23> */
[----:B----4-:R-:W-:-:S04]  /*95bb0*/  IADD3 R29, P1, R29, R30, RZ ;  /* 0x0000001e1d1d7210 */ /* 0x010fc80007f3e0ff */
[----:B--2---:R-:W-:Y:S01]  /*95bc0*/  IADD3.X R33, R33, R2, RZ, P1, !PT ;  /* 0x0000000221217210 */ /* 0x004fe20000ffe4ff */
[----:B------:R-:W-:Y:S01]  /*95bd0*/  STL [R1+0x1070], R29 ;  /* 0x0010701d01007387 */ /* 0x000fe20000100800 */
[----:B---3--:R-:W-:-:S03]  /*95be0*/  IMAD.MOV.U32 R22, RZ, RZ, R29 ;  /* 0x000000ffff167224 */ /* 0x008fc600078e001d */
[----:B------:R1:W-:Y:S01]  /*95bf0*/  STL [R1+0x106c], R33 ;  /* 0x00106c2101007387 */ /* 0x0003e20000100800 */
[----:B------:R-:W-:-:S05]  /*95c00*/  IMAD.MOV.U32 R23, RZ, RZ, R33 ;  /* 0x000000ffff177224 */ /* 0x000fca00078e0021 */
[----:B------:R2:W-:Y:S04]  /*95c10*/  LDGSTS.E [R3+-0x55400], [R22.64], P0 ;  /* 0xaac0000016037fae */ /* 0x0005e80008121844 */
[----:B-1----:R-:W3:Y:S01]  /*95c20*/  LDL.LU R33, [R1+0x11ac] ;  /* 0x0011ac0001217983 */ /* 0x002ee20000300800 */
        /* <DEDUP_REMOVED lines=8> */
[----:B-1----:R-:W3:Y:S04]  /*95cb0*/  LDL.LU R28, [R1+0x11ec] ;  /* 0x0011ec00011c7983 */ /* 0x002ee80000300800 */
[----:B------:R-:W3:Y:S01]  /*95cc0*/  LDL.LU R21, [R1+0x11f0] ;  /* 0x0011f00001157983 */ /* 0x000ee20000300800 */
[----:B------:R-:W-:-:S04]  /*95cd0*/  IADD3 R26, P1, R26, R30, RZ ;  /* 0x0000001e1a1a7210 */ /* 0x000fc80007f3e0ff */
        /* <DEDUP_REMOVED lines=21> */
[----:B------:R-:W-:Y:S01]  /*95e30*/  IMAD.MOV.U32 R23, RZ, RZ, R35 ;  /* 0x000000ffff177224 */ /* 0x000fe200078e0023 */
[----:B------:R1:W-:Y:S04]  /*95e40*/  STL [R1+0x116c], R35 ;  /* 0x00116c2301007387 */ /* 0x0003e80000100800 */
[----:B------:R2:W-:Y:S04]  /*95e50*/  LDGSTS.E [R3+-0x51400], [R22.64], P0 ;  /* 0xaec0000016037fae */ /* 0x0005e80008121844 */
[----:B-1----:R-:W3:Y:S04]  /*95e60*/  LDL.LU R35, [R1+0x12ac] ;  /* 0x0012ac0001237983 */ /* 0x002ee80000300800 */
[----:B------:R-:W3:Y:S01]  /*95e70*/  LDL.LU R34, [R1+0x12b0] ;  /* 0x0012b00001227983 */ /* 0x000ee20000300800 */
[----:B----4-:R-:W-:-:S04]  /*95e80*/  IADD3 R29, P1, R29, R30, RZ ;  /* 0x0000001e1d1d7210 */ /* 0x010fc80007f3e0ff */
[----:B---3--:R-:W-:Y:S01]  /*95e90*/  IADD3.X R33, R33, R2, RZ, P1, !PT ;  /* 0x0000000221217210 */ /* 0x008fe20000ffe4ff */
[----:B------:R-:W-:Y:S01]  /*95ea0*/  STL [R1+0x11b0], R29 ;  /* 0x0011b01d01007387 */ /* 0x000fe20000100800 */
[----:B--2---:R-:W-:-:S03]  /*95eb0*/  IMAD.MOV.U32 R22, RZ, RZ, R29 ;  /* 0x000000ffff167224 */ /* 0x004fc600078e001d */
        /* <DEDUP_REMOVED lines=34> */
[----:B------:R-:W-:Y:S04]  /*960e0*/  STL [R1+0x12b0], R34 ;  /* 0x0012b02201007387 */ /* 0x000fe80000100800 */
[----:B------:R1:W-:Y:S01]  /*960f0*/  STL [R1+0x12ac], R35 ;  /* 0x0012ac2301007387 */ /* 0x0003e20000100800 */
[----:B--2---:R-:W-:-:S03]  /*96100*/  IMAD.MOV.U32 R22, RZ, RZ, R34 ;  /* 0x000000ffff167224 */ /* 0x004fc600078e0022 */
[----:B------:R-:W2:Y:S01]  /*96110*/  LDL.LU R39, [R1+0x13ec] ;  /* 0x0013ec0001277983 */ /* 0x000ea20000300800 */
[----:B------:R-:W-:-:S03]  /*96120*/  IMAD.MOV.U32 R23, RZ, RZ, R35 ;  /* 0x000000ffff177224 */ /* 0x000fc600078e0023 */
[----:B------:R-:W2:Y:S04]  /*96130*/  LDL.LU R38, [R1+0x13f0] ;  /* 0x0013f00001267983 */ /* 0x000ea80000300800 */
[----:B------:R1:W-:Y:S01]  /*96140*/  LDGSTS.E [R3+-0x4c400], [R22.64], P0 ;  /* 0xb3c0000016037fae */ /* 0x0003e20008121844 */
[----:B----4-:R-:W-:-:S04]  /*96150*/  IADD3 R29, P1, R29, R30, RZ ;  /* 0x0000001e1d1d7210 */ /* 0x010fc80007f3e0ff */
[----:B---3--:R-:W-:Y:S01]  /*96160*/  IADD3.X R33, R33, R2, RZ, P1, !PT ;  /* 0x0000000221217210 */ /* 0x008fe20000ffe4ff */
[----:B------:R-:W-:Y:S04]  /*96170*/  STL [R1+0x12f0], R29 ;  /* 0x0012f01d01007387 */ /* 0x000fe80000100800 */
[----:B------:R3:W-:Y:S04]  /*96180*/  STL [R1+0x12ec], R33 ;  /* 0x0012ec2101007387 */ /* 0x0007e80000100800 */
[----:B------:R-:W4:Y:S01]  /*96190*/  LDL.LU R37, [R1+0x142c] ;  /* 0x00142c0001257983 */ /* 0x000f220000300800 */
[----:B-1----:R-:W-:-:S03]  /*961a0*/  IMAD.MOV.U32 R22, RZ, RZ, R29 ;  /* 0x000000ffff167224 */ /* 0x002fc600078e001d */
[----:B------:R-:W4:Y:S01]  /*961b0*/  LDL.LU R36, [R1+0x1430] ;  /* 0x0014300001247983 */ /* 0x000f220000300800 */
[----:B------:R-:W-:-:S03]  /*961c0*/  IMAD.MOV.U32 R23, RZ, RZ, R33 ;  /* 0x000000ffff177224 */ /* 0x000fc600078e0021 */
[----:B------:R-:W4:Y:S01]  /*961d0*/  LDL.LU R35, [R1+0x146c] ;  /* 0x00146c0001237983 */ /* 0x000f220000300800 */
[----:B------:R-:W-:-:S03]  /*961e0*/  IADD3 R21, P1, R21, R30, RZ ;  /* 0x0000001e15157210 */ /* 0x000fc60007f3e0ff */
[----:B------:R-:W4:Y:S01]  /*961f0*/  LDL.LU R34, [R1+0x1470] ;  /* 0x0014700001227983 */ /* 0x000f220000300800 */
[----:B------:R-:W-:-:S03]  /*96200*/  IADD3.X R28, R28, R2, RZ, P1, !PT ;  /* 0x000000021c1c7210 */ /* 0x000fc60000ffe4ff */
[----:B------:R1:W-:Y:S04]  /*96210*/  STL [R1+0x1330], R21 ;  /* 0x0013301501007387 */ /* 0x0003e80000100800 */
[----:B------:R1:W-:Y:S04]  /*96220*/  LDGSTS.E [R3+-0x4b400], [R22.64], P0 ;  /* 0xb4c0000016037fae */ /* 0x0003e80008121844 */
[----:B------:R-:W-:Y:S04]  /*96230*/  STL [R1+0x132c], R28 ;  /* 0x00132c1c01007387 */ /* 0x000fe80000100800 */
[----:B---3--:R-:W3:Y:S01]  /*96240*/  LDL.LU R33, [R1+0x14ac] ;  /* 0x0014ac0001217983 */ /* 0x008ee20000300800 */
[----:B-1----:R-:W-:-:S03]  /*96250*/  IMAD.MOV.U32 R22, RZ, RZ, R21 ;  /* 0x000000ffff167224 */ /* 0x002fc600078e0015 */
[----:B------:R-:W3:Y:S01]  /*96260*/  LDL.LU R21, [R1+0x14b0] ;  /* 0x0014b00001157983 */ /* 0x000ee20000300800 */
[----:B------:R-:W-:-:S04]  /*96270*/  IADD3 R26, P1, R26, R30, RZ ;  /* 0x0000001e1a1a7210 */ /* 0x000fc80007f3e0ff */
[----:B------:R-:W-:Y:S01]  /*96280*/  IADD3.X R27, R27, R2, RZ, P1, !PT ;  /* 0x000000021b1b7210 */ /* 0x000fe20000ffe4ff */
[----:B------:R-:W-:Y:S04]  /*96290*/  STL [R1+0x1370], R26 ;  /* 0x0013701a01007387 */ /* 0x000fe80000100800 */
[----:B------:R-:W-:Y:S01]  /*962a0*/  STL [R1+0x136c], R27 ;  /* 0x00136c1b01007387 */ /* 0x000fe20000100800 */
[----:B------:R-:W-:-:S04]  /*962b0*/  IADD3 R24, P1, R24, R30, RZ ;  /* 0x0000001e18187210 */ /* 0x000fc80007f3e0ff */
[----:B------:R-:W-:Y:S01]  /*962c0*/  IADD3.X R25, R25, R2, RZ, P1, !PT ;  /* 0x0000000219197210 */ /* 0x000fe20000ffe4ff */
[----:B------:R-:W-:Y:S04]  /*962d0*/  STL [R1+0x13b0], R24 ;  /* 0x0013b01801007387 */ /* 0x000fe80000100800 */
[----:B------:R1:W-:Y:S04]  /*962e0*/  STL [R1+0x13ac], R25 ;  /* 0x0013ac1901007387 */ /* 0x0003e80000100800 */
[----:B------:R-:W3:Y:S01]  /*962f0*/  LDL.LU.64 R42, [R1+0xb30] ;  /* 0x000b3000012a7983 */ /* 0x000ee20000300a00 */
[----:B------:R-:W-:-:S05]  /*96300*/  IMAD.MOV.U32 R23, RZ, RZ, R28 ;  /* 0x000000ffff177224 */ /* 0x000fca00078e001c */
[----:B------:R1:W-:Y:S02]  /*96310*/  LDGSTS.E [R3+-0x4a400], [R22.64], P0 ;  /* 0xb5c0000016037fae */ /* 0x0003e40008121844 */
[----:B-1----:R-:W-:Y:S02]  /*96320*/  IMAD.MOV.U32 R22, RZ, RZ, R26 ;  /* 0x000000ffff167224 */ /* 0x002fe400078e001a */
[----:B------:R-:W-:-:S05]  /*96330*/  IMAD.MOV.U32 R23, RZ, RZ, R27 ;  /* 0x000000ffff177224 */ /* 0x000fca00078e001b */
[----:B------:R1:W-:Y:S02]  /*96340*/  LDGSTS.E [R3+-0x49400], [R22.64], P0 ;  /* 0xb6c0000016037fae */ /* 0x0003e40008121844 */
[----:B-1----:R-:W-:Y:S02]  /*96350*/  IMAD.MOV.U32 R22, RZ, RZ, R24 ;  /* 0x000000ffff167224 */ /* 0x002fe400078e0018 */
[----:B------:R-:W-:Y:S02]  /*96360*/  IMAD.MOV.U32 R23, RZ, RZ, R25 ;  /* 0x000000ffff177224 */ /* 0x000fe400078e0019 */
[----:B------:R-:W3:Y:S04]  /*96370*/  LDL.LU.64 R24, [R1+0xaf0] ;  /* 0x000af00001187983 */ /* 0x000ee80000300a00 */
[----:B------:R-:W3:Y:S01]  /*96380*/  LDL.LU.64 R26, [R1+0xab0] ;  /* 0x000ab000011a7983 */ /* 0x000ee20000300a00 */
[----:B--2---:R-:W-:-:S03]  /*96390*/  IADD3 R38, P1, R38, R30, RZ ;  /* 0x0000001e26267210 */ /* 0x004fc60007f3e0ff */
[----:B------:R-:W3:Y:S01]  /*963a0*/  LDL.LU.64 R28, [R1+0xa78] ;  /* 0x000a7800011c7983 */ /* 0x000ee20000300a00 */
[----:B------:R-:W-:-:S03]  /*963b0*/  IADD3.X R39, R39, R2, RZ, P1, !PT ;  /* 0x0000000227277210 */ /* 0x000fc60000ffe4ff */
[----:B------:R-:W-:Y:S04]  /*963c0*/  STL [R1+0x13f0], R38 ;  /* 0x0013f02601007387 */ /* 0x000fe80000100800 */
[----:B------:R1:W-:Y:S04]  /*963d0*/  STL [R1+0x13ec], R39 ;  /* 0x0013ec2701007387 */ /* 0x0003e80000100800 */
[----:B------:R1:W-:Y:S02]  /*963e0*/  LDGSTS.E [R3+-0x48400], [R22.64], P0 ;  /* 0xb7c0000016037fae */ /* 0x0003e40008121844 */
[----:B-1----:R-:W-:-:S02]  /*963f0*/  IMAD.MOV.U32 R22, RZ, RZ, R38 ;  /* 0x000000ffff167224 */ /* 0x002fc400078e0026 */
[----:B------:R-:W-:-:S05]  /*96400*/  IMAD.MOV.U32 R23, RZ, RZ, R39 ;  /* 0x000000ffff177224 */ /* 0x000fca00078e0027 */
[----:B------:R1:W-:Y:S01]  /*96410*/  LDGSTS.E [R3+-0x47400], [R22.64], P0 ;  /* 0xb8c0000016037fae */ /* 0x0003e20008121844 */
[----:B----4-:R-:W-:-:S04]  /*96420*/  IADD3 R36, P1, R36, R30, RZ ;  /* 0x0000001e24247210 */ /* 0x010fc80007f3e0ff */
[----:B------:R-:W-:Y:S02]  /*96430*/  IADD3.X R37, R37, R2, RZ, P1, !PT ;  /* 0x0000000225257210 */ /* 0x000fe40000ffe4ff */
[----:B------:R-:W-:-:S04]  /*96440*/  IADD3 R34, P1, R34, R30, RZ ;  /* 0x0000001e22227210 */ /* 0x000fc80007f3e0ff */
[----:B------:R-:W-:Y:S01]  /*96450*/  IADD3.X R35, R35, R2, RZ, P1, !PT ;  /* 0x0000000223237210 */ /* 0x000fe20000ffe4ff */
[----:B------:R-:W-:Y:S04]  /*96460*/  STL [R1+0x1430], R36 ;  /* 0x0014302401007387 */ /* 0x000fe80000100800 */
[----:B------:R4:W-:Y:S04]  /*96470*/  STL [R1+0x142c], R37 ;  /* 0x00142c2501007387 */ /* 0x0009e80000100800 */
[----:B------:R-:W-:Y:S01]  /*96480*/  STL [R1+0x1470], R34 ;  /* 0x0014702201007387 */ /* 0x000fe20000100800 */
[----:B---3--:R-:W-:-:S03]  /*96490*/  IADD3 R21, P1, R21, R30, RZ ;  /* 0x0000001e15157210 */ /* 0x008fc60007f3e0ff */
[----:B------:R3:W-:Y:S01]  /*964a0*/  STL [R1+0x146c], R35 ;  /* 0x00146c2301007387 */ /* 0x0007e20000100800 */
[----:B------:R-:W-:-:S03]  /*964b0*/  IADD3.X R33, R33, R2, RZ, P1, !PT ;  /* 0x0000000221217210 */ /* 0x000fc60000ffe4ff */
[----:B------:R1:W-:Y:S04]  /*964c0*/  STL [R1+0x14b0], R21 ;  /* 0x0014b01501007387 */ /* 0x0003e80000100800 */
[----:B------:R3:W-:Y:S04]  /*964d0*/  STL [R1+0x14ac], R33 ;  /* 0x0014ac2101007387 */ /* 0x0007e80000100800 */
[----:B------:R-:W2:Y:S04]  /*964e0*/  LDL.LU R40, [R1+0xdf4] ;  /* 0x000df40001287983 */ /* 0x000ea80000300800 */
[----:B------:R-:W2:Y:S01]  /*964f0*/  LDL.LU R39, [R1+0xdf8] ;  /* 0x000df80001277983 */ /* 0x000ea20000300800 */
[----:B-1----:R-:W-:-:S02]  /*96500*/  IMAD.MOV.U32 R22, RZ, RZ, R36 ;  /* 0x000000ffff167224 */ /* 0x002fc400078e0024 */
[----:B------:R-:W-:Y:S01]  /*96510*/  IMAD.MOV.U32 R23, RZ, RZ, R37 ;  /* 0x000000ffff177224 */ /* 0x000fe200078e0025 */
[----:B------:R-:W2:Y:S04]  /*96520*/  LDL.LU R38, [R1+0xe34] ;  /* 0x000e340001267983 */ /* 0x000ea80000300800 */
[----:B------:R1:W-:Y:S04]  /*96530*/  LDGSTS.E [R3+-0x46400], [R22.64], P0 ;  /* 0xb9c0000016037fae */ /* 0x0003e80008121844 */
[----:B----4-:R-:W4:Y:S01]  /*96540*/  LDL.LU R37, [R1+0xe38] ;  /* 0x000e380001257983 */ /* 0x010f220000300800 */
[----:B-1----:R-:W-:-:S02]  /*96550*/  IMAD.MOV.U32 R22, RZ, RZ, R34 ;  /* 0x000000ffff167224 */ /* 0x002fc400078e0022 */
[----:B------:R-:W-:Y:S02]  /*96560*/  IMAD.MOV.U32 R23, RZ, RZ, R35 ;  /* 0x000000ffff177224 */ /* 0x000fe400078e0023 */
[----:B---3--:R-:W3:Y:S04]  /*96570*/  LDL.LU R35, [R1+0xe78] ;  /* 0x000e780001237983 */ /* 0x008ee80000300800 */
[----:B------:R1:W-:Y:S02]  /*96580*/  LDGSTS.E [R3+-0x45400], [R22.64], P0 ;  /* 0xbac0000016037fae */ /* 0x0003e40008121844 */
[----:B-1----:R-:W-:Y:S02]  /*96590*/  IMAD.MOV.U32 R22, RZ, RZ, R21 ;  /* 0x000000ffff167224 */ /* 0x002fe400078e0015 */
[----:B------:R-:W-:Y:S01]  /*965a0*/  IMAD.MOV.U32 R23, RZ, RZ, R33 ;  /* 0x000000ffff177224 */ /* 0x000fe200078e0021 */
[----:B------:R-:W-:-:S04]  /*965b0*/  IADD3 R21, P1, R42, R30, RZ ;  /* 0x0000001e2a157210 */ /* 0x000fc80007f3e0ff */
[----:B------:R1:W-:Y:S01]  /*965c0*/  LDGSTS.E [R3+-0x44400], [R22.64], P0 ;  /* 0xbbc0000016037fae */ /* 0x0003e20008121844 */
[----:B------:R-:W-:Y:S01]  /*965d0*/  IMAD.MOV.U32 R42, RZ, RZ, R21 ;  /* 0x000000ffff2a7224 */ /* 0x000fe200078e0015 */
[----:B-1----:R-:W-:-:S05]  /*965e0*/  IADD3.X R3, R43, R2, RZ, P1, !PT ;  /* 0x000000022b037210 */ /* 0x002fca0000ffe4ff */
[----:B------:R-:W-:-:S05]  /*965f0*/  IMAD.MOV.U32 R43, RZ, RZ, R3 ;  /* 0x000000ffff2b7224 */ /* 0x000fca00078e0003 */
[----:B------:R-:W-:Y:S04]  /*96600*/  STL.64 [R1+0xb30], R42 ;  /* 0x000b302a01007387 */ /* 0x000fe80000100a00 */
[----:B------:R-:W3:Y:S01]  /*96610*/  LDL.LU R36, [R1+0xe74] ;  /* 0x000e740001247983 */ /* 0x000ee20000300800 */
[----:B------:R-:W-:-:S05]  /*96620*/  IADD3 R23, P1, R24, R30, RZ ;  /* 0x0000001e18177210 */ /* 0x000fca0007f3e0ff */
[----:B------:R-:W-:Y:S01]  /*96630*/  IMAD.X R22, R25, 0x1, R2, P1 ;  /* 0x0000000119167824 */ /* 0x000fe200008e0602 */
[----:B------:R-:W-:-:S04]  /*96640*/  IADD3 R25, P1, R26, R30, RZ ;  /* 0x0000001e1a197210 */ /* 0x000fc80007f3e0ff */
[----:B------:R-:W-:Y:S01]  /*96650*/  LOP3.LUT R23, R23, R22, RZ, 0x3c, !PT ;  /* 0x0000001617177212 */ /* 0x000fe200078e3cff */
[----:B------:R-:W-:Y:S01]  /*96660*/  IMAD.X R24, R27, 0x1, R2, P1 ;  /* 0x000000011b187824 */ /* 0x000fe200008e0602 */
[----:B------:R-:W-:Y:S02]  /*96670*/  IADD3 R27, P1, R28, R30, RZ ;  /* 0x0000001e1c1b7210 */ /* 0x000fe40007f3e0ff */
[C---:B------:R-:W-:Y:S02]  /*96680*/  LOP3.LUT R22, R23.reuse, R22, RZ, 0x3c, !PT ;  /* 0x0000001617167212 */ /* 0x040fe400078e3cff */
[C---:B------:R-:W-:Y:S02]  /*96690*/  IADD3 R28, R20.reuse, 0x100000, RZ ;  /* 0x00100000141c7810 */ /* 0x040fe40007ffe0ff */
[----:B------:R-:W-:Y:S02]  /*966a0*/  IADD3 R3, R20, 0x100000, RZ ;  /* 0x0010000014037810 */ /* 0x000fe40007ffe0ff */
[----:B------:R-:W-:Y:S01]  /*966b0*/  LOP3.LUT R23, R23, R22, RZ, 0x3c, !PT ;  /* 0x0000001617177212 */ /* 0x000fe200078e3cff */
[----:B------:R1:W-:Y:S01]  /*966c0*/  LDGSTS.E [R28+-0x43400], [R42.64], P0 ;  /* 0xbcc000002a1c7fae */ /* 0x0003e20008121844 */
[----:B------:R-:W-:-:S03]  /*966d0*/  IADD3.X R26, R29, R2, RZ, P1, !PT ;  /* 0x000000021d1a7210 */ /* 0x000fc60000ffe4ff */
[----:B------:R1:W-:Y:S04]  /*966e0*/  STL.64 [R1+0xaf0], R22 ;  /* 0x000af01601007387 */ /* 0x0003e80000100a00 */
[----:B------:R1:W-:Y:S04]  /*966f0*/  LDGSTS.E [R3+-0x42400], [R22.64], P0 ;  /* 0xbdc0000016037fae */ /* 0x0003e80008121844 */
[----:B------:R-:W3:Y:S04]  /*96700*/  LDL.LU R33, [R1+0xeb4] ;  /* 0x000eb40001217983 */ /* 0x000ee80000300800 */
[----:B------:R-:W3:Y:S01]  /*96710*/  LDL.LU R29, [R1+0xeb8] ;  /* 0x000eb800011d7983 */ /* 0x000ee20000300800 */
[----:B-1----:R-:W-:Y:S01]  /*96720*/  MOV R22, R25 ;  /* 0x0000001900167202 */ /* 0x002fe20000000f00 */
[----:B------:R-:W-:-:S05]  /*96730*/  IMAD.MOV.U32 R23, RZ, RZ, R24 ;  /* 0x000000ffff177224 */ /* 0x000fca00078e0018 */
[----:B------:R1:W-:Y:S04]  /*96740*/  STL.64 [R1+0xab0], R22 ;  /* 0x000ab01601007387 */ /* 0x0003e80000100a00 */
[----:B------:R1:W-:Y:S01]  /*96750*/  LDGSTS.E [R3+-0x41400], [R22.64], P0 ;  /* 0xbec0000016037fae */ /* 0x0003e20008121844 */
[----:B------:R-:W-:Y:S01]  /*96760*/  LOP3.LUT R42, R31, 0x70, RZ, 0x3c, !PT ;  /* 0x000000701f2a7812 */ /* 0x000fe200078e3cff */
[----:B-1----:R-:W-:Y:S01]  /*96770*/  IMAD.MOV.U32 R22, RZ, RZ, R27 ;  /* 0x000000ffff167224 */ /* 0x002fe200078e001b */
[----:B------:R-:W-:-:S05]  /*96780*/  MOV R23, R26 ;  /* 0x0000001a00177202 */ /* 0x000fca0000000f00 */
[----:B------:R1:W-:Y:S04]  /*96790*/  STL.64 [R1+0xa78], R22 ;  /* 0x000a781601007387 */ /* 0x0003e80000100a00 */
[----:B------:R-:W3:Y:S04]  /*967a0*/  LDL.LU R34, [R1+0xef4] ;  /* 0x000ef40001227983 */ /* 0x000ee80000300800 */
[----:B------:R-:W3:Y:S01]  /*967b0*/  LDL.LU R31, [R1+0xef8] ;  /* 0x000ef800011f7983 */ /* 0x000ee20000300800 */
[----:B------:R-:W-:-:S05]  /*967c0*/  IADD3 R20, R20, 0x100000, RZ ;  /* 0x0010000014147810 */ /* 0x000fca0007ffe0ff */
[----:B------:R1:W-:Y:S01]  /*967d0*/  LDGSTS.E [R20+-0x40400], [R22.64], P0 ;  /* 0xbfc0000016147fae */ /* 0x0003e20008121844 */
[----:B--2---:R-:W-:-:S05]  /*967e0*/  IADD3 R39, P1, R39, R30, RZ ;  /* 0x0000001e27277210 */ /* 0x004fca0007f3e0ff */
[----:B------:R-:W-:Y:S01]  /*967f0*/  IMAD.X R40, R40, 0x1, R2, P1 ;  /* 0x0000000128287824 */ /* 0x000fe200008e0602 */
[----:B------:R-:W-:Y:S04]  /*96800*/  STL [R1+0xdf8], R39 ;  /* 0x000df82701007387 */ /* 0x000fe80000100800 */
[----:B------:R-:W-:Y:S01]  /*96810*/  STL [R1+0xdf4], R40 ;  /* 0x000df42801007387 */ /* 0x000fe20000100800 */
[----:B----4-:R-:W-:-:S03]  /*96820*/  IADD3 R37, P1, R37, R30, RZ ;  /* 0x0000001e25257210 */ /* 0x010fc60007f3e0ff */
[----:B------:R-:W2:Y:S04]  /*96830*/  LDL.LU R28, [R1+0xf34] ;  /* 0x000f3400011c7983 */ /* 0x000ea80000300800 */
[----:B------:R-:W4:Y:S01]  /*96840*/  LDL.LU R27, [R1+0xf38] ;  /* 0x000f3800011b7983 */ /* 0x000f220000300800 */
[----:B------:R-:W-:-:S03]  /*96850*/  IMAD.X R38, R38, 0x1, R2, P1 ;  /* 0x0000000126267824 */ /* 0x000fc600008e0602 */
[----:B------:R-:W-:Y:S04]  /*96860*/  STL [R1+0xe38], R37 ;  /* 0x000e382501007387 */ /* 0x000fe80000100800 */
[----:B------:R-:W-:Y:S04]  /*96870*/  STL [R1+0xe34], R38 ;  /* 0x000e342601007387 */ /* 0x000fe80000100800 */
[----:B------:R-:W2:Y:S04]  /*96880*/  LDL.LU R26, [R1+0xf74] ;  /* 0x000f7400011a7983 */ /* 0x000ea80000300800 */
[----:B-1----:R-:W2:Y:S01]  /*96890*/  LDL.LU R23, [R1+0xf78] ;  /* 0x000f780001177983 */ /* 0x002ea20000300800 */
[----:B---3--:R-:W-:-:S05]  /*968a0*/  IADD3 R35, P1, R35, R30, RZ ;  /* 0x0000001e23237210 */ /* 0x008fca0007f3e0ff */
[----:B------:R-:W-:Y:S01]  /*968b0*/  STL [R1+0xe78], R35 ;  /* 0x000e782301007387 */ /* 0x000fe20000100800 */
[----:B------:R-:W-:-:S05]  /*968c0*/  IMAD.X R36, R36, 0x1, R2, P1 ;  /* 0x0000000124247824 */ /* 0x000fca00008e0602 */
[----:B------:R-:W-:Y:S04]  /*968d0*/  STL [R1+0xe74], R36 ;  /* 0x000e742401007387 */ /* 0x000fe80000100800 */
[----:B------:R-:W3:Y:S04]  /*968e0*/  LDL.LU R25, [R1+0xfb4] ;  /* 0x000fb40001197983 */ /* 0x000ee80000300800 */
[----:B------:R-:W3:Y:S01]  /*968f0*/  LDL.LU R24, [R1+0xfb8] ;  /* 0x000fb80001187983 */ /* 0x000ee20000300800 */
[----:B------:R-:W-:Y:S01]  /*96900*/  IMAD R3, R41, 0x20000, R42 ;  /* 0x0002000029037824 */ /* 0x000fe200078e022a */
[----:B------:R-:W-:Y:S01]  /*96910*/  MOV R20, R39 ;  /* 0x0000002700147202 */ /* 0x000fe20000000f00 */
[----:B------:R-:W-:-:S03]  /*96920*/  IMAD.MOV.U32 R21, RZ, RZ, R40 ;  /* 0x000000ffff157224 */ /* 0x000fc600078e0028 */
[----:B------:R-:W-:-:S05]  /*96930*/  IADD3 R22, R3, 0x100000, RZ ;  /* 0x0010000003167810 */ /* 0x000fca0007ffe0ff */
[----:B------:R1:W-:Y:S02]  /*96940*/  LDGSTS.E [R22+-0x5f200], [R20.64], P0 ;  /* 0xa0e0000014167fae */ /* 0x0003e40008121844 */
[----:B-1----:R-:W-:Y:S01]  /*96950*/  MOV R20, R37 ;  /* 0x0000002500147202 */ /* 0x002fe20000000f00 */
[----:B------:R-:W-:Y:S01]  /*96960*/  IMAD.MOV.U32 R21, RZ, RZ, R38 ;  /* 0x000000ffff157224 */ /* 0x000fe200078e0026 */
[----:B------:R-:W-:-:S04]  /*96970*/  IADD3 R29, P1, R29, R30, RZ ;  /* 0x0000001e1d1d7210 */ /* 0x000fc80007f3e0ff */
[----:B------:R1:W-:Y:S01]  /*96980*/  LDGSTS.E [R22+-0x5e200], [R20.64], P0 ;  /* 0xa1e0000014167fae */ /* 0x0003e20008121844 */
[----:B------:R-:W-:-:S03]  /*96990*/  IMAD.X R33, R33, 0x1, R2, P1 ;  /* 0x0000000121217824 */ /* 0x000fc600008e0602 */
[----:B------:R-:W-:Y:S01]  /*969a0*/  STL [R1+0xeb8], R29 ;  /* 0x000eb81d01007387 */ /* 0x000fe20000100800 */
[----:B-1----:R-:W-:Y:S01]  /*969b0*/  MOV R20, R35 ;  /* 0x0000002300147202 */ /* 0x002fe20000000f00 */
[----:B------:R-:W-:Y:S02]  /*969c0*/  IMAD.MOV.U32 R21, RZ, RZ, R36 ;  /* 0x000000ffff157224 */ /* 0x000fe400078e0024 */
[----:B------:R1:W-:Y:S04]  /*969d0*/  STL [R1+0xeb4], R33 ;  /* 0x000eb42101007387 */ /* 0x0003e80000100800 */
[----:B------:R1:W-:Y:S02]  /*969e0*/  LDGSTS.E [R22+-0x5d200], [R20.64], P0 ;  /* 0xa2e0000014167fae */ /* 0x0003e40008121844 */
[----:B-1----:R-:W-:Y:S01]  /*969f0*/  IMAD.MOV.U32 R21, RZ, RZ, R33 ;  /* 0x000000ffff157224 */ /* 0x002fe200078e0021 */
[----:B------:R-:W-:Y:S01]  /*96a00*/  MOV R20, R29 ;  /* 0x0000001d00147202 */ /* 0x000fe20000000f00 */
[----:B------:R-:W3:Y:S01]  /*96a10*/  LDL.LU R33, [R1+0xff4] ;  /* 0x000ff40001217983 */ /* 0x000ee20000300800 */
[----:B------:R-:W-:-:S03]  /*96a20*/  IADD3 R31, P1, R31, R30, RZ ;  /* 0x0000001e1f1f7210 */ /* 0x000fc60007f3e0ff */
[----:B------:R-:W3:Y:S02]  /*96a30*/  LDL.LU R29, [R1+0xff8] ;  /* 0x000ff800011d7983 */ /* 0x000ee40000300800 */
[----:B------:R-:W-:Y:S02]  /*96a40*/  IMAD.X R34, R34, 0x1, R2, P1 ;  /* 0x0000000122227824 */ /* 0x000fe400008e0602 */
[----:B------:R1:W-:Y:S04]  /*96a50*/  LDGSTS.E [R22+-0x5c200], [R20.64], P0 ;  /* 0xa3e0000014167fae */ /* 0x0003e80008121844 */
[----:B------:R-:W-:Y:S04]  /*96a60*/  STL [R1+0xef8], R31 ;  /* 0x000ef81f01007387 */ /* 0x000fe80000100800 */
[----:B------:R1:W-:Y:S02]  /*96a70*/  STL [R1+0xef4], R34 ;  /* 0x000ef42201007387 */ /* 0x0003e40000100800 */
[----:B-1----:R-:W-:Y:S01]  /*96a80*/  MOV R20, R31 ;  /* 0x0000001f00147202 */ /* 0x002fe20000000f00 */
[----:B------:R-:W-:-:S02]  /*96a90*/  IMAD.MOV.U32 R21, RZ, RZ, R34 ;  /* 0x000000ffff157224 */ /* 0x000fc400078e0022 */
[----:B------:R-:W3:Y:S04]  /*96aa0*/  LDL.LU R34, [R1+0x1034] ;  /* 0x0010340001227983 */ /* 0x000ee80000300800 */
[----:B------:R-:W3:Y:S04]  /*96ab0*/  LDL.LU R31, [R1+0x1038] ;  /* 0x00103800011f7983 */ /* 0x000ee80000300800 */
[----:B------:R1:W-:Y:S01]  /*96ac0*/  LDGSTS.E [R22+-0x5b200], [R20.64], P0 ;  /* 0xa4e0000014167fae */ /* 0x0003e20008121844 */
[----:B----4-:R-:W-:-:S05]  /*96ad0*/  IADD3 R27, P1, R27, R30, RZ ;  /* 0x0000001e1b1b7210 */ /* 0x010fca0007f3e0ff */
[----:B--2---:R-:W-:Y:S01]  /*96ae0*/  IMAD.X R28, R28, 0x1, R2, P1 ;  /* 0x000000011c1c7824 */ /* 0x004fe200008e0602 */
[----:B------:R-:W-:Y:S01]  /*96af0*/  STL [R1+0xf38], R27 ;  /* 0x000f381b01007387 */ /* 0x000fe20000100800 */
[----:B-1----:R-:W-:Y:S02]  /*96b00*/  MOV R20, R27 ;  /* 0x0000001b00147202 */ /* 0x002fe40000000f00 */
[----:B------:R-:W-:Y:S01]  /*96b10*/  IMAD.MOV.U32 R21, RZ, RZ, R28 ;  /* 0x000000ffff157224 */ /* 0x000fe200078e001c */
[----:B------:R1:W-:Y:S04]  /*96b20*/  STL [R1+0xf34], R28 ;  /* 0x000f341c01007387 */ /* 0x0003e80000100800 */
[----:B------:R2:W-:Y:S01]  /*96b30*/  LDGSTS.E [R22+-0x5a200], [R20.64], P0 ;  /* 0xa5e0000014167fae */ /* 0x0005e20008121844 */
[----:B------:R-:W-:-:S03]  /*96b40*/  IADD3 R23, P1, R23, R30, RZ ;  /* 0x0000001e17177210 */ /* 0x000fc60007f3e0ff */
[----:B-1----:R-:W4:Y:S04]  /*96b50*/  LDL.LU R28, [R1+0x1074] ;  /* 0x00107400011c7983 */ /* 0x002f280000300800 */
[----:B------:R-:W4:Y:S01]  /*96b60*/  LDL.LU R27, [R1+0x1078] ;  /* 0x00107800011b7983 */ /* 0x000f220000300800 */
[----:B------:R-:W-:Y:S01]  /*96b70*/  IMAD.X R26, R26, 0x1, R2, P1 ;  /* 0x000000011a1a7824 */ /* 0x000fe200008e0602 */
[----:B--2---:R-:W-:Y:S02]  /*96b80*/  MOV R20, R23 ;  /* 0x0000001700147202 */ /* 0x004fe40000000f00 */
[----:B------:R-:W-:Y:S01]  /*96b90*/  STL [R1+0xf78], R23 ;  /* 0x000f781701007387 */ /* 0x000fe20000100800 */
[----:B------:R-:W-:-:S03]  /*96ba0*/  IMAD.MOV.U32 R21, RZ, RZ, R26 ;  /* 0x000000ffff157224 */ /* 0x000fc600078e001a */
        /* <DEDUP_REMOVED lines=13> */
[----:B------:R-:W-:-:S05]  /*96c80*/  IADD3 R29, P1, R29, R30, RZ ;  /* 0x0000001e1d1d7210 */ /* 0x000fca0007f3e0ff */
        /* <DEDUP_REMOVED lines=10> */
[----:B------:R1:W-:Y:S01]  /*96d30*/  STL [R1+0x1038], R31 ;  /* 0x0010381f01007387 */ /* 0x0003e20000100800 */
[----:B--2---:R-:W-:Y:S02]  /*96d40*/  MOV R20, R31 ;  /* 0x0000001f00147202 */ /* 0x004fe40000000f00 */
[----:B------:R-:W-:Y:S01]  /*96d50*/  IMAD.MOV.U32 R21, RZ, RZ, R34 ;  /* 0x000000ffff157224 */ /* 0x000fe200078e0022 */
[----:B------:R-:W-:Y:S04]  /*96d60*/  STL [R1+0x1034], R34 ;  /* 0x0010342201007387 */ /* 0x000fe80000100800 */
[----:B------:R-:W3:Y:S04]  /*96d70*/  LDL.LU R35, [R1+0x1174] ;  /* 0x0011740001237983 */ /* 0x000ee80000300800 */
[----:B-1----:R-:W3:Y:S04]  /*96d80*/  LDL.LU R31, [R1+0x1178] ;  /* 0x00117800011f7983 */ /* 0x002ee80000300800 */
        /* <DEDUP_REMOVED lines=8> */
[----:B-1----:R-:W2:Y:S01]  /*96e10*/  LDL.LU R28, [R1+0x11b4] ;  /* 0x0011b400011c7983 */ /* 0x002ea20000300800 */
[----:B------:R-:W-:-:S03]  /*96e20*/  IADD3 R23, P1, R23, R30, RZ ;  /* 0x0000001e17177210 */ /* 0x000fc60007f3e0ff */
[----:B------:R-:W2:Y:S02]  /*96e30*/  LDL.LU R27, [R1+0x11b8] ;  /* 0x0011b800011b7983 */ /* 0x000ea40000300800 */
[----:B------:R-:W-:Y:S02]  /*96e40*/  IMAD.X R26, R26, 0x1, R2, P1 ;  /* 0x000000011a1a7824 */ /* 0x000fe400008e0602 */
[----:B------:R-:W-:Y:S01]  /*96e50*/  STL [R1+0x10b8], R23 ;  /* 0x0010b81701007387 */ /* 0x000fe20000100800 */
[----:B----4-:R-:W-:Y:S01]  /*96e60*/  MOV R20, R23 ;  /* 0x0000001700147202 */ /* 0x010fe20000000f00 */
[----:B------:R-:W-:Y:S02]  /*96e70*/  IMAD.MOV.U32 R21, RZ, RZ, R26 ;  /* 0x000000ffff157224 */ /* 0x000fe400078e001a */
        /* <DEDUP_REMOVED lines=19> */
[----:B------:R-:W4:Y:S04]  /*96fb0*/  LDL.LU R34, [R1+0x1274] ;  /* 0x0012740001227983 */ /* 0x000f280000300800 */
[----:B------:R1:W-:Y:S01]  /*96fc0*/  LDGSTS.E [R22+-0x52200], [R20.64], P0 ;  /* 0xade0000014167fae */ /* 0x0003e20008121844 */
[----:B------:R-:W-:-:S03]  /*96fd0*/  IADD3 R31, P1, R31, R30, RZ ;  /* 0x0000001e1f1f7210 */ /* 0x000fc60007f3e0ff */
[----:B-1----:R-:W4:Y:S02]  /*96fe0*/  LDL.LU R33, [R1+0x1278] ;  /* 0x0012780001217983 */ /* 0x002f240000300800 */
[----:B------:R-:W-:Y:S02]  /*96ff0*/  IMAD.X R35, R35, 0x1, R2, P1 ;  /* 0x0000000123237824 */ /* 0x000fe400008e0602 */
[----:B------:R-:W4:Y:S01]  /*97000*/  LDL.LU R29, [R1+0x12b8] ;  /* 0x0012b800011d7983 */ /* 0x000f220000300800 */
[----:B------:R-:W-:Y:S01]  /*97010*/  MOV R20, R31 ;  /* 0x0000001f00147202 */ /* 0x000fe20000000f00 */
[----:B------:R-:W-:Y:S02]  /*97020*/  IMAD.MOV.U32 R21, RZ, RZ, R35 ;  /* 0x000000ffff157224 */ /* 0x000fe400078e0023 */
[----:B------:R1:W-:Y:S04]  /*97030*/  STL [R1+0x1178], R31 ;  /* 0x0011781f01007387 */ /* 0x0003e80000100800 */
[----:B------:R-:W-:Y:S04]  /*97040*/  STL [R1+0x1174], R35 ;  /* 0x0011742301007387 */ /* 0x000fe80000100800 */
[----:B------:R2:W-:Y:S04]  /*97050*/  LDGSTS.E [R22+-0x51200], [R20.64], P0 ;  /* 0xaee0000014167fae */ /* 0x0005e80008121844 */
[----:B-1----:R-:W4:Y:S01]  /*97060*/  LDL.LU R31, [R1+0x12b4] ;  /* 0x0012b400011f7983 */ /* 0x002f220000300800 */
[----:B--2---:R-:W-:-:S05]  /*97070*/  IADD3 R27, P1, R27, R30, RZ ;  /* 0x0000001e1b1b7210 */ /* 0x004fca0007f3e0ff */
[----:B------:R-:W-:Y:S01]  /*97080*/  IMAD.X R28, R28, 0x1, R2, P1 ;  /* 0x000000011c1c7824 */ /* 0x000fe200008e0602 */
[----:B------:R-:W-:Y:S01]  /*97090*/  STL [R1+0x11b8], R27 ;  /* 0x0011b81b01007387 */ /* 0x000fe20000100800 */
[----:B------:R-:W-:Y:S02]  /*970a0*/  MOV R20, R27 ;  /* 0x0000001b00147202 */ /* 0x000fe40000000f00 */
        /* <DEDUP_REMOVED lines=21> */
[----:B-1----:R-:W4:Y:S04]  /*97200*/  LDL.LU R25, [R1+0x1374] ;  /* 0x0013740001197983 */ /* 0x002f280000300800 */
[----:B------:R-:W4:Y:S01]  /*97210*/  LDL.LU R24, [R1+0x1378] ;  /* 0x0013780001187983 */ /* 0x000f220000300800 */
[----:B------:R-:W-:-:S05]  /*97220*/  IADD3 R33, P1, R33, R30, RZ ;  /* 0x0000001e21217210 */ /* 0x000fca0007f3e0ff */
[--C-:B------:R-:W-:Y:S01]  /*97230*/  IMAD.X R34, R34, 0x1, R2.reuse, P1 ;  /* 0x0000000122227824 */ /* 0x100fe200008e0602 */
[----:B------:R-:W-:Y:S01]  /*97240*/  IADD3 R29, P1, R29, R30, RZ ;  /* 0x0000001e1d1d7210 */ /* 0x000fe20007f3e0ff */
[----:B------:R1:W-:Y:S04]  /*97250*/  STL [R1+0x1278], R33 ;  /* 0x0012782101007387 */ /* 0x0003e80000100800 */
[----:B------:R-:W-:Y:S04]  /*97260*/  STL [R1+0x1274], R34 ;  /* 0x0012742201007387 */ /* 0x000fe80000100800 */
[----:B------:R-:W4:Y:S01]  /*97270*/  LDL.LU R41, [R1+0x13b8] ;  /* 0x0013b80001297983 */ /* 0x000f220000300800 */
[----:B------:R-:W-:-:S03]  /*97280*/  IMAD.X R31, R31, 0x1, R2, P1 ;  /* 0x000000011f1f7824 */ /* 0x000fc600008e0602 */
[----:B------:R-:W-:Y:S01]  /*97290*/  STL [R1+0x12b8], R29 ;  /* 0x0012b81d01007387 */ /* 0x000fe20000100800 */
[----:B--2---:R-:W-:Y:S01]  /*972a0*/  MOV R20, R33 ;  /* 0x0000002100147202 */ /* 0x004fe20000000f00 */
[----:B------:R-:W-:Y:S02]  /*972b0*/  IMAD.MOV.U32 R21, RZ, RZ, R34 ;  /* 0x000000ffff157224 */ /* 0x000fe400078e0022 */
[----:B------:R2:W-:Y:S04]  /*972c0*/  STL [R1+0x12b4], R31 ;  /* 0x0012b41f01007387 */ /* 0x0005e80000100800 */
[----:B------:R-:W4:Y:S04]  /*972d0*/  LDL.LU R42, [R1+0x13b4] ;  /* 0x0013b400012a7983 */ /* 0x000f280000300800 */
[----:B------:R-:W4:Y:S04]  /*972e0*/  LDL.LU R40, [R1+0x13f4] ;  /* 0x0013f40001287983 */ /* 0x000f280000300800 */
[----:B------:R-:W4:Y:S04]  /*972f0*/  LDL.LU R39, [R1+0x13f8] ;  /* 0x0013f80001277983 */ /* 0x000f280000300800 */
[----:B------:R1:W-:Y:S02]  /*97300*/  LDGSTS.E [R22+-0x4d200], [R20.64], P0 ;  /* 0xb2e0000014167fae */ /* 0x0003e40008121844 */
[----:B-1----:R-:W-:Y:S01]  /*97310*/  MOV R20, R29 ;  /* 0x0000001d00147202 */ /* 0x002fe20000000f00 */
[----:B------:R-:W-:-:S05]  /*97320*/  IMAD.MOV.U32 R21, RZ, RZ, R31 ;  /* 0x000000ffff157224 */ /* 0x000fca00078e001f */
[----:B------:R1:W-:Y:S01]  /*97330*/  LDGSTS.E [R22+-0x4c200], [R20.64], P0 ;  /* 0xb3e0000014167fae */ /* 0x0003e20008121844 */
[----:B---3--:R-:W-:-:S05]  /*97340*/  IADD3 R27, P1, R27, R30, RZ ;  /* 0x0000001e1b1b7210 */ /* 0x008fca0007f3e0ff */
[----:B------:R-:W-:Y:S01]  /*97350*/  IMAD.X R28, R28, 0x1, R2, P1 ;  /* 0x000000011c1c7824 */ /* 0x000fe200008e0602 */
[----:B------:R-:W-:Y:S04]  /*97360*/  STL [R1+0x12f8], R27 ;  /* 0x0012f81b01007387 */ /* 0x000fe80000100800 */
[----:B------:R-:W-:Y:S04]  /*97370*/  STL [R1+0x12f4], R28 ;  /* 0x0012f41c01007387 */ /* 0x000fe80000100800 */
[----:B------:R-:W3:Y:S04]  /*97380*/  LDL.LU R38, [R1+0x1434] ;  /* 0x0014340001267983 */ /* 0x000ee80000300800 */
[----:B------:R-:W3:Y:S01]  /*97390*/  LDL.LU R37, [R1+0x1438] ;  /* 0x0014380001257983 */ /* 0x000ee20000300800 */
[----:B------:R-:W-:Y:S01]  /*973a0*/  IADD3 R23, P1, R23, R30, RZ ;  /* 0x0000001e17177210 */ /* 0x000fe20007f3e0ff */
[----:B-1----:R-:W-:Y:S01]  /*973b0*/  IMAD.MOV.U32 R21, RZ, RZ, R28 ;  /* 0x000000ffff157224 */ /* 0x002fe200078e001c */
[----:B------:R-:W-:Y:S01]  /*973c0*/  MOV R20, R27 ;  /* 0x0000001b00147202 */ /* 0x000fe20000000f00 */
[----:B------:R-:W3:Y:S02]  /*973d0*/  LDL.LU R36, [R1+0x1474] ;  /* 0x0014740001247983 */ /* 0x000ee40000300800 */
[----:B------:R-:W-:-:S02]  /*973e0*/  IMAD.X R26, R26, 0x1, R2, P1 ;  /* 0x000000011a1a7824 */ /* 0x000fc400008e0602 */
[----:B------:R-:W3:Y:S04]  /*973f0*/  LDL.LU R33, [R1+0x1478] ;  /* 0x0014780001217983 */ /* 0x000ee80000300800 */
[----:B------:R1:W-:Y:S04]  /*97400*/  STL [R1+0x1338], R23 ;  /* 0x0013381701007387 */ /* 0x0003e80000100800 */
[----:B------:R1:W-:Y:S04]  /*97410*/  LDGSTS.E [R22+-0x4b200], [R20.64], P0 ;  /* 0xb4e0000014167fae */ /* 0x0003e80008121844 */
[----:B------:R-:W-:Y:S04]  /*97420*/  STL [R1+0x1334], R26 ;  /* 0x0013341a01007387 */ /* 0x000fe80000100800 */
[----:B--2---:R-:W2:Y:S01]  /*97430*/  LDL.LU R31, [R1+0x14b4] ;  /* 0x0014b400011f7983 */ /* 0x004ea20000300800 */
[----:B-1----:R-:W-:-:S03]  /*97440*/  MOV R20, R23 ;  /* 0x0000001700147202 */ /* 0x002fc60000000f00 */
[----:B------:R-:W2:Y:S01]  /*97450*/  LDL.LU R23, [R1+0x14b8] ;  /* 0x0014b80001177983 */ /* 0x000ea20000300800 */
[----:B------:R-:W-:-:S05]  /*97460*/  IMAD.MOV.U32 R21, RZ, RZ, R26 ;  /* 0x000000ffff157224 */ /* 0x000fca00078e001a */
[----:B------:R1:W-:Y:S01]  /*97470*/  LDGSTS.E [R22+-0x4a200], [R20.64], P0 ;  /* 0xb5e0000014167fae */ /* 0x0003e20008121844 */
[----:B----4-:R-:W-:-:S05]  /*97480*/  IADD3 R24, P1, R24, R30, RZ ;  /* 0x0000001e18187210 */ /* 0x010fca0007f3e0ff */
[----:B------:R-:W-:Y:S01]  /*97490*/  IMAD.X R25, R25, 0x1, R2, P1 ;  /* 0x0000000119197824 */ /* 0x000fe200008e0602 */
[----:B------:R-:W-:Y:S04]  /*974a0*/  STL [R1+0x1378], R24 ;  /* 0x0013781801007387 */ /* 0x000fe80000100800 */
[----:B------:R4:W-:Y:S04]  /*974b0*/  STL [R1+0x1374], R25 ;  /* 0x0013741901007387 */ /* 0x0009e80000100800 */
[----:B------:R-:W2:Y:S01]  /*974c0*/  LDL.LU.64 R34, [R1+0xb28] ;  /* 0x000b280001227983 */ /* 0x000ea20000300a00 */
[----:B-1----:R-:W-:Y:S01]  /*974d0*/  MOV R20, R24 ;  /* 0x0000001800147202 */ /* 0x002fe20000000f00 */
[----:B------:R-:W-:-:S02]  /*974e0*/  IMAD.MOV.U32 R21, RZ, RZ, R25 ;  /* 0x000000ffff157224 */ /* 0x000fc400078e0019 */
[----:B----4-:R-:W4:Y:S04]  /*974f0*/  LDL.LU.64 R24, [R1+0xae8] ;  /* 0x000ae80001187983 */ /* 0x010f280000300a00 */
[----:B------:R-:W4:Y:S04]  /*97500*/  LDL.LU.64 R26, [R1+0xaa8] ;  /* 0x000aa800011a7983 */ /* 0x000f280000300a00 */
[----:B------:R-:W4:Y:S04]  /*97510*/  LDL.LU.64 R28, [R1+0xa70] ;  /* 0x000a7000011c7983 */ /* 0x000f280000300a00 */
[----:B------:R1:W-:Y:S01]  /*97520*/  LDGSTS.E [R22+-0x49200], [R20.64], P0 ;  /* 0xb6e0000014167fae */ /* 0x0003e20008121844 */
[----:B------:R-:W-:-:S04]  /*97530*/  IADD3 R41, P1, R41, R30, RZ ;  /* 0x0000001e29297210 */ /* 0x000fc80007f3e0ff */
[----:B-1----:R-:W-:Y:S01]  /*97540*/  MOV R20, R41 ;  /* 0x0000002900147202 */ /* 0x002fe20000000f00 */
[----:B------:R-:W-:-:S04]  /*97550*/  IMAD.X R42, R42, 0x1, R2, P1 ;  /* 0x000000012a2a7824 */ /* 0x000fc800008e0602 */
[----:B------:R-:W-:Y:S01]  /*97560*/  IMAD.MOV.U32 R21, RZ, RZ, R42 ;  /* 0x000000ffff157224 */ /* 0x000fe200078e002a */
[----:B------:R-:W-:-:S04]  /*97570*/  IADD3 R39, P1, R39, R30, RZ ;  /* 0x0000001e27277210 */ /* 0x000fc80007f3e0ff */
[----:B------:R1:W-:Y:S01]  /*97580*/  LDGSTS.E [R22+-0x48200], [R20.64], P0 ;  /* 0xb7e0000014167fae */ /* 0x0003e20008121844 */
[----:B------:R-:W-:Y:S01]  /*97590*/  IMAD.X R40, R40, 0x1, R2, P1 ;  /* 0x0000000128287824 */ /* 0x000fe200008e0602 */
[----:B-1----:R-:W-:-:S03]  /*975a0*/  MOV R20, R39 ;  /* 0x0000002700147202 */ /* 0x002fc60000000f00 */
[----:B------:R-:W-:-:S05]  /*975b0*/  IMAD.MOV.U32 R21, RZ, RZ, R40 ;  /* 0x000000ffff157224 */ /* 0x000fca00078e0028 */
[----:B------:R1:W-:Y:S04]  /*975c0*/  LDGSTS.E [R22+-0x47200], [R20.64], P0 ;  /* 0xb8e0000014167fae */ /* 0x0003e80008121844 */
[----:B------:R-:W-:Y:S04]  /*975d0*/  STL [R1+0x13b8], R41 ;  /* 0x0013b82901007387 */ /* 0x000fe80000100800 */
[----:B------:R-:W-:Y:S04]  /*975e0*/  STL [R1+0x13b4], R42 ;  /* 0x0013b42a01007387 */ /* 0x000fe80000100800 */
[----:B------:R-:W-:Y:S04]  /*975f0*/  STL [R1+0x13f8], R39 ;  /* 0x0013f82701007387 */ /* 0x000fe80000100800 */
[----:B------:R-:W-:Y:S01]  /*97600*/  STL [R1+0x13f4], R40 ;  /* 0x0013f42801007387 */ /* 0x000fe20000100800 */
[----:B------:R-:W-:-:S02]  /*97610*/  IADD3 R32, R32, 0x1, RZ ;  /* 0x0000000120207810 */ /* 0x000fc40007ffe0ff */
[----:B---3--:R-:W-:-:S05]  /*97620*/  IADD3 R37, P1, R37, R30, RZ ;  /* 0x0000001e25257210 */ /* 0x008fca0007f3e0ff */
[----:B------:R-:W-:Y:S01]  /*97630*/  IMAD.X R38, R38, 0x1, R2, P1 ;  /* 0x0000000126267824 */ /* 0x000fe200008e0602 */
[----:B-1----:R-:W-:Y:S02]  /*97640*/  MOV R20, R37 ;  /* 0x0000002500147202 */ /* 0x002fe40000000f00 */
[----:B------:R-:W-:Y:S01]  /*97650*/  IADD3 R33, P1, R33, R30, RZ ;  /* 0x0000001e21217210 */ /* 0x000fe20007f3e0ff */
[----:B------:R-:W-:-:S04]  /*97660*/  IMAD.MOV.U32 R21, RZ, RZ, R38 ;  /* 0x000000ffff157224 */ /* 0x000fc800078e0026 */
[----:B------:R-:W-:Y:S01]  /*97670*/  IMAD.X R36, R36, 0x1, R2, P1 ;  /* 0x0000000124247824 */ /* 0x000fe200008e0602 */
[----:B------:R1:W-:Y:S02]  /*97680*/  LDGSTS.E [R22+-0x46200], [R20.64], P0 ;  /* 0xb9e0000014167fae */ /* 0x0003e40008121844 */
[----:B-1----:R-:W-:Y:S01]  /*97690*/  MOV R20, R33 ;  /* 0x0000002100147202 */ /* 0x002fe20000000f00 */
[----:B------:R-:W-:Y:S01]  /*976a0*/  IMAD.MOV.U32 R21, RZ, RZ, R36 ;  /* 0x000000ffff157224 */ /* 0x000fe200078e0024 */
[----:B--2---:R-:W-:-:S04]  /*976b0*/  IADD3 R23, P1, R23, R30, RZ ;  /* 0x0000001e17177210 */ /* 0x004fc80007f3e0ff */
[----:B------:R1:W-:Y:S01]  /*976c0*/  LDGSTS.E [R22+-0x45200], [R20.64], P0 ;  /* 0xbae0000014167fae */ /* 0x0003e20008121844 */
[----:B------:R-:W-:-:S03]  /*976d0*/  IMAD.X R31, R31, 0x1, R2, P1 ;  /* 0x000000011f1f7824 */ /* 0x000fc600008e0602 */
[----:B------:R-:W-:Y:S01]  /*976e0*/  STL [R1+0x1438], R37 ;  /* 0x0014382501007387 */ /* 0x000fe20000100800 */
[----:B-1----:R-:W-:Y:S01]  /*976f0*/  MOV R20, R23 ;  /* 0x0000001700147202 */ /* 0x002fe20000000f00 */
[----:B------:R-:W-:Y:S02]  /*97700*/  IMAD.MOV.U32 R21, RZ, RZ, R31 ;  /* 0x000000ffff157224 */ /* 0x000fe400078e001f */
[----:B------:R-:W-:Y:S04]  /*97710*/  STL [R1+0x1434], R38 ;  /* 0x0014342601007387 */ /* 0x000fe80000100800 */
[----:B------:R1:W-:Y:S04]  /*97720*/  LDGSTS.E [R22+-0x44200], [R20.64], P0 ;  /* 0xbbe0000014167fae */ /* 0x0003e80008121844 */
[----:B------:R-:W-:Y:S04]  /*97730*/  STL [R1+0x1478], R33 ;  /* 0x0014782101007387 */ /* 0x000fe80000100800 */
[----:B------:R-:W-:Y:S01]  /*97740*/  STL [R1+0x1474], R36 ;  /* 0x0014742401007387 */ /* 0x000fe20000100800 */
[----:B-1----:R-:W-:-:S03]  /*97750*/  IADD3 R21, P1, R34, R30, RZ ;  /* 0x0000001e22157210 */ /* 0x002fc60007f3e0ff */
[----:B------:R4:W-:Y:S02]  /*97760*/  STL [R1+0x14b8], R23 ;  /* 0x0014b81701007387 */ /* 0x0009e40000100800 */
[----:B------:R-:W-:Y:S01]  /*97770*/  IMAD.X R20, R35, 0x1, R2, P1 ;  /* 0x0000000123147824 */ /* 0x000fe200008e0602 */
[----:B----4-:R-:W-:-:S04]  /*97780*/  IADD3 R23, P1, R24, R30, RZ ;  /* 0x0000001e18177210 */ /* 0x010fc80007f3e0ff */
[----:B------:R-:W-:Y:S02]  /*97790*/  LOP3.LUT R21, R21, R20, RZ, 0x3c, !PT ;  /* 0x0000001415157212 */ /* 0x000fe400078e3cff */
[----:B------:R-:W-:Y:S02]  /*977a0*/  IADD3.X R22, R25, R2, RZ, P1, !PT ;  /* 0x0000000219167210 */ /* 0x000fe40000ffe4ff */
[----:B------:R-:W-:Y:S02]  /*977b0*/  IADD3 R25, P1, R26, R30, RZ ;  /* 0x0000001e1a197210 */ /* 0x000fe40007f3e0ff */
[----:B------:R-:W-:Y:S02]  /*977c0*/  LOP3.LUT R20, R21, R20, RZ, 0x3c, !PT ;  /* 0x0000001415147212 */ /* 0x000fe400078e3cff */
[----:B------:R-:W-:Y:S01]  /*977d0*/  LOP3.LUT R23, R23, R22, RZ, 0x3c, !PT ;  /* 0x0000001617177212 */ /* 0x000fe200078e3cff */
[----:B------:R-:W-:Y:S01]  /*977e0*/  IMAD.X R24, R27, 0x1, R2, P1 ;  /* 0x000000011b187824 */ /* 0x000fe200008e0602 */
[----:B------:R-:W-:-:S02]  /*977f0*/  IADD3 R27, P1, R28, R30, RZ ;  /* 0x0000001e1c1b7210 */ /* 0x000fc40007f3e0ff */
[----:B------:R-:W-:Y:S02]  /*97800*/  IADD3 R28, R3, 0x100000, RZ ;  /* 0x00100000031c7810 */ /* 0x000fe40007ffe0ff */
[----:B------:R-:W-:Y:S02]  /*97810*/  LOP3.LUT R21, R21, R20, RZ, 0x3c, !PT ;  /* 0x0000001415157212 */ /* 0x000fe400078e3cff */
[C---:B------:R-:W-:Y:S01]  /*97820*/  LOP3.LUT R22, R23.reuse, R22, RZ, 0x3c, !PT ;  /* 0x0000001617167212 */ /* 0x040fe200078e3cff */
[----:B------:R-:W-:Y:S01]  /*97830*/  STL [R1+0x14b4], R31 ;  /* 0x0014b41f01007387 */ /* 0x000fe20000100800 */
[----:B------:R-:W-:Y:S02]  /*97840*/  IMAD.MOV.U32 R33, RZ, RZ, 0x7f ;  /* 0x0000007fff217424 */ /* 0x000fe400078e00ff */
[----:B------:R-:W-:Y:S01]  /*97850*/  LOP3.LUT R23, R23, R22, RZ, 0x3c, !PT ;  /* 0x0000001617177212 */ /* 0x000fe200078e3cff */
[----:B------:R1:W-:Y:S04]  /*97860*/  STL.64 [R1+0xb28], R20 ;  /* 0x000b281401007387 */ /* 0x0003e80000100a00 */
[----:B------:R1:W-:Y:S01]  /*97870*/  LDGSTS.E [R28+-0x43200], [R20.64], P0 ;  /* 0xbce00000141c7fae */ /* 0x0003e20008121844 */
[----:B------:R-:W-:-:S03]  /*97880*/  IADD3 R33, R33, c[0x0][0x180], RZ ;  /* 0x0000600021217a10 */ /* 0x000fc60007ffe0ff */
[----:B------:R2:W-:Y:S01]  /*97890*/  STL.64 [R1+0xae8], R22 ;  /* 0x000ae81601007387 */ /* 0x0005e20000100a00 */
[----:B-1----:R-:W-:Y:S01]  /*978a0*/  IADD3 R20, R3, 0x100000, RZ ;  /* 0x0010000003147810 */ /* 0x002fe20007ffe0ff */
[----:B------:R-:W-:-:S04]  /*978b0*/  IMAD.X R26, R29, 0x1, R2, P1 ;  /* 0x000000011d1a7824 */ /* 0x000fc800008e0602 */
[----:B------:R2:W-:Y:S01]  /*978c0*/  LDGSTS.E [R20+-0x42200], [R22.64], P0 ;  /* 0xbde0000016147fae */ /* 0x0005e20008121844 */
[----:B------:R-:W-:Y:S02]  /*978d0*/  SHF.R.S32.HI R29, RZ, 0x1f, R33 ;  /* 0x0000001fff1d7819 */ /* 0x000fe40000011421 */
[----:B--2---:R-:W-:Y:S01]  /*978e0*/  MOV R22, R25 ;  /* 0x0000001900167202 */ /* 0x004fe20000000f00 */
[----:B------:R-:W-:Y:S01]  /*978f0*/  IMAD.MOV.U32 R23, RZ, RZ, R24 ;  /* 0x000000ffff177224 */ /* 0x000fe200078e0018 */
[----:B------:R-:W-:-:S04]  /*97900*/  LEA.HI R29, R29, R33, RZ, 0x7 ;  /* 0x000000211d1d7211 */ /* 0x000fc800078f38ff */
[----:B------:R1:W-:Y:S04]  /*97910*/  STL.64 [R1+0xaa8], R22 ;  /* 0x000aa81601007387 */ /* 0x0003e80000100a00 */
[----:B------:R1:W-:Y:S01]  /*97920*/  LDGSTS.E [R20+-0x41200], [R22.64], P0 ;  /* 0xbee0000016147fae */ /* 0x0003e20008121844 */
[----:B------:R-:W-:Y:S02]  /*97930*/  IADD3 R3, R3, 0x100000, RZ ;  /* 0x0010000003037810 */ /* 0x000fe40007ffe0ff */
[----:B------:R-:W-:Y:S02]  /*97940*/  SHF.R.S32.HI R29, RZ, 0x7, R29 ;  /* 0x00000007ff1d7819 */ /* 0x000fe4000001141d */
[----:B-1----:R-:W-:Y:S01]  /*97950*/  MOV R22, R27 ;  /* 0x0000001b00167202 */ /* 0x002fe20000000f00 */
[----:B------:R-:W-:-:S05]  /*97960*/  IMAD.MOV.U32 R23, RZ, RZ, R26 ;  /* 0x000000ffff177224 */ /* 0x000fca00078e001a */
[----:B------:R1:W-:Y:S04]  /*97970*/  STL.64 [R1+0xa70], R22 ;  /* 0x000a701601007387 */ /* 0x0003e80000100a00 */
[----:B------:R1:W-:Y:S04]  /*97980*/  STL [R1+0xa64], R32 ;  /* 0x000a642001007387 */ /* 0x0003e80000100800 */
[----:B------:R1:W-:Y:S01]  /*97990*/  LDGSTS.E [R3+-0x40200], [R22.64], P0 ;  /* 0xbfe0000016037fae */ /* 0x0003e20008121844 */
[----:B------:R-:W-:-:S03]  /*979a0*/  ISETP.NE.U32.AND P0, PT, R32, R29, PT ;  /* 0x0000001d2000720c */ /* 0x000fc60003f05070 */
[----:B------:R-:W0:Y:S10]  /*979b0*/  LDGDEPBAR ;  /* 0x00000000000079af */ /* 0x000e340000000000 */
[----:B-1----:R-:W-:Y:S01]  /*979c0*/  @!P0 CALL.REL.NOINC `(.L_x_0) ;  /* 0x0000001000008944 */ /* 0x002fe20003c00000 */
[----:B------:R-:W-:Y:S05]  /*979d0*/  BRA `(.L_x_1) ;  /* 0xfffb16c000007947 */ /* 0x000fea000383ffff */
.L_x_0:
[----:B------:R-:W2:Y:S01]  /*979e0*/  LDL.LU R24, [R1+0x20] ;  /* 0x0000200001187983 */ /* 0x000ea20000300800 */
[----:B------:R-:W-:-:S04]  /*979f0*/  DEPBAR.LE SB0, 0x0 ;  /* 0x000080000000791a */ /* 0x000fc80000000000 */
[----:B------:R-:W2:Y:S04]  /*97a00*/  LDL.LU R25, [R1+0x24] ;  /* 0x0000240001197983 */ /* 0x000ea80000300800 */
[----:B------:R-:W2:Y:S04]  /*97a10*/  LDL.LU R26, [R1+0x10] ;  /* 0x00001000011a7983 */ /* 0x000ea80000300800 */
[----:B------:R-:W2:Y:S04]  /*97a20*/  LDL.LU R27, [R1+0x14] ;  /* 0x00001400011b7983 */ /* 0x000ea80000300800 */
[----:B------:R-:W3:Y:S04]  /*97a30*/  LDL.LU R20, [R1+0x28] ;  /* 0x0000280001147983 */ /* 0x000ee80000300800 */
[----:B------:R-:W3:Y:S04]  /*97a40*/  LDL.LU R21, [R1+0x2c] ;  /* 0x00002c0001157983 */ /* 0x000ee80000300800 */
[----:B------:R-:W3:Y:S04]  /*97a50*/  LDL.LU R22, [R1+0x18] ;  /* 0x0000180001167983 */ /* 0x000ee80000300800 */
[----:B------:R-:W3:Y:S04]  /*97a60*/  LDL.LU R23, [R1+0x1c] ;  /* 0x00001c0001177983 */ /* 0x000ee80000300800 */
[----:B------:R-:W4:Y:S02]  /*97a70*/  S2R R28, SR_TID.X ;  /* 0x00000000001c7919 */ /* 0x000f240000002100 */
[C---:B----4-:R-:W-:Y:S01]  /*97a80*/  IMAD.SHL.U32 R0, R28.reuse, 0x200, RZ ;  /* 0x000002001c007824 */ /* 0x050fe200078e00ff */
[----:B------:R-:W-:-:S04]  /*97a90*/  SHF.L.U32 R2, R28, 0x5, RZ ;  /* 0x000000051c027819 */ /* 0x000fc800000006ff */
[----:B------:R-:W-:-:S04]  /*97aa0*/  LOP3.LUT R0, R0, 0x3000, RZ, 0xc0, !PT ;  /* 0x0000300000007812 */ /* 0x000fc800078ec0ff */
[----:B------:R-:W-:Y:S01]  /*97ab0*/  LOP3.LUT R0, R0, 0x60, R2, 0xf8, !PT ;  /* 0x0000006000007812 */ /* 0x000fe200078ef802 */
[----:B------:R-:W-:-:S05]  /*97ac0*/  IMAD.SHL.U32 R2, R28, 0x4, RZ ;  /* 0x000000041c027824 */ /* 0x000fca00078e00ff */
[----:B------:R-:W-:Y:S01]  /*97ad0*/  LOP3.LUT R0, R0, 0x170, R2, 0x78, !PT ;  /* 0x0000017000007812 */ /* 0x000fe200078e7802 */
[----:B------:R-:W-:-:S05]  /*97ae0*/  IMAD.SHL.U32 R2, R28, 0x40, RZ ;  /* 0x000000401c027824 */ /* 0x000fca00078e00ff */
[----:B------:R-:W-:-:S04]  /*97af0*/  LOP3.LUT R2, R2, 0x800, RZ, 0xc0, !PT ;  /* 0x0000080002027812 */ /* 0x000fc800078ec0ff */
[----:B------:R-:W-:Y:S01]  /*97b00*/  IADD3 R0, R2, R0, RZ ;  /* 0x0000000002007210 */ /* 0x000fe20007ffe0ff */
[----:B------:R-:W-:Y:S01]  /*97b10*/  BAR.SYNC.DEFER_BLOCKING 0x0 ;  /* 0x0000000000007b1d */ /* 0x000fe20000010000 */
[C---:B------:R-:W-:Y:S01]  /*97b20*/  IMAD.SHL.U32 R2, R28.reuse, 0x800, RZ ;  /* 0x000008001c027824 */ /* 0x040fe200078e00ff */
[----:B------:R-:W-:-:S04]  /*97b30*/  LOP3.LUT R3, R28, 0x7f, RZ, 0xc0, !PT ;  /* 0x0000007f1c037812 */ /* 0x000fc800078ec0ff */
[----:B------:R-:W-:-:S05]  /*97b40*/  LOP3.LUT R2, R2, 0x3000, RZ, 0xc0, !PT ;  /* 0x0000300002027812 */ /* 0x000fca00078ec0ff */
[----:B------:R-:W-:-:S05]  /*97b50*/  IMAD R2, R3, 0x10, R2 ;  /* 0x0000001003027824 */ /* 0x000fca00078e0202 */
[C---:B------:R-:W-:Y:S02]  /*97b60*/  LOP3.LUT R3, R2.reuse, 0x40, RZ, 0x3c, !PT ;  /* 0x0000004002037812 */ /* 0x040fe400078e3cff */
[----:B------:R-:W-:Y:S01]  /*97b70*/  LOP3.LUT R252, R2, 0x60, RZ, 0x3c, !PT ;  /* 0x0000006002fc7812 */ /* 0x000fe200078e3cff */
[----:B---3--:R3:W-:Y:S02]  /*97b80*/  STS.128 [R0+0x80], R20 ;  /* 0x0000801400007388 */ /* 0x0087e40000000c00 */
[----:B---3-5:R-:W-:Y:S01]  /*97b90*/  IMAD.MOV.U32 R20, RZ, RZ, R244 ;  /* 0x000000ffff147224 */ /* 0x028fe200078e00f4 */
[----:B------:R-:W-:Y:S01]  /*97ba0*/  MOV R22, R240 ;  /* 0x000000f000167202 */ /* 0x000fe20000000f00 */
[----:B------:R-:W-:Y:S02]  /*97bb0*/  IMAD.MOV.U32 R21, RZ, RZ, R245 ;  /* 0x000000ffff157224 */ /* 0x000fe400078e00f5 */
[----:B------:R-:W-:-:S05]  /*97bc0*/  IMAD.MOV.U32 R23, RZ, RZ, R241 ;  /* 0x000000ffff177224 */ /* 0x000fca00078e00f1 */
[----:B------:R3:W-:Y:S01]  /*97bd0*/  STS.128 [R0+0x200], R20 ;  /* 0x0002001400007388 */ /* 0x0007e20000000c00 */
[----:B------:R-:W-:Y:S01]  /*97be0*/  IMAD.MOV.U32 R240, RZ, RZ, R246 ;  /* 0x000000fffff07224 */ /* 0x000fe200078e00f6 */
[----:B------:R-:W-:Y:S02]  /*97bf0*/  MOV R241, R247 ;  /* 0x000000f700f17202 */ /* 0x000fe40000000f00 */
[----:B--2---:R-:W-:Y:S01]  /*97c00*/  STS.128 [R0], R24 ;  /* 0x0000001800007388 */ /* 0x004fe20000000c00 */
[----:B---3--:R-:W-:Y:S01]  /*97c10*/  IMAD.MOV.U32 R20, RZ, RZ, R204 ;  /* 0x000000ffff147224 */ /* 0x008fe200078e00cc */
[----:B------:R-:W-:Y:S01]  /*97c20*/  MOV R22, R208 ;  /* 0x000000d000167202 */ /* 0x000fe20000000f00 */
[----:B------:R-:W-:Y:S02]  /*97c30*/  IMAD.MOV.U32 R21, RZ, RZ, R205 ;  /* 0x000000ffff157224 */ /* 0x000fe400078e00cd */
[----:B------:R-:W-:Y:S01]  /*97c40*/  IMAD.MOV.U32 R23, RZ, RZ, R209 ;  /* 0x000000ffff177224 */ /* 0x000fe200078e00d1 */
[----:B------:R-:W-:Y:S01]  /*97c50*/  MOV R209, R207 ;  /* 0x000000cf00d17202 */ /* 0x000fe20000000f00 */
[----:B------:R-:W-:-:S03]  /*97c60*/  IMAD.MOV.U32 R208, RZ, RZ, R206 ;  /* 0x000000ffffd07224 */ /* 0x000fc600078e00ce */
[----:B------:R2:W-:Y:S04]  /*97c70*/  STS.128 [R0+0x400], R20 ;  /* 0x0004001400007388 */ /* 0x0005e80000000c00 */
[----:B------:R-:W-:Y:S04]  /*97c80*/  STS.128 [R0+0x280], R240 ;  /* 0x000280f000007388 */ /* 0x000fe80000000c00 */
[----:B------:R-:W-:Y:S01]  /*97c90*/  STS.128 [R0+0x480], R208 ;  /* 0x000480d000007388 */ /* 0x000fe20000000c00 */
[----:B--2---:R-:W-:Y:S01]  /*97ca0*/  MOV R22, R172 ;  /* 0x000000ac00167202 */ /* 0x004fe20000000f00 */
[----:B------:R-:W-:Y:S01]  /*97cb0*/  IMAD.MOV.U32 R23, RZ, RZ, R173 ;  /* 0x000000ffff177224 */ /* 0x000fe200078e00ad */
[----:B------:R-:W-:Y:S01]  /*97cc0*/  MOV R173, R235 ;  /* 0x000000eb00ad7202 */ /* 0x000fe20000000f00 */
[----:B------:R-:W-:-:S02]  /*97cd0*/  IMAD.MOV.U32 R20, RZ, RZ, R232 ;  /* 0x000000ffff147224 */ /* 0x000fc400078e00e8 */
[----:B------:R-:W-:Y:S02]  /*97ce0*/  IMAD.MOV.U32 R21, RZ, RZ, R233 ;  /* 0x000000ffff157224 */ /* 0x000fe400078e00e9 */
[----:B------:R-:W-:-:S03]  /*97cf0*/  IMAD.MOV.U32 R172, RZ, RZ, R234 ;  /* 0x000000ffffac7224 */ /* 0x000fc600078e00ea */
[----:B------:R-:W-:Y:S04]  /*97d00*/  STS.128 [R0+0x600], R20 ;  /* 0x0006001400007388 */ /* 0x000fe80000000c00 */
[----:B------:R-:W-:Y:S04]  /*97d10*/  STS.128 [R0+0x680], R172 ;  /* 0x000680ac00007388 */ /* 0x000fe80000000c00 */
[----:B------:R-:W-:Y:S06]  /*97d20*/  BAR.SYNC.DEFER_BLOCKING 0x0 ;  /* 0x0000000000007b1d */ /* 0x000fec0000010000 */
[----:B------:R-:W2:Y:S04]  /*97d30*/  LDS.128 R28, [R2] ;  /* 0x00000000021c7984 */ /* 0x000ea80000000c00 */
[----:B------:R-:W3:Y:S01]  /*97d40*/  LDS.128 R24, [R2+0x800] ;  /* 0x0008000002187984 */ /* 0x000ee20000000c00 */
[----:B------:R-:W-:-:S05]  /*97d50*/  LOP3.LUT R204, R2, 0x20, RZ, 0x3c, !PT ;  /* 0x0000002002cc7812 */ /* 0x000fca00078e3cff */
[----:B------:R-:W4:Y:S04]  /*97d60*/  LDS.128 R32, [R204] ;  /* 0x00000000cc207984 */ /* 0x000f280000000c00 */
[----:B--2---:R-:W-:Y:S04]  /*97d70*/  STL.64 [R1+0x40], R28 ;  /* 0x0000401c01007387 */ /* 0x004fe80000100a00 */
[----:B------:R-:W-:Y:S04]  /*97d80*/  STL.64 [R1+0x48], R30 ;  /* 0x0000481e01007387 */ /* 0x000fe80000100a00 */
[----:B------:R-:W2:Y:S04]  /*97d90*/  LDS.128 R28, [R204+0x800] ;  /* 0x00080000cc1c7984 */ /* 0x000ea80000000c00 */
[----:B---3--:R-:W-:Y:S04]  /*97da0*/  STL.64 [R1+0xc0], R24 ;  /* 0x0000c01801007387 */ /* 0x008fe80000100a00 */
[----:B------:R-:W-:Y:S04]  /*97db0*/  STL.64 [R1+0xc8], R26 ;  /* 0x0000c81a01007387 */ /* 0x000fe80000100a00 */
[----:B------:R-:W3:Y:S04]  /*97dc0*/  LDS.128 R24, [R3] ;  /* 0x0000000003187984 */ /* 0x000ee80000000c00 */
[----:B----4-:R-:W-:Y:S04]  /*97dd0*/  STL.64 [R1+0x60], R32 ;  /* 0x0000602001007387 */ /* 0x010fe80000100a00 */
[----:B------:R-:W-:Y:S04]  /*97de0*/  STL.64 [R1+0x68], R34 ;  /* 0x0000682201007387 */ /* 0x000fe80000100a00 */
[----:B------:R-:W4:Y:S04]  /*97df0*/  LDS.128 R32, [R3+0x800] ;  /* 0x0008000003207984 */ /* 0x000f280000000c00 */
[----:B--2---:R-:W-:Y:S04]  /*97e00*/  STL.64 [R1+0xe0], R28 ;  /* 0x0000e01c01007387 */ /* 0x004fe80000100a00 */
[----:B------:R-:W-:Y:S04]  /*97e10*/  STL.64 [R1+0xe8], R30 ;  /* 0x0000e81e01007387 */ /* 0x000fe80000100a00 */
[----:B------:R-:W2:Y:S04]  /*97e20*/  LDS.128 R28, [R252] ;  /* 0x00000000fc1c7984 */ /* 0x000ea80000000c00 */
[----:B---3--:R-:W-:Y:S04]  /*97e30*/  STL.64 [R1+0x80], R24 ;  /* 0x0000801801007387 */ /* 0x008fe80000100a00 */
[----:B------:R-:W-:Y:S04]  /*97e40*/  STL.64 [R1+0x88], R26 ;  /* 0x0000881a01007387 */ /* 0x000fe80000100a00 */
[----:B------:R-:W3:Y:S01]  /*97e50*/  LDS.128 R24, [R252+0x800] ;  /* 0x00080000fc187984 */ /* 0x000ee20000000c00 */
[----:B------:R-:W-:Y:S01]  /*97e60*/  MOV R20, R168 ;  /* 0x000000a800147202 */ /* 0x000fe20000000f00 */
[----:B------:R-:W-:Y:S01]  /*97e70*/  IMAD.MOV.U32 R21, RZ, RZ, R169 ;  /* 0x000000ffff157224 */ /* 0x000fe200078e00a9 */
[----:B------:R-:W-:Y:S01]  /*97e80*/  MOV R23, R161 ;  /* 0x000000a100177202 */ /* 0x000fe20000000f00 */
[----:B------:R-:W-:Y:S01]  /*97e90*/  IMAD.MOV.U32 R22, RZ, RZ, R160 ;  /* 0x000000ffff167224 */ /* 0x000fe200078e00a0 */
[----:B------:R-:W-:Y:S01]  /*97ea0*/  BAR.SYNC.DEFER_BLOCKING 0x0 ;  /* 0x0000000000007b1d */ /* 0x000fe20000010000 */
[----:B------:R-:W-:-:S02]  /*97eb0*/  IMAD.MOV.U32 R160, RZ, RZ, R170 ;  /* 0x000000ffffa07224 */ /* 0x000fc400078e00aa */
[----:B------:R-:W-:-:S03]  /*97ec0*/  IMAD.MOV.U32 R161, RZ, RZ, R171 ;  /* 0x000000ffffa17224 */ /* 0x000fc600078e00ab */
[----:B------:R1:W-:Y:S02]  /*97ed0*/  STS.128 [R0], R20 ;  /* 0x0000001400007388 */ /* 0x0003e40000000c00 */
[----:B-1----:R-:W-:Y:S01]  /*97ee0*/  MOV R20, R156 ;  /* 0x0000009c00147202 */ /* 0x002fe20000000f00 */
[----:B------:R-:W-:Y:S01]  /*97ef0*/  IMAD.MOV.U32 R21, RZ, RZ, R157 ;  /* 0x000000ffff157224 */ /* 0x000fe200078e009d */
[----:B------:R-:W-:Y:S01]  /*97f00*/  MOV R23, R153 ;  /* 0x0000009900177202 */ /* 0x000fe20000000f00 */
[----:B------:R-:W-:-:S05]  /*97f10*/  IMAD.MOV.U32 R22, RZ, RZ, R152 ;  /* 0x000000ffff167224 */ /* 0x000fca00078e0098 */
[----:B------:R1:W-:Y:S01]  /*97f20*/  STS.128 [R0+0x200], R20 ;  /* 0x0002001400007388 */ /* 0x0003e20000000c00 */
[----:B------:R-:W-:Y:S02]  /*97f30*/  IMAD.MOV.U32 R152, RZ, RZ, R158 ;  /* 0x000000ffff987224 */ /* 0x000fe400078e009e */
[----:B------:R-:W-:Y:S02]  /*97f40*/  IMAD.MOV.U32 R153, RZ, RZ, R159 ;  /* 0x000000ffff997224 */ /* 0x000fe400078e009f */
[----:B-1----:R-:W-:Y:S01]  /*97f50*/  IMAD.MOV.U32 R22, RZ, RZ, R4 ;  /* 0x000000ffff167224 */ /* 0x002fe200078e0004 */
        /* <DEDUP_REMOVED lines=8> */
[----:B-1----:R-:W-:Y:S01]  /*97fe0*/  IMAD.MOV.U32 R6, RZ, RZ, R16 ;  /* 0x000000ffff067224 */ /* 0x002fe200078e0010 */
[----:B------:R-:W-:Y:S01]  /*97ff0*/  MOV R7, R17 ;  /* 0x0000001100077202 */ /* 0x000fe20000000f00 */
[----:B------:R-:W-:Y:S01]  /*98000*/  IMAD.MOV.U32 R5, RZ, RZ, R13 ;  /* 0x000000ffff057224 */ /* 0x000fe200078e000d */
[----:B------:R-:W-:Y:S01]  /*98010*/  MOV R4, R12 ;  /* 0x0000000c00047202 */ /* 0x000fe20000000f00 */
[----:B------:R-:W-:-:S02]  /*98020*/  IMAD.MOV.U32 R16, RZ, RZ, R14 ;  /* 0x000000ffff107224 */ /* 0x000fc400078e000e */
[----:B------:R-:W-:Y:S01]  /*98030*/  IMAD.MOV.U32 R17, RZ, RZ, R15 ;  /* 0x000000ffff117224 */ /* 0x000fe200078e000f */
[----:B------:R-:W-:Y:S04]  /*98040*/  STS.128 [R0+0x400], R20 ;  /* 0x0004001400007388 */ /* 0x000fe80000000c00 */
[----:B------:R-:W-:Y:S04]  /*98050*/  STS.128 [R0+0x600], R4 ;  /* 0x0006000400007388 */ /* 0x000fe80000000c00 */
[----:B------:R-:W-:Y:S04]  /*98060*/  STS.128 [R0+0x680], R16 ;  /* 0x0006801000007388 */ /* 0x000fe80000000c00 */
[----:B------:R-:W-:Y:S06]  /*98070*/  BAR.SYNC.DEFER_BLOCKING 0x0 ;  /* 0x0000000000007b1d */ /* 0x000fec0000010000 */
[----:B------:R-:W1:Y:S04]  /*98080*/  LDS.128 R12, [R2] ;  /* 0x00000000020c7984 */ /* 0x000e680000000c00 */
[----:B------:R-:W1:Y:S04]  /*98090*/  LDS.128 R4, [R2+0x800] ;  /* 0x0008000002047984 */ /* 0x000e680000000c00 */
[----:B----4-:R-:W-:Y:S04]  /*980a0*/  STL.64 [R1+0xf0], R32 ;  /* 0x0000f02001007387 */ /* 0x010fe80000100a00 */
[----:B------:R-:W-:Y:S04]  /*980b0*/  STL.64 [R1+0xf8], R34 ;  /* 0x0000f82201007387 */ /* 0x000fe80000100a00 */
[----:B--2---:R-:W-:Y:S04]  /*980c0*/  STL.64 [R1+0xa0], R28 ;  /* 0x0000a01c01007387 */ /* 0x004fe80000100a00 */
[----:B------:R-:W-:Y:S04]  /*980d0*/  STL.64 [R1+0xa8], R30 ;  /* 0x0000a81e01007387 */ /* 0x000fe80000100a00 */
[----:B---3--:R-:W-:Y:S04]  /*980e0*/  STL.64 [R1+0x100], R24 ;  /* 0x0001001801007387 */ /* 0x008fe80000100a00 */
[----:B------:R-:W-:Y:S04]  /*980f0*/  STL.64 [R1+0x108], R26 ;  /* 0x0001081a01007387 */ /* 0x000fe80000100a00 */
[----:B------:R-:W2:Y:S04]  /*98100*/  LDL.LU R8, [R1+0x560] ;  /* 0x0005600001087983 */ /* 0x000ea80000300800 */
[----:B------:R-:W2:Y:S04]  /*98110*/  LDL.LU R9, [R1+0x564] ;  /* 0x0005640001097983 */ /* 0x000ea80000300800 */
[----:B------:R-:W2:Y:S04]  /*98120*/  LDL.LU R10, [R1+0x5a0] ;  /* 0x0005a000010a7983 */ /* 0x000ea80000300800 */
[----:B------:R-:W2:Y:S04]  /*98130*/  LDL.LU R11, [R1+0x5a4] ;  /* 0x0005a400010b7983 */ /* 0x000ea80000300800 */
[----:B------:R-:W3:Y:S04]  /*98140*/  LDS.128 R16, [R204] ;  /* 0x00000000cc107984 */ /* 0x000ee80000000c00 */
[----:B-1----:R-:W-:Y:S04]  /*98150*/  STL.64 [R1+0x10], R12 ;  /* 0x0000100c01007387 */ /* 0x002fe80000100a00 */
[----:B------:R-:W-:Y:S04]  /*98160*/  STL.64 [R1+0x18], R14 ;  /* 0x0000180e01007387 */ /* 0x000fe80000100a00 */
[----:B------:R-:W1:Y:S04]  /*98170*/  LDS.128 R12, [R204+0x800] ;  /* 0x00080000cc0c7984 */ /* 0x000e680000000c00 */
[----:B------:R-:W-:Y:S04]  /*98180*/  STL.64 [R1+0x70], R4 ;  /* 0x0000700401007387 */ /* 0x000fe80000100a00 */
[----:B------:R-:W-:Y:S04]  /*98190*/  STL.64 [R1+0x78], R6 ;  /* 0x0000780601007387 */ /* 0x000fe80000100a00 */
[----:B------:R-:W4:Y:S04]  /*981a0*/  LDS.128 R4, [R3] ;  /* 0x0000000003047984 */ /* 0x000f280000000c00 */
[----:B---3--:R-:W-:Y:S04]  /*981b0*/  STL.64 [R1+0x20], R16 ;  /* 0x0000201001007387 */ /* 0x008fe80000100a00 */
[----:B------:R-:W-:Y:S04]  /*981c0*/  STL.64 [R1+0x28], R18 ;  /* 0x0000281201007387 */ /* 0x000fe80000100a00 */
[----:B------:R-:W3:Y:S04]  /*981d0*/  LDS.128 R16, [R3+0x800] ;  /* 0x0008000003107984 */ /* 0x000ee80000000c00 */
[----:B-1----:R-:W-:Y:S04]  /*981e0*/  STL.64 [R1+0x90], R12 ;  /* 0x0000900c01007387 */ /* 0x002fe80000100a00 */
[----:B------:R-:W-:Y:S04]  /*981f0*/  STL.64 [R1+0x98], R14 ;  /* 0x0000980e01007387 */ /* 0x000fe80000100a00 */
[----:B------:R-:W1:Y:S04]  /*98200*/  LDS.128 R12, [R252] ;  /* 0x00000000fc0c7984 */ /* 0x000e680000000c00 */
[----:B----4-:R-:W-:Y:S04]  /*98210*/  STL.64 [R1+0x30], R4 ;  /* 0x0000300401007387 */ /* 0x010fe80000100a00 */
[----:B------:R-:W-:Y:S04]  /*98220*/  STL.64 [R1+0x38], R6 ;  /* 0x0000380601007387 */ /* 0x000fe80000100a00 */
[----:B------:R-:W4:Y:S04]  /*98230*/  LDS.128 R4, [R252+0x800] ;  /* 0x00080000fc047984 */ /* 0x000f280000000c00 */
[----:B------:R-:W-:Y:S06]  /*98240*/  BAR.SYNC.DEFER_BLOCKING 0x0 ;  /* 0x0000000000007b1d */ /* 0x000fec0000010000 */
[----:B---3--:R-:W-:Y:S04]  /*98250*/  STL.64 [R1+0xb0], R16 ;  /* 0x0000b01001007387 */ /* 0x008fe80000100a00 */
[----:B------:R-:W-:Y:S04]  /*98260*/  STL.64 [R1+0xb8], R18 ;  /* 0x0000b81201007387 */ /* 0x000fe80000100a00 */
[----:B-1----:R-:W-:Y:S04]  /*98270*/  STL.64 [R1+0x50], R12 ;  /* 0x0000500c01007387 */ /* 0x002fe80000100a00 */
[----:B------:R-:W-:Y:S04]  /*98280*/  STL.64 [R1+0x58], R14 ;  /* 0x0000580e01007387 */ /* 0x000fe80000100a00 */
[----:B----4-:R1:W-:Y:S04]  /*98290*/  STL.64 [R1+0xd0], R4 ;  /* 0x0000d00401007387 */ /* 0x0103e80000100a00 */
[----:B------:R3:W-:Y:S04]  /*982a0*/  STL.64 [R1+0xd8], R6 ;  /* 0x0000d80601007387 */ /* 0x0007e80000100a00 */
[----:B-1----:R-:W4:Y:S04]  /*982b0*/  LDL.LU R4, [R1+0x568] ;  /* 0x0005680001047983 */ /* 0x002f280000300800 */
[----:B------:R-:W4:Y:S04]  /*982c0*/  LDL.LU R5, [R1+0x56c] ;  /* 0x00056c0001057983 */ /* 0x000f280000300800 */
[----:B---3--:R-:W4:Y:S04]  /*982d0*/  LDL.LU R6, [R1+0x5a8] ;  /* 0x0005a80001067983 */ /* 0x008f280000300800 */
[----:B------:R-:W4:Y:S04]  /*982e0*/  LDL.LU R7, [R1+0x5ac] ;  /* 0x0005ac0001077983 */ /* 0x000f280000300800 */
[----:B----4-:R1:W-:Y:S04]  /*982f0*/  STS.128 [R0+0x80], R4 ;  /* 0x0000800400007388 */ /* 0x0103e80000000c00 */
[----:B-1----:R-:W3:Y:S04]  /*98300*/  LDL.LU R4, [R1] ;  /* 0x0000000001047983 */ /* 0x002ee80000300800 */
[----:B------:R-:W3:Y:S01]  /*98310*/  LDL.LU R5, [R1+0x4] ;  /* 0x0000040001057983 */ /* 0x000ee20000300800 */
[----:B------:R-:W-:Y:S01]  /*98320*/  MOV R6, R248 ;  /* 0x000000f800067202 */ /* 0x000fe20000000f00 */
[----:B------:R-:W-:-:S02]  /*98330*/  IMAD.MOV.U32 R7, RZ, RZ, R249 ;  /* 0x000000ffff077224 */ /* 0x000fc400078e00f9 */
[----:B------:R-:W4:Y:S04]  /*98340*/  LDL.LU R248, [R1+0x8] ;  /* 0x0000080001f87983 */ /* 0x000f280000300800 */
[----:B------:R-:W4:Y:S04]  /*98350*/  LDL.LU R249, [R1+0xc] ;  /* 0x00000c0001f97983 */ /* 0x000f280000300800 */
[----:B--2---:R-:W-:Y:S04]  /*98360*/  STS.128 [R0], R8 ;  /* 0x0000000800007388 */ /* 0x004fe80000000c00 */
[----:B---3--:R1:W-:Y:S02]  /*98370*/  STS.128 [R0+0x200], R4 ;  /* 0x0002000400007388 */ /* 0x0083e40000000c00 */
[----:B-1----:R-:W-:Y:S01]  /*98380*/  IMAD.MOV.U32 R4, RZ, RZ, R212 ;  /* 0x000000ffff047224 */ /* 0x002fe200078e00d4 */
[----:B------:R-:W-:Y:S01]  /*98390*/  MOV R5, R213 ;  /* 0x000000d500057202 */ /* 0x000fe20000000f00 */
[----:B------:R-:W-:-:S02]  /*983a0*/  IMAD.MOV.U32 R6, RZ, RZ, R216 ;  /* 0x000000ffff067224 */ /* 0x000fc400078e00d8 */
[----:B------:R-:W-:Y:S01]  /*983b0*/  IMAD.MOV.U32 R7, RZ, RZ, R217 ;  /* 0x000000ffff077224 */ /* 0x000fe200078e00d9 */
[----:B------:R-:W-:Y:S01]  /*983c0*/  MOV R216, R214 ;  /* 0x000000d600d87202 */ /* 0x000fe20000000f00 */
[----:B------:R-:W-:-:S03]  /*983d0*/  IMAD.MOV.U32 R217, RZ, RZ, R215 ;  /* 0x000000ffffd97224 */ /* 0x000fc600078e00d7 */
[----:B------:R1:W-:Y:S04]  /*983e0*/  STS.128 [R0+0x400], R4 ;  /* 0x0004000400007388 */ /* 0x0003e80000000c00 */
[----:B----4-:R-:W-:Y:S04]  /*983f0*/  STS.128 [R0+0x280], R248 ;  /* 0x000280f800007388 */ /* 0x010fe80000000c00 */
[----:B------:R-:W-:Y:S01]  /*98400*/  STS.128 [R0+0x480], R216 ;  /* 0x000480d800007388 */ /* 0x000fe20000000c00 */
[----:B-1----:R-:W-:Y:S01]  /*98410*/  IMAD.MOV.U32 R6, RZ, RZ, R80 ;  /* 0x000000ffff067224 */ /* 0x002fe200078e0050 */
[----:B------:R-:W-:Y:S01]  /*98420*/  MOV R5, R77 ;  /* 0x0000004d00057202 */ /* 0x000fe20000000f00 */
[----:B------:R-:W-:Y:S01]  /*98430*/  IMAD.MOV.U32 R7, RZ, RZ, R81 ;  /* 0x000000ffff077224 */ /* 0x000fe200078e0051 */
[----:B------:R-:W-:Y:S01]  /*98440*/  MOV R80, R78 ;  /* 0x0000004e00507202 */ /* 0x000fe20000000f00 */
[----:B------:R-:W-:-:S02]  /*98450*/  IMAD.MOV.U32 R4, RZ, RZ, R76 ;  /* 0x000000ffff047224 */ /* 0x000fc400078e004c */
[----:B------:R-:W-:-:S03]  /*98460*/  IMAD.MOV.U32 R81, RZ, RZ, R79 ;  /* 0x000000ffff517224 */ /* 0x000fc600078e004f */
[----:B------:R-:W-:Y:S04]  /*98470*/  STS.128 [R0+0x600], R4 ;  /* 0x0006000400007388 */ /* 0x000fe80000000c00 */
[----:B------:R-:W-:Y:S04]  /*98480*/  STS.128 [R0+0x680], R80 ;  /* 0x0006805000007388 */ /* 0x000fe80000000c00 */
[----:B------:R-:W-:Y:S06]  /*98490*/  BAR.SYNC.DEFER_BLOCKING 0x0 ;  /* 0x0000000000007b1d */ /* 0x000fec0000010000 */
[----:B------:R-:W1:Y:S04]  /*984a0*/  LDS.128 R12, [R2] ;  /* 0x00000000020c7984 */ /* 0x000e680000000c00 */
[----:B------:R-:W2:Y:S04]  /*984b0*/  LDS.128 R8, [R2+0x800] ;  /* 0x0008000002087984 */ /* 0x000ea80000000c00 */
[----:B------:R-:W3:Y:S04]  /*984c0*/  LDS.128 R16, [R204] ;  /* 0x00000000cc107984 */ /* 0x000ee80000000c00 */
[----:B-1----:R-:W-:Y:S04]  /*984d0*/  STL.64 [R1+0x130], R12 ;  /* 0x0001300c01007387 */ /* 0x002fe80000100a00 */
[----:B------:R-:W-:Y:S04]  /*984e0*/  STL.64 [R1+0x138], R14 ;  /* 0x0001380e01007387 */ /* 0x000fe80000100a00 */
[----:B------:R-:W1:Y:S04]  /*984f0*/  LDS.128 R12, [R204+0x800] ;  /* 0x00080000cc0c7984 */ /* 0x000e680000000c00 */
[----:B--2---:R-:W-:Y:S04]  /*98500*/  STL.64 [R1+0x1b0], R8 ;  /* 0x0001b00801007387 */ /* 0x004fe80000100a00 */
[----:B------:R-:W-:Y:S04]  /*98510*/  STL.64 [R1+0x1b8], R10 ;  /* 0x0001b80a01007387 */ /* 0x000fe80000100a00 */
[----:B------:R-:W2:Y:S04]  /*98520*/  LDS.128 R8, [R3] ;  /* 0x0000000003087984 */ /* 0x000ea80000000c00 */
[----:B---3--:R-:W-:Y:S04]  /*98530*/  STL.64 [R1+0x150], R16 ;  /* 0x0001501001007387 */ /* 0x008fe80000100a00 */
[----:B------:R-:W-:Y:S04]  /*98540*/  STL.64 [R1+0x158], R18 ;  /* 0x0001581201007387 */ /* 0x000fe80000100a00 */
[----:B------:R-:W3:Y:S04]  /*98550*/  LDS.128 R16, [R3+0x800] ;  /* 0x0008000003107984 */ /* 0x000ee80000000c00 */
[----:B-1----:R-:W-:Y:S04]  /*98560*/  STL.64 [R1+0x1d0], R12 ;  /* 0x0001d00c01007387 */ /* 0x002fe80000100a00 */
[----:B------:R-:W-:Y:S04]  /*98570*/  STL.64 [R1+0x1d8], R14 ;  /* 0x0001d80e01007387 */ /* 0x000fe80000100a00 */
[----:B------:R-:W1:Y:S04]  /*98580*/  LDS.128 R12, [R252] ;  /* 0x00000000fc0c7984 */ /* 0x000e680000000c00 */
[----:B--2---:R-:W-:Y:S04]  /*98590*/  STL.64 [R1+0x170], R8 ;  /* 0x0001700801007387 */ /* 0x004fe80000100a00 */
[----:B------:R-:W-:Y:S04]  /*985a0*/  STL.64 [R1+0x178], R10 ;  /* 0x0001780a01007387 */ /* 0x000fe80000100a00 */
[----:B------:R-:W2:Y:S01]  /*985b0*/  LDS.128 R8, [R252+0x800] ;  /* 0x00080000fc087984 */ /* 0x000ea20000000c00 */
[----:B------:R-:W-:Y:S01]  /*985c0*/  IMAD.MOV.U32 R4, RZ, RZ, R96 ;  /* 0x000000ffff047224 */ /* 0x000fe200078e0060 */
[----:B------:R-:W-:Y:S01]  /*985d0*/  MOV R5, R97 ;  /* 0x0000006100057202 */ /* 0x000fe20000000f00 */
[----:B------:R-:W-:-:S02]  /*985e0*/  IMAD.MOV.U32 R6, RZ, RZ, R100 ;  /* 0x000000ffff067224 */ /* 0x000fc400078e0064 */
[----:B------:R-:W-:Y:S01]  /*985f0*/  IMAD.MOV.U32 R7, RZ, RZ, R101 ;  /* 0x000000ffff077224 */ /* 0x000fe200078e0065 */
[----:B------:R-:W-:Y:S06]  /*98600*/  BAR.SYNC.DEFER_BLOCKING 0x0 ;  /* 0x0000000000007b1d */ /* 0x000fec0000010000 */
[----:B---3--:R-:W-:Y:S04]  /*98610*/  STL.64 [R1+0x210], R16 ;  /* 0x0002101001007387 */ /* 0x008fe80000100a00 */
[----:B------:R-:W-:Y:S04]  /*98620*/  STL.64 [R1+0x218], R18 ;  /* 0x0002181201007387 */ /* 0x000fe80000100a00 */
[----:B------:R3:W-:Y:S02]  /*98630*/  STS.128 [R0], R4 ;  /* 0x0000000400007388 */ /* 0x0007e40000000c00 */
[----:B---3--:R-:W-:Y:S01]  /*98640*/  IMAD.MOV.U32 R4, RZ, RZ, R112 ;  /* 0x000000ffff047224 */ /* 0x008fe200078e0070 */
[----:B------:R-:W-:Y:S01]  /*98650*/  MOV R5, R113 ;  /* 0x0000007100057202 */ /* 0x000fe20000000f00 */
[----:B------:R-:W-:-:S02]  /*98660*/  IMAD.MOV.U32 R6, RZ, RZ, R116 ;  /* 0x000000ffff067224 */ /* 0x000fc400078e0074 */
[----:B------:R-:W-:-:S05]  /*98670*/  IMAD.MOV.U32 R7, RZ, RZ, R117 ;  /* 0x000000ffff077224 */ /* 0x000fca00078e0075 */
[----:B------:R3:W-:Y:S04]  /*98680*/  STS.128 [R0+0x200], R4 ;  /* 0x0002000400007388 */ /* 0x0007e80000000c00 */
[----:B-1----:R-:W-:Y:S01]  /*98690*/  STL.64 [R1+0x190], R12 ;  /* 0x0001900c01007387 */ /* 0x002fe20000100a00 */
[----:B---3--:R-:W-:Y:S01]  /*986a0*/  IMAD.MOV.U32 R4, RZ, RZ, R132 ;  /* 0x000000ffff047224 */ /* 0x008fe200078e0084 */
[----:B------:R-:W-:Y:S01]  /*986b0*/  MOV R5, R133 ;  /* 0x0000008500057202 */ /* 0x000fe20000000f00 */
[----:B------:R-:W-:Y:S02]  /*986c0*/  IMAD.MOV.U32 R6, RZ, RZ, R136 ;  /* 0x000000ffff067224 */ /* 0x000fe400078e0088 */
[----:B------:R-:W-:Y:S01]  /*986d0*/  IMAD.MOV.U32 R7, RZ, RZ, R137 ;  /* 0x000000ffff077224 */ /* 0x000fe200078e0089 */
[----:B------:R-:W-:Y:S04]  /*986e0*/  STL.64 [R1+0x198], R14 ;  /* 0x0001980e01007387 */ /* 0x000fe80000100a00 */
[----:B------:R1:W-:Y:S04]  /*986f0*/  STS.128 [R0+0x400], R4 ;  /* 0x0004000400007388 */ /* 0x0003e80000000c00 */
[----:B--2---:R-:W-:Y:S04]  /*98700*/  STL.64 [R1+0x220], R8 ;  /* 0x0002200801007387 */ /* 0x004fe80000100a00 */
[----:B------:R-:W-:Y:S01]  /*98710*/  STL.64 [R1+0x228], R10 ;  /* 0x0002280a01007387 */ /* 0x000fe20000100a00 */
[----:B-1----:R-:W-:Y:S01]  /*98720*/  IMAD.MOV.U32 R4, RZ, RZ, R148 ;  /* 0x000000ffff047224 */ /* 0x002fe200078e0094 */
[----:B------:R-:W-:Y:S01]  /*98730*/  MOV R5, R149 ;  /* 0x0000009500057202 */ /* 0x000fe20000000f00 */
[----:B------:R-:W-:-:S02]  /*98740*/  IMAD.MOV.U32 R6, RZ, RZ, R176 ;  /* 0x000000ffff067224 */ /* 0x000fc400078e00b0 */
[----:B------:R-:W-:-:S05]  /*98750*/  IMAD.MOV.U32 R7, RZ, RZ, R177 ;  /* 0x000000ffff077224 */ /* 0x000fca00078e00b1 */
[----:B------:R1:W-:Y:S04]  /*98760*/  STS.128 [R0+0x600], R4 ;  /* 0x0006000400007388 */ /* 0x0003e80000000c00 */
[----:B-1----:R-:W2:Y:S04]  /*98770*/  LDL.LU R4, [R1+0x660] ;  /* 0x0006600001047983 */ /* 0x002ea80000300800 */
[----:B------:R-:W2:Y:S04]  /*98780*/  LDL.LU R5, [R1+0x664] ;  /* 0x0006640001057983 */ /* 0x000ea80000300800 */
[----:B------:R-:W2:Y:S04]  /*98790*/  LDL.LU R6, [R1+0x720] ;  /* 0x0007200001067983 */ /* 0x000ea80000300800 */
[----:B------:R-:W2:Y:S01]  /*987a0*/  LDL.LU R7, [R1+0x724] ;  /* 0x0007240001077983 */ /* 0x000ea20000300800 */
[----:B------:R-:W-:Y:S01]  /*987b0*/  MOV R100, R98 ;  /* 0x0000006200647202 */ /* 0x000fe20000000f00 */
[----:B------:R-:W-:Y:S01]  /*987c0*/  IMAD.MOV.U32 R101, RZ, RZ, R99 ;  /* 0x000000ffff657224 */ /* 0x000fe200078e0063 */
[----:B------:R-:W-:Y:S01]  /*987d0*/  MOV R116, R114 ;  /* 0x0000007200747202 */ /* 0x000fe20000000f00 */
[----:B------:R-:W-:Y:S01]  /*987e0*/  IMAD.MOV.U32 R117, RZ, RZ, R115 ;  /* 0x000000ffff757224 */ /* 0x000fe200078e0073 */
[----:B------:R-:W-:Y:S01]  /*987f0*/  MOV R136, R134 ;  /* 0x0000008600887202 */ /* 0x000fe20000000f00 */
[----:B------:R-:W-:Y:S01]  /*98800*/  IMAD.MOV.U32 R137, RZ, RZ, R135 ;  /* 0x000000ffff897224 */ /* 0x000fe200078e0087 */
[----:B------:R-:W-:Y:S01]  /*98810*/  MOV R176, R150 ;  /* 0x0000009600b07202 */ /* 0x000fe20000000f00 */
[----:B------:R-:W-:Y:S01]  /*98820*/  IMAD.MOV.U32 R177, RZ, RZ, R151 ;  /* 0x000000ffffb17224 */ /* 0x000fe200078e0097 */
[----:B------:R-:W-:Y:S04]  /*98830*/  STS.128 [R0+0x80], R100 ;  /* 0x0000806400007388 */ /* 0x000fe80000000c00 */
[----:B------:R-:W-:Y:S04]  /*98840*/  STS.128 [R0+0x280], R116 ;  /* 0x0002807400007388 */ /* 0x000fe80000000c00 */
[----:B------:R-:W-:Y:S04]  /*98850*/  STS.128 [R0+0x480], R136 ;  /* 0x0004808800007388 */ /* 0x000fe80000000c00 */
[----:B------:R-:W-:Y:S04]  /*98860*/  STS.128 [R0+0x680], R176 ;  /* 0x000680b000007388 */ /* 0x000fe80000000c00 */
[----:B------:R-:W-:Y:S06]  /*98870*/  BAR.SYNC.DEFER_BLOCKING 0x0 ;  /* 0x0000000000007b1d */ /* 0x000fec0000010000 */
[----:B------:R-:W1:Y:S04]  /*98880*/  LDS.128 R12, [R2] ;  /* 0x00000000020c7984 */ /* 0x000e680000000c00 */
[----:B------:R-:W3:Y:S04]  /*98890*/  LDS.128 R8, [R2+0x800] ;  /* 0x0008000002087984 */ /* 0x000ee80000000c00 */
[----:B------:R-:W4:Y:S04]  /*988a0*/  LDS.128 R16, [R204] ;  /* 0x00000000cc107984 */ /* 0x000f280000000c00 */
[----:B-1----:R-:W-:Y:S04]  /*988b0*/  STL.64 [R1], R12 ;  /* 0x0000000c01007387 */ /* 0x002fe80000100a00 */
[----:B------:R-:W-:Y:S04]  /*988c0*/  STL.64 [R1+0x8], R14 ;  /* 0x0000080e01007387 */ /* 0x000fe80000100a00 */
[----:B------:R-:W1:Y:S04]  /*988d0*/  LDS.128 R12, [R204+0x800] ;  /* 0x00080000cc0c7984 */ /* 0x000e680000000c00 */
[----:B---3--:R-:W-:Y:S04]  /*988e0*/  STL.64 [R1+0x160], R8 ;  /* 0x0001600801007387 */ /* 0x008fe80000100a00 */
[----:B------:R-:W-:Y:S04]  /*988f0*/  STL.64 [R1+0x168], R10 ;  /* 0x0001680a01007387 */ /* 0x000fe80000100a00 */
[----:B------:R-:W3:Y:S04]  /*98900*/  LDS.128 R8, [R3] ;  /* 0x0000000003087984 */ /* 0x000ee80000000c00 */
[----:B----4-:R-:W-:Y:S04]  /*98910*/  STL.64 [R1+0x110], R16 ;  /* 0x0001101001007387 */ /* 0x010fe80000100a00 */
[----:B------:R-:W-:Y:S04]  /*98920*/  STL.64 [R1+0x118], R18 ;  /* 0x0001181201007387 */ /* 0x000fe80000100a00 */
[----:B------:R-:W4:Y:S04]  /*98930*/  LDS.128 R16, [R3+0x800] ;  /* 0x0008000003107984 */ /* 0x000f280000000c00 */
[----:B-1----:R-:W-:Y:S04]  /*98940*/  STL.64 [R1+0x180], R12 ;  /* 0x0001800c01007387 */ /* 0x002fe80000100a00 */
[----:B------:R-:W-:Y:S04]  /*98950*/  STL.64 [R1+0x188], R14 ;  /* 0x0001880e01007387 */ /* 0x000fe80000100a00 */
[----:B------:R-:W1:Y:S04]  /*98960*/  LDS.128 R12, [R252] ;  /* 0x00000000fc0c7984 */ /* 0x000e680000000c00 */
[----:B---3--:R-:W-:Y:S04]  /*98970*/  STL.64 [R1+0x120], R8 ;  /* 0x0001200801007387 */ /* 0x008fe80000100a00 */
[----:B------:R-:W-:Y:S04]  /*98980*/  STL.64 [R1+0x128], R10 ;  /* 0x0001280a01007387 */ /* 0x000fe80000100a00 */
[----:B------:R-:W3:Y:S04]  /*98990*/  LDS.128 R8, [R252+0x800] ;  /* 0x00080000fc087984 */ /* 0x000ee80000000c00 */
[----:B------:R-:W-:Y:S06]  /*989a0*/  BAR.SYNC.DEFER_BLOCKING 0x0 ;  /* 0x0000000000007b1d */ /* 0x000fec0000010000 */
[----:B----4-:R-:W-:Y:S04]  /*989b0*/  STL.64 [R1+0x1a0], R16 ;  /* 0x0001a01001007387 */ /* 0x010fe80000100a00 */
[----:B------:R-:W-:Y:S04]  /*989c0*/  STL.64 [R1+0x1a8], R18 ;  /* 0x0001a81201007387 */ /* 0x000fe80000100a00 */
[----:B-1----:R-:W-:Y:S04]  /*989d0*/  STL.64 [R1+0x140], R12 ;  /* 0x0001400c01007387 */ /* 0x002fe80000100a00 */
[----:B------:R-:W-:Y:S04]  /*989e0*/  STL.64 [R1+0x148], R14 ;  /* 0x0001480e01007387 */ /* 0x000fe80000100a00 */
[----:B---3--:R-:W-:Y:S04]  /*989f0*/  STL.64 [R1+0x1c0], R8 ;  /* 0x0001c00801007387 */ /* 0x008fe80000100a00 */
[----:B------:R-:W-:Y:S04]  /*98a00*/  STL.64 [R1+0x1c8], R10 ;  /* 0x0001c80a01007387 */ /* 0x000fe80000100a00 */
[----:B--2---:R1:W-:Y:S04]  /*98a10*/  STS.128 [R0], R4 ;  /* 0x0000000400007388 */ /* 0x0043e80000000c00 */
        /* <DEDUP_REMOVED lines=8> */
[----:B--2---:R1:W-:Y:S04]  /*98aa0*/  STS.128 [R0+0x80], R4 ;  /* 0x0000800400007388 */ /* 0x0043e80000000c00 */
[----:B-1----:R-:W2:Y:S04]  /*98ab0*/  LDL.LU R4, [R1+0x558] ;  /* 0x0005580001047983 */ /* 0x002ea80000300800 */
[----:B------:R-:W2:Y:S04]  /*98ac0*/  LDL.LU R5, [R1+0x55c] ;  /* 0x00055c0001057983 */ /* 0x000ea80000300800 */
[----:B------:R-:W2:Y:S04]  /*98ad0*/  LDL.LU R6, [R1+0x598] ;  /* 0x0005980001067983 */ /* 0x000ea80000300800 */
[----:B------:R-:W2:Y:S04]  /*98ae0*/  LDL.LU R7, [R1+0x59c] ;  /* 0x00059c0001077983 */ /* 0x000ea80000300800 */
[----:B---3--:R-:W-:Y:S04]  /*98af0*/  STS.128 [R0+0x200], R8 ;  /* 0x0002000800007388 */ /* 0x008fe80000000c00 */
[----:B--2---:R1:W-:Y:S02]  /*98b00*/  STS.128 [R0+0x280], R4 ;  /* 0x0002800400007388 */ /* 0x0043e40000000c00 */
[----:B-1----:R-:W-:Y:S01]  /*98b10*/  IMAD.MOV.U32 R4, RZ, RZ, R220 ;  /* 0x000000ffff047224 */ /* 0x002fe200078e00dc */
[----:B------:R-:W-:Y:S01]  /*98b20*/  MOV R5, R221 ;  /* 0x000000dd00057202 */ /* 0x000fe20000000f00 */
[----:B------:R-:W-:-:S02]  /*98b30*/  IMAD.MOV.U32 R6, RZ, RZ, R224 ;  /* 0x000000ffff067224 */ /* 0x000fc400078e00e0 */
[----:B------:R-:W-:Y:S01]  /*98b40*/  IMAD.MOV.U32 R7, RZ, RZ, R225 ;  /* 0x000000ffff077224 */ /* 0x000fe200078e00e1 */
[----:B------:R-:W-:Y:S01]  /*98b50*/  MOV R224, R222 ;  /* 0x000000de00e07202 */ /* 0x000fe20000000f00 */
[----:B------:R-:W-:-:S03]  /*98b60*/  IMAD.MOV.U32 R225, RZ, RZ, R223 ;  /* 0x000000ffffe17224 */ /* 0x000fc600078e00df */
[----:B------:R1:W-:Y:S04]  /*98b70*/  STS.128 [R0+0x400], R4 ;  /* 0x0004000400007388 */ /* 0x0003e80000000c00 */
[----:B------:R-:W-:Y:S01]  /*98b80*/  STS.128 [R0+0x480], R224 ;  /* 0x000480e000007388 */ /* 0x000fe20000000c00 */
[----:B-1----:R-:W-:Y:S01]  /*98b90*/  IMAD.MOV.U32 R6, RZ, RZ, R92 ;  /* 0x000000ffff067224 */ /* 0x002fe200078e005c */
[----:B------:R-:W-:Y:S01]  /*98ba0*/  MOV R5, R89 ;  /* 0x0000005900057202 */ /* 0x000fe20000000f00 */
[----:B------:R-:W-:Y:S01]  /*98bb0*/  IMAD.MOV.U32 R7, RZ, RZ, R93 ;  /* 0x000000ffff077224 */ /* 0x000fe200078e005d */
[----:B------:R-:W-:Y:S01]  /*98bc0*/  MOV R92, R90 ;  /* 0x0000005a005c7202 */ /* 0x000fe20000000f00 */
[----:B------:R-:W-:Y:S02]  /*98bd0*/  IMAD.MOV.U32 R4, RZ, RZ, R88 ;  /* 0x000000ffff047224 */ /* 0x000fe400078e0058 */
        /* <DEDUP_REMOVED lines=69> */
[----:B-1----:R-:W-:Y:S04]  /*99030*/  STL.64 [R1+0x230], R12 ;  /* 0x0002300c01007387 */ /* 0x002fe80000100a00 */
        /* <DEDUP_REMOVED lines=35> */
[----:B--2---:R1:W-:Y:S04]  /*99270*/  STS.128 [R0+0x280], R4 ;  /* 0x0002800400007388 */ /* 0x0043e80000000c00 */
[----:B-1----:R-:W2:Y:S04]  /*99280*/  LDL.LU R4, [R1+0x7e0] ;  /* 0x0007e00001047983 */ /* 0x002ea80000300800 */
[----:B------:R-:W2:Y:S04]  /*99290*/  LDL.LU R5, [R1+0x7e4] ;  /* 0x0007e40001057983 */ /* 0x000ea80000300800 */
[----:B------:R-:W2:Y:S04]  /*992a0*/  LDL.LU R6, [R1+0x7d0] ;  /* 0x0007d00001067983 */ /* 0x000ea80000300800 */
[----:B------:R-:W2:Y:S04]  /*992b0*/  LDL.LU R7, [R1+0x7d4] ;  /* 0x0007d40001077983 */ /* 0x000ea80000300800 */
[----:B---3--:R1:W-:Y:S04]  /*992c0*/  STS.128 [R0+0x200], R8 ;  /* 0x0002000800007388 */ /* 0x0083e80000000c00 */
[----:B-1----:R-:W3:Y:S04]  /*992d0*/  LDL.LU R8, [R1+0x7e8] ;  /* 0x0007e80001087983 */ /* 0x002ee80000300800 */
        /* <DEDUP_REMOVED lines=18> */
[----:B--2---:R-:W-:Y:S04]  /*99400*/  STS.128 [R0+0x680], R4 ;  /* 0x0006800400007388 */ /* 0x004fe80000000c00 */
[----:B------:R-:W-:Y:S06]  /*99410*/  BAR.SYNC.DEFER_BLOCKING 0x0 ;  /* 0x0000000000007b1d */ /* 0x000fec0000010000 */
[----:B------:R-:W1:Y:S04]  /*99420*/  LDS.128 R12, [R2] ;  /* 0x00000000020c7984 */ /* 0x000e680000000c00 */
[----:B------:R-:W2:Y:S04]  /*99430*/  LDS.128 R4, [R2+0x800] ;  /* 0x0008000002047984 */ /* 0x000ea80000000c00 */
[----:B------:R-:W4:Y:S04]  /*99440*/  LDS.128 R16, [R204] ;  /* 0x00000000cc107984 */ /* 0x000f280000000c00 */
[----:B-1----:R-:W-:Y:S04]  /*99450*/  STL.64 [R1+0x430], R12 ;  /* 0x0004300c01007387 */ /* 0x002fe80000100a00 */
[----:B------:R-:W-:Y:S04]  /*99460*/  STL.64 [R1+0x438], R14 ;  /* 0x0004380e01007387 */ /* 0x000fe80000100a00 */
[----:B------:R-:W1:Y:S04]  /*99470*/  LDS.128 R12, [R204+0x800] ;  /* 0x00080000cc0c7984 */ /* 0x000e680000000c00 */
[----:B--2---:R-:W-:Y:S04]  /*99480*/  STL.64 [R1+0x530], R4 ;  /* 0x0005300401007387 */ /* 0x004fe80000100a00 */
[----:B------:R-:W-:Y:S04]  /*99490*/  STL.64 [R1+0x538], R6 ;  /* 0x0005380601007387 */ /* 0x000fe80000100a00 */
[----:B------:R-:W2:Y:S04]  /*994a0*/  LDS.128 R4, [R3] ;  /* 0x0000000003047984 */ /* 0x000ea80000000c00 */
[----:B----4-:R-:W-:Y:S04]  /*994b0*/  STL.64 [R1+0x440], R16 ;  /* 0x0004401001007387 */ /* 0x010fe80000100a00 */
[----:B------:R-:W-:Y:S04]  /*994c0*/  STL.64 [R1+0x448], R18 ;  /* 0x0004481201007387 */ /* 0x000fe80000100a00 */
[----:B------:R-:W4:Y:S04]  /*994d0*/  LDS.128 R16, [R3+0x800] ;  /* 0x0008000003107984 */ /* 0x000f280000000c00 */
[----:B-1----:R-:W-:Y:S04]  /*994e0*/  STL.64 [R1+0x540], R12 ;  /* 0x0005400c01007387 */ /* 0x002fe80000100a00 */
[----:B------:R-:W-:Y:S04]  /*994f0*/  STL.64 [R1+0x548], R14 ;  /* 0x0005480e01007387 */ /* 0x000fe80000100a00 */
[----:B------:R-:W1:Y:S04]  /*99500*/  LDS.128 R12, [R252] ;  /* 0x00000000fc0c7984 */ /* 0x000e680000000c00 */
[----:B--2---:R-:W-:Y:S04]  /*99510*/  STL.64 [R1+0x450], R4 ;  /* 0x0004500401007387 */ /* 0x004fe80000100a00 */
[----:B------:R-:W-:Y:S04]  /*99520*/  STL.64 [R1+0x458], R6 ;  /* 0x0004580601007387 */ /* 0x000fe80000100a00 */
[----:B------:R-:W2:Y:S04]  /*99530*/  LDS.128 R4, [R252+0x800] ;  /* 0x00080000fc047984 */ /* 0x000ea80000000c00 */
[----:B----4-:R-:W-:Y:S04]  /*99540*/  STL.64 [R1+0x490], R16 ;  /* 0x0004901001007387 */ /* 0x010fe80000100a00 */
[----:B------:R-:W-:Y:S04]  /*99550*/  STL.64 [R1+0x498], R18 ;  /* 0x0004981201007387 */ /* 0x000fe80000100a00 */
[----:B------:R-:W-:Y:S06]  /*99560*/  BAR.SYNC.DEFER_BLOCKING 0x0 ;  /* 0x0000000000007b1d */ /* 0x000fec0000010000 */
[----:B-1----:R-:W-:Y:S04]  /*99570*/  STL.64 [R1+0x460], R12 ;  /* 0x0004600c01007387 */ /* 0x002fe80000100a00 */
[----:B------:R-:W-:Y:S04]  /*99580*/  STL.64 [R1+0x468], R14 ;  /* 0x0004680e01007387 */ /* 0x000fe80000100a00 */
[----:B--2---:R1:W-:Y:S04]  /*99590*/  STL.64 [R1+0x470], R4 ;  /* 0x0004700401007387 */ /* 0x0043e80000100a00 */
[----:B------:R2:W-:Y:S04]  /*995a0*/  STL.64 [R1+0x478], R6 ;  /* 0x0004780601007387 */ /* 0x0005e80000100a00 */
[----:B-1----:R-:W4:Y:S04]  /*995b0*/  LDL.LU R4, [R1+0x698] ;  /* 0x0006980001047983 */ /* 0x002f280000300800 */
[----:B------:R-:W4:Y:S04]  /*995c0*/  LDL.LU R5, [R1+0x69c] ;  /* 0x00069c0001057983 */ /* 0x000f280000300800 */
[----:B--2---:R-:W4:Y:S04]  /*995d0*/  LDL.LU R6, [R1+0x688] ;  /* 0x0006880001067983 */ /* 0x004f280000300800 */
[----:B------:R-:W4:Y:S04]  /*995e0*/  LDL.LU R7, [R1+0x68c] ;  /* 0x00068c0001077983 */ /* 0x000f280000300800 */
[----:B----4-:R1:W-:Y:S04]  /*995f0*/  STS.128 [R0+0x80], R4 ;  /* 0x0000800400007388 */ /* 0x0103e80000000c00 */
[----:B-1----:R-:W2:Y:S04]  /*99600*/  LDL.LU R4, [R1+0x580] ;  /* 0x0005800001047983 */ /* 0x002ea80000300800 */
[----:B------:R-:W2:Y:S04]  /*99610*/  LDL.LU R5, [R1+0x584] ;  /* 0x0005840001057983 */ /* 0x000ea80000300800 */
[----:B------:R-:W2:Y:S04]  /*99620*/  LDL.LU R6, [R1+0x570] ;  /* 0x0005700001067983 */ /* 0x000ea80000300800 */
[----:B------:R-:W2:Y:S04]  /*99630*/  LDL.LU R7, [R1+0x574] ;  /* 0x0005740001077983 */ /* 0x000ea80000300800 */
[----:B---3--:R1:W-:Y:S04]  /*99640*/  STS.128 [R0], R8 ;  /* 0x0000000800007388 */ /* 0x0083e80000000c00 */
        /* <DEDUP_REMOVED lines=25> */
[----:B--2---:R1:W-:Y:S04]  /*997e0*/  STS.128 [R0+0x680], R4 ;  /* 0x0006800400007388 */ /* 0x0043e80000000c00 */
[----:B------:R-:W-:Y:S06]  /*997f0*/  BAR.SYNC.DEFER_BLOCKING 0x0 ;  /* 0x0000000000007b1d */ /* 0x000fec0000010000 */
[----:B-1----:R-:W2:Y:S04]  /*99800*/  LDL.LU R4, [R1+0x900] ;  /* 0x0009000001047983 */ /* 0x002ea80000300800 */
[----:B------:R-:W2:Y:S04]  /*99810*/  LDL.LU R5, [R1+0x904] ;  /* 0x0009040001057983 */ /* 0x000ea80000300800 */
[----:B------:R-:W2:Y:S04]  /*99820*/  LDL.LU R6, [R1+0x8f0] ;  /* 0x0008f00001067983 */ /* 0x000ea80000300800 */
[----:B------:R-:W2:Y:S04]  /*99830*/  LDL.LU R7, [R1+0x8f4] ;  /* 0x0008f40001077983 */ /* 0x000ea80000300800 */
[----:B------:R-:W1:Y:S04]  /*99840*/  LDS.128 R12, [R2] ;  /* 0x00000000020c7984 */ /* 0x000e680000000c00 */
[----:B------:R-:W3:Y:S04]  /*99850*/  LDS.128 R8, [R2+0x800] ;  /* 0x0008000002087984 */ /* 0x000ee80000000c00 */
[----:B------:R-:W4:Y:S04]  /*99860*/  LDS.128 R16, [R204] ;  /* 0x00000000cc107984 */ /* 0x000f280000000c00 */
[----:B------:R-:W-:Y:S04]  /*99870*/  LDS.128 R244, [R3+0x800] ;  /* 0x0008000003f47984 */ /* 0x000fe80000000c00 */
[----:B------:R-:W-:Y:S04]  /*99880*/  LDS.128 R240, [R252] ;  /* 0x00000000fcf07984 */ /* 0x000fe80000000c00 */
[----:B------:R-:W-:Y:S04]  /*99890*/  LDS.128 R236, [R252+0x800] ;  /* 0x00080000fcec7984 */ /* 0x000fe80000000c00 */
[----:B-1----:R-:W-:Y:S04]  /*998a0*/  STL.64 [R1+0x200], R12 ;  /* 0x0002000c01007387 */ /* 0x002fe80000100a00 */
[----:B------:R-:W-:Y:S04]  /*998b0*/  STL.64 [R1+0x208], R14 ;  /* 0x0002080e01007387 */ /* 0x000fe80000100a00 */
[----:B------:R-:W1:Y:S04]  /*998c0*/  LDS.128 R12, [R204+0x800] ;  /* 0x00080000cc0c7984 */ /* 0x000e680000000c00 */
[----:B---3--:R-:W-:Y:S04]  /*998d0*/  STL.64 [R1+0x420], R8 ;  /* 0x0004200801007387 */ /* 0x008fe80000100a00 */
[----:B------:R-:W-:Y:S04]  /*998e0*/  STL.64 [R1+0x428], R10 ;  /* 0x0004280a01007387 */ /* 0x000fe80000100a00 */
[----:B------:R-:W3:Y:S04]  /*998f0*/  LDS.128 R8, [R3] ;  /* 0x0000000003087984 */ /* 0x000ee80000000c00 */
[----:B------:R-:W-:Y:S06]  /*99900*/  BAR.SYNC.DEFER_BLOCKING 0x0 ;  /* 0x0000000000007b1d */ /* 0x000fec0000010000 */
[----:B----4-:R-:W-:Y:S04]  /*99910*/  STL.64 [R1+0x360], R16 ;  /* 0x0003601001007387 */ /* 0x010fe80000100a00 */
[----:B------:R-:W-:Y:S04]  /*99920*/  STL.64 [R1+0x368], R18 ;  /* 0x0003681201007387 */ /* 0x000fe80000100a00 */
[----:B-1----:R-:W-:Y:S04]  /*99930*/  STL.64 [R1+0x1f0], R12 ;  /* 0x0001f00c01007387 */ /* 0x002fe80000100a00 */
[----:B------:R-:W-:Y:S04]  /*99940*/  STL.64 [R1+0x1f8], R14 ;  /* 0x0001f80e01007387 */ /* 0x000fe80000100a00 */
[----:B------:R-:W-:Y:S04]  /*99950*/  STL [R1+0x201c], R244 ;  /* 0x00201cf401007387 */ /* 0x000fe80000100800 */
[----:B---3--:R-:W-:Y:S04]  /*99960*/  STL.64 [R1+0x1e0], R8 ;  /* 0x0001e00801007387 */ /* 0x008fe80000100a00 */
        /* <DEDUP_REMOVED lines=42> */
[----:B------:R-:W4:Y:S04]  /*99c10*/  LDL.LU R16, [R1+0x650] ;  /* 0x0006500001107983 */ /* 0x000f280000300800 */
[----:B------:R-:W4:Y:S04]  /*99c20*/  LDL.LU R17, [R1+0x654] ;  /* 0x0006540001117983 */ /* 0x000f280000300800 */
[----:B------:R-:W4:Y:S04]  /*99c30*/  LDL.LU R18, [R1+0x640] ;  /* 0x0006400001127983 */ /* 0x000f280000300800 */
[----:B------:R-:W4:Y:S04]  /*99c40*/  LDL.LU R19, [R1+0x644] ;  /* 0x0006440001137983 */ /* 0x000f280000300800 */
[----:B---3--:R-:W-:Y:S04]  /*99c50*/  STS.128 [R0+0x480], R8 ;  /* 0x0004800800007388 */ /* 0x008fe80000000c00 */
[----:B--2---:R-:W-:Y:S04]  /*99c60*/  STS.128 [R0+0x680], R4 ;  /* 0x0006800400007388 */ /* 0x004fe80000000c00 */
[----:B------:R-:W-:Y:S06]  /*99c70*/  BAR.SYNC.DEFER_BLOCKING 0x0 ;  /* 0x0000000000007b1d */ /* 0x000fec0000010000 */
[----:B------:R-:W1:Y:S04]  /*99c80*/  LDS.128 R232, [R2] ;  /* 0x0000000002e87984 */ /* 0x000e680000000c00 */
[----:B------:R-:W-:Y:S04]  /*99c90*/  LDS.128 R228, [R2+0x800] ;  /* 0x0008000002e47984 */ /* 0x000fe80000000c00 */
[----:B------:R-:W-:Y:S04]  /*99ca0*/  LDS.128 R224, [R204] ;  /* 0x00000000cce07984 */ /* 0x000fe80000000c00 */
[----:B------:R-:W-:Y:S04]  /*99cb0*/  LDS.128 R216, [R204+0x800] ;  /* 0x00080000ccd87984 */ /* 0x000fe80000000c00 */
[----:B------:R-:W-:Y:S04]  /*99cc0*/  LDS.128 R212, [R3] ;  /* 0x0000000003d47984 */ /* 0x000fe80000000c00 */
[----:B------:R-:W-:Y:S04]  /*99cd0*/  LDS.128 R8, [R3+0x800] ;  /* 0x0008000003087984 */ /* 0x000fe80000000c00 */
[----:B------:R-:W-:Y:S04]  /*99ce0*/  LDS.128 R12, [R252] ;  /* 0x00000000fc0c7984 */ /* 0x000fe80000000c00 */
[----:B------:R-:W-:Y:S04]  /*99cf0*/  LDS.128 R4, [R252+0x800] ;  /* 0x00080000fc047984 */ /* 0x000fe80000000c00 */
[----:B------:R-:W-:Y:S06]  /*99d00*/  BAR.SYNC.DEFER_BLOCKING 0x0 ;  /* 0x0000000000007b1d */ /* 0x000fec0000010000 */
[----:B----4-:R2:W-:Y:S04]  /*99d10*/  STS.128 [R0], R16 ;  /* 0x0000001000007388 */ /* 0x0105e80000000c00 */
[----:B--2---:R-:W2:Y:S04]  /*99d20*/  LDL.LU R16, [R1+0x658] ;  /* 0x0006580001107983 */ /* 0x004ea80000300800 */
        /* <DEDUP_REMOVED lines=8> */
[----:B--2---:R-:W2:Y:S04]  /*99db0*/  LDL.LU R16, [R1+0x528] ;  /* 0x0005280001107983 */ /* 0x004ea80000300800 */
[----:B------:R-:W2:Y:S04]  /*99dc0*/  LDL.LU R17, [R1+0x52c] ;  /* 0x00052c0001117983 */ /* 0x000ea80000300800 */
[----:B------:R-:W2:Y:S04]  /*99dd0*/  LDL.LU R18, [R1+0x518] ;  /* 0x0005180001127983 */ /* 0x000ea80000300800 */
[----:B------:R-:W2:Y:S04]  /*99de0*/  LDL.LU R19, [R1+0x51c] ;  /* 0x00051c0001137983 */ /* 0x000ea80000300800 */
[----:B--2---:R2:W-:Y:S04]  /*99df0*/  STS.128 [R0+0x280], R16 ;  /* 0x0002801000007388 */ /* 0x0045e80000000c00 */
[----:B--2---:R-:W2:Y:S04]  /*99e00*/  LDL.LU R16, [R1+0x4a0] ;  /* 0x0004a00001107983 */ /* 0x004ea80000300800 */
[----:B------:R-:W2:Y:S04]  /*99e10*/  LDL.LU R17, [R1+0x4a4] ;  /* 0x0004a40001117983 */ /* 0x000ea80000300800 */
[----:B------:R-:W2:Y:S04]  /*99e20*/  LDL.LU R18, [R1+0x480] ;  /* 0x0004800001127983 */ /* 0x000ea80000300800 */
[----:B------:R-:W2:Y:S04]  /*99e30*/  LDL.LU R19, [R1+0x484] ;  /* 0x0004840001137983 */ /* 0x000ea80000300800 */
[----:B---3--:R3:W-:Y:S04]  /*99e40*/  STS.128 [R0+0x200], R20 ;  /* 0x0002001400007388 */ /* 0x0087e80000000c00 */
[----:B---3--:R-:W3:Y:S04]  /*99e50*/  LDL.LU R20, [R1+0x4a8] ;  /* 0x0004a80001147983 */ /* 0x008ee80000300800 */
        /* <DEDUP_REMOVED lines=20> */
[----:B------:R-:W2:Y:S04]  /*99fa0*/  LDS.128 R44, [R2] ;  /* 0x00000000022c7984 */ /* 0x000ea80000000c00 */
[----:B------:R-:W-:Y:S04]  /*99fb0*/  LDS.128 R28, [R2+0x800] ;  /* 0x00080000021c7984 */ /* 0x000fe80000000c00 */
[----:B------:R-:W3:Y:S04]  /*99fc0*/  LDS.128 R40, [R204] ;  /* 0x00000000cc287984 */ /* 0x000ee80000000c00 */
[----:B------:R-:W-:Y:S04]  /*99fd0*/  LDS.128 R24, [R204+0x800] ;  /* 0x00080000cc187984 */ /* 0x000fe80000000c00 */
[----:B------:R-:W1:Y:S04]  /*99fe0*/  LDS.128 R36, [R3] ;  /* 0x0000000003247984 */ /* 0x000e680000000c00 */
[----:B------:R-:W-:Y:S04]  /*99ff0*/  LDS.128 R20, [R3+0x800] ;  /* 0x0008000003147984 */ /* 0x000fe80000000c00 */
[----:B------:R-:W1:Y:S04]  /*9a000*/  LDS.128 R32, [R252] ;  /* 0x00000000fc207984 */ /* 0x000e680000000c00 */
[----:B------:R-:W1:Y:S04]  /*9a010*/  LDS.128 R16, [R252+0x800] ;  /* 0x00080000fc107984 */ /* 0x000e680000000c00 */
[----:B------:R-:W-:Y:S06]  /*9a020*/  BAR.SYNC.DEFER_BLOCKING 0x0 ;  /* 0x0000000000007b1d */ /* 0x000fec0000010000 */
[----:B----4-:R4:W-:Y:S04]  /*9a030*/  STS.128 [R0], R48 ;  /* 0x0000003000007388 */ /* 0x0109e80000000c00 */
[----:B----4-:R-:W4:Y:S04]  /*9a040*/  LDL.LU R48, [R1+0x8e8] ;  /* 0x0008e80001307983 */ /* 0x010f280000300800 */
[----:B------:R-:W4:Y:S04]  /*9a050*/  LDL.LU R49, [R1+0x8ec] ;  /* 0x0008ec0001317983 */ /* 0x000f280000300800 */
[----:B------:R-:W4:Y:S04]  /*9a060*/  LDL.LU R50, [R1+0x8d8] ;  /* 0x0008d80001327983 */ /* 0x000f280000300800 */
[----:B------:R-:W4:Y:S04]  /*9a070*/  LDL.LU R51, [R1+0x8dc] ;  /* 0x0008dc0001337983 */ /* 0x000f280000300800 */
[----:B------:R-:W2:Y:S04]  /*9a080*/  LDL.LU R52, [R1+0x840] ;  /* 0x0008400001347983 */ /* 0x000ea80000300800 */
[----:B------:R-:W2:Y:S04]  /*9a090*/  LDL.LU R53, [R1+0x844] ;  /* 0x0008440001357983 */ /* 0x000ea80000300800 */
[----:B------:R-:W2:Y:S04]  /*9a0a0*/  LDL.LU R54, [R1+0x830] ;  /* 0x0008300001367983 */ /* 0x000ea80000300800 */
[----:B------:R-:W2:Y:S04]  /*9a0b0*/  LDL.LU R55, [R1+0x834] ;  /* 0x0008340001377983 */ /* 0x000ea80000300800 */
[----:B----4-:R4:W-:Y:S04]  /*9a0c0*/  STS.128 [R0+0x80], R48 ;  /* 0x0000803000007388 */ /* 0x0109e80000000c00 */
[----:B----4-:R-:W4:Y:S04]  /*9a0d0*/  LDL.LU R48, [R1+0x848] ;  /* 0x0008480001307983 */ /* 0x010f280000300800 */
[----:B------:R-:W4:Y:S04]  /*9a0e0*/  LDL.LU R49, [R1+0x84c] ;  /* 0x00084c0001317983 */ /* 0x000f280000300800 */
[----:B------:R-:W4:Y:S04]  /*9a0f0*/  LDL.LU R50, [R1+0x838] ;  /* 0x0008380001327983 */ /* 0x000f280000300800 */
[----:B------:R-:W4:Y:S04]  /*9a100*/  LDL.LU R51, [R1+0x83c] ;  /* 0x00083c0001337983 */ /* 0x000f280000300800 */
[----:B----4-:R4:W-:Y:S04]  /*9a110*/  STS.128 [R0+0x280], R48 ;  /* 0x0002803000007388 */ /* 0x0109e80000000c00 */
[----:B----4-:R-:W4:Y:S04]  /*9a120*/  LDL.LU R48, [R1+0x7a0] ;  /* 0x0007a00001307983 */ /* 0x010f280000300800 */
[----:B------:R-:W4:Y:S04]  /*9a130*/  LDL.LU R49, [R1+0x7a4] ;  /* 0x0007a40001317983 */ /* 0x000f280000300800 */
[----:B------:R-:W4:Y:S04]  /*9a140*/  LDL.LU R50, [R1+0x790] ;  /* 0x0007900001327983 */ /* 0x000f280000300800 */
[----:B------:R-:W4:Y:S04]  /*9a150*/  LDL.LU R51, [R1+0x794] ;  /* 0x0007940001337983 */ /* 0x000f280000300800 */
[----:B--2---:R2:W-:Y:S04]  /*9a160*/  STS.128 [R0+0x200], R52 ;  /* 0x0002003400007388 */ /* 0x0045e80000000c00 */
[----:B--2---:R-:W2:Y:S04]  /*9a170*/  LDL.LU R52, [R1+0x7a8] ;  /* 0x0007a80001347983 */ /* 0x004ea80000300800 */
        /* <DEDUP_REMOVED lines=13> */
[----:B------:R-:W3:Y:S04]  /*9a250*/  LDL.LU R80, [R1+0x630] ;  /* 0x0006300001507983 */ /* 0x000ee80000300800 */
[----:B------:R-:W3:Y:S04]  /*9a260*/  LDL.LU R81, [R1+0x634] ;  /* 0x0006340001517983 */ /* 0x000ee80000300800 */
[----:B------:R-:W3:Y:S04]  /*9a270*/  LDL.LU R82, [R1+0x5f0] ;  /* 0x0005f00001527983 */ /* 0x000ee80000300800 */
[----:B------:R-:W3:Y:S04]  /*9a280*/  LDL.LU R83, [R1+0x5f4] ;  /* 0x0005f40001537983 */ /* 0x000ee80000300800 */
[----:B--2---:R-:W-:Y:S04]  /*9a290*/  STS.128 [R0+0x480], R52 ;  /* 0x0004803400007388 */ /* 0x004fe80000000c00 */
[----:B----4-:R-:W-:Y:S04]  /*9a2a0*/  STS.128 [R0+0x680], R48 ;  /* 0x0006803000007388 */ /* 0x010fe80000000c00 */
[----:B------:R-:W-:Y:S06]  /*9a2b0*/  BAR.SYNC.DEFER_BLOCKING 0x0 ;  /* 0x0000000000007b1d */ /* 0x000fec0000010000 */
[----:B------:R-:W2:Y:S04]  /*9a2c0*/  LDS.128 R76, [R2] ;  /* 0x00000000024c7984 */ /* 0x000ea80000000c00 */
        /* <DEDUP_REMOVED lines=8> */
[----:B---3--:R3:W-:Y:S04]  /*9a350*/  STS.128 [R0], R80 ;  /* 0x0000005000007388 */ /* 0x0087e80000000c00 */
[----:B---3--:R-:W3:Y:S04]  /*9a360*/  LDL.LU R80, [R1+0x638] ;  /* 0x0006380001507983 */ /* 0x008ee80000300800 */
[----:B------:R-:W3:Y:S04]  /*9a370*/  LDL.LU R81, [R1+0x63c] ;  /* 0x00063c0001517983 */ /* 0x000ee80000300800 */
[----:B------:R-:W3:Y:S04]  /*9a380*/  LDL.LU R82, [R1+0x5f8] ;  /* 0x0005f80001527983 */ /* 0x000ee80000300800 */
[----:B------:R-:W3:Y:S04]  /*9a390*/  LDL.LU R83, [R1+0x5fc] ;  /* 0x0005fc0001537983 */ /* 0x000ee80000300800 */
[----:B------:R-:W4:Y:S04]  /*9a3a0*/  LDL.LU R84, [R1+0x500] ;  /* 0x0005000001547983 */ /* 0x000f280000300800 */
[----:B------:R-:W4:Y:S04]  /*9a3b0*/  LDL.LU R85, [R1+0x504] ;  /* 0x0005040001557983 */ /* 0x000f280000300800 */
[----:B------:R-:W4:Y:S04]  /*9a3c0*/  LDL.LU R86, [R1+0x4f0] ;  /* 0x0004f00001567983 */ /* 0x000f280000300800 */
[----:B------:R-:W4:Y:S04]  /*9a3d0*/  LDL.LU R87, [R1+0x4f4] ;  /* 0x0004f40001577983 */ /* 0x000f280000300800 */
[----:B---3--:R3:W-:Y:S04]  /*9a3e0*/  STS.128 [R0+0x80], R80 ;  /* 0x0000805000007388 */ /* 0x0087e80000000c00 */
[----:B---3--:R-:W3:Y:S04]  /*9a3f0*/  LDL.LU R80, [R1+0x508] ;  /* 0x0005080001507983 */ /* 0x008ee80000300800 */
[----:B------:R-:W3:Y:S04]  /*9a400*/  LDL.LU R81, [R1+0x50c] ;  /* 0x00050c0001517983 */ /* 0x000ee80000300800 */
[----:B------:R-:W3:Y:S04]  /*9a410*/  LDL.LU R82, [R1+0x4f8] ;  /* 0x0004f80001527983 */ /* 0x000ee80000300800 */
[----:B------:R-:W3:Y:S04]  /*9a420*/  LDL.LU R83, [R1+0x4fc] ;  /* 0x0004fc0001537983 */ /* 0x000ee80000300800 */
[----:B---3--:R3:W-:Y:S04]  /*9a430*/  STS.128 [R0+0x280], R80 ;  /* 0x0002805000007388 */ /* 0x0087e80000000c00 */
[----:B---3--:R-:W3:Y:S04]  /*9a440*/  LDL.LU R80, [R1+0x3b0] ;  /* 0x0003b00001507983 */ /* 0x008ee80000300800 */
[----:B------:R-:W3:Y:S04]  /*9a450*/  LDL.LU R81, [R1+0x3b4] ;  /* 0x0003b40001517983 */ /* 0x000ee80000300800 */
[----:B------:R-:W3:Y:S04]  /*9a460*/  LDL.LU R82, [R1+0x3c0] ;  /* 0x0003c00001527983 */ /* 0x000ee80000300800 */
[----:B------:R-:W3:Y:S04]  /*9a470*/  LDL.LU R83, [R1+0x3c4] ;  /* 0x0003c40001537983 */ /* 0x000ee80000300800 */
[----:B----4-:R4:W-:Y:S04]  /*9a480*/  STS.128 [R0+0x200], R84 ;  /* 0x0002005400007388 */ /* 0x0109e80000000c00 */
[----:B----4-:R-:W4:Y:S04]  /*9a490*/  LDL.LU R84, [R1+0x3b8] ;  /* 0x0003b80001547983 */ /* 0x010f280000300800 */
        /* <DEDUP_REMOVED lines=17> */
[----:B----4-:R-:W-:Y:S04]  /*9a5b0*/  STS.128 [R0+0x480], R84 ;  /* 0x0004805400007388 */ /* 0x010fe80000000c00 */
[----:B---3--:R-:W-:Y:S04]  /*9a5c0*/  STS.128 [R0+0x680], R80 ;  /* 0x0006805000007388 */ /* 0x008fe80000000c00 */
[----:B------:R-:W-:Y:S06]  /*9a5d0*/  BAR.SYNC.DEFER_BLOCKING 0x0 ;  /* 0x0000000000007b1d */ /* 0x000fec0000010000 */
[----:B------:R-:W3:Y:S04]  /*9a5e0*/  LDS.128 R108, [R2] ;  /* 0x00000000026c7984 */ /* 0x000ee80000000c00 */
[----:B------:R-:W-:Y:S04]  /*9a5f0*/  LDS.128 R92, [R2+0x800] ;  /* 0x00080000025c7984 */ /* 0x000fe80000000c00 */
[----:B------:R-:W4:Y:S04]  /*9a600*/  LDS.128 R104, [R204] ;  /* 0x00000000cc687984 */ /* 0x000f280000000c00 */
[----:B------:R-:W-:Y:S04]  /*9a610*/  LDS.128 R88, [R204+0x800] ;  /* 0x00080000cc587984 */ /* 0x000fe80000000c00 */
[----:B------:R-:W1:Y:S04]  /*9a620*/  LDS.128 R100, [R3] ;  /* 0x0000000003647984 */ /* 0x000e680000000c00 */
[----:B------:R-:W-:Y:S04]  /*9a630*/  LDS.128 R84, [R3+0x800] ;  /* 0x0008000003547984 */ /* 0x000fe80000000c00 */
[----:B------:R-:W1:Y:S04]  /*9a640*/  LDS.128 R96, [R252] ;  /* 0x00000000fc607984 */ /* 0x000e680000000c00 */
[----:B------:R-:W1:Y:S04]  /*9a650*/  LDS.128 R80, [R252+0x800] ;  /* 0x00080000fc507984 */ /* 0x000e680000000c00 */
[----:B------:R-:W-:Y:S06]  /*9a660*/  BAR.SYNC.DEFER_BLOCKING 0x0 ;  /* 0x0000000000007b1d */ /* 0x000fec0000010000 */
[----:B--2---:R2:W-:Y:S04]  /*9a670*/  STS.128 [R0], R112 ;  /* 0x0000007000007388 */ /* 0x0045e80000000c00 */
        /* <DEDUP_REMOVED lines=13> */
[----:B---3--:R-:W-:Y:S04]  /*9a750*/  STS.128 [R0+0x200], R116 ;  /* 0x0002007400007388 */ /* 0x008fe80000000c00 */
[----:B--2---:R2:W-:Y:S04]  /*9a760*/  STS.128 [R0+0x280], R112 ;  /* 0x0002807000007388 */ /* 0x0045e80000000c00 */
        /* <DEDUP_REMOVED lines=12> */
[----:B--2---:R2:W-:Y:S02]  /*9a830*/  STS.128 [R0+0x400], R112 ;  /* 0x0004007000007388 */ /* 0x0045e40000000c00 */
[----:B--2---:R-:W-:Y:S01]  /*9a840*/  IMAD.MOV.U32 R114, RZ, RZ, R192 ;  /* 0x000000ffff727224 */ /* 0x004fe200078e00c0 */
[----:B------:R-:W-:Y:S01]  /*9a850*/  MOV R113, R189 ;  /* 0x000000bd00717202 */ /* 0x000fe20000000f00 */
[----:B------:R-:W-:Y:S01]  /*9a860*/  IMAD.MOV.U32 R115, RZ, RZ, R193 ;  /* 0x000000ffff737224 */ /* 0x000fe200078e00c1 */
[----:B------:R-:W-:Y:S01]  /*9a870*/  MOV R192, R190 ;  /* 0x000000be00c07202 */ /* 0x000fe20000000f00 */
[----:B------:R-:W-:-:S02]  /*9a880*/  IMAD.MOV.U32 R112, RZ, RZ, R188 ;  /* 0x000000ffff707224 */ /* 0x000fc400078e00bc */
[----:B------:R-:W-:Y:S01]  /*9a890*/  IMAD.MOV.U32 R193, RZ, RZ, R191 ;  /* 0x000000ffffc17224 */ /* 0x000fe200078e00bf */
[----:B---3--:R-:W-:Y:S04]  /*9a8a0*/  STS.128 [R0+0x480], R116 ;  /* 0x0004807400007388 */ /* 0x008fe80000000c00 */
[----:B------:R-:W-:Y:S04]  /*9a8b0*/  STS.128 [R0+0x600], R112 ;  /* 0x0006007000007388 */ /* 0x000fe80000000c00 */
[----:B------:R-:W-:Y:S04]  /*9a8c0*/  STS.128 [R0+0x680], R192 ;  /* 0x000680c000007388 */ /* 0x000fe80000000c00 */
        /* <DEDUP_REMOVED lines=92> */
[----:B--2---:R2:W-:Y:S04]  /*9ae90*/  STS.128 [R0+0x400], R176 ;  /* 0x000400b000007388 */ /* 0x0045e80000000c00 */
[----:B--2---:R-:W2:Y:S04]  /*9aea0*/  LDL.LU R176, [R1+0x5c0] ;  /* 0x0005c00001b07983 */ /* 0x004ea80000300800 */
[----:B------:R-:W2:Y:S04]  /*9aeb0*/  LDL.LU R177, [R1+0x5c4] ;  /* 0x0005c40001b17983 */ /* 0x000ea80000300800 */
[----:B------:R-:W2:Y:S04]  /*9aec0*/  LDL.LU R178, [R1+0x5b0] ;  /* 0x0005b00001b27983 */ /* 0x000ea80000300800 */
[----:B------:R-:W2:Y:S04]  /*9aed0*/  LDL.LU R179, [R1+0x5b4] ;  /* 0x0005b40001b37983 */ /* 0x000ea80000300800 */
[----:B---3--:R-:W-:Y:S04]  /*9aee0*/  STS.128 [R0+0x480], R180 ;  /* 0x000480b400007388 */ /* 0x008fe80000000c00 */
[----:B------:R-:W-:Y:S04]  /*9aef0*/  STS.128 [R0+0x600], R184 ;  /* 0x000600b800007388 */ /* 0x000fe80000000c00 */
[----:B------:R-:W-:Y:S04]  /*9af00*/  STS.128 [R0+0x680], R200 ;  /* 0x000680c800007388 */ /* 0x000fe80000000c00 */
[----:B------:R-:W-:Y:S06]  /*9af10*/  BAR.SYNC.DEFER_BLOCKING 0x0 ;  /* 0x0000000000007b1d */ /* 0x000fec0000010000 */
[----:B------:R-:W-:Y:S04]  /*9af20*/  LDS.128 R188, [R204] ;  /* 0x00000000ccbc7984 */ /* 0x000fe80000000c00 */
[----:B------:R-:W-:Y:S04]  /*9af30*/  LDS.128 R192, [R204+0x800] ;  /* 0x00080000ccc07984 */ /* 0x000fe80000000c00 */
[----:B------:R-:W3:Y:S04]  /*9af40*/  LDS.128 R180, [R2] ;  /* 0x0000000002b47984 */ /* 0x000ee80000000c00 */
[----:B------:R-:W-:Y:S04]  /*9af50*/  LDS.128 R184, [R2+0x800] ;  /* 0x0008000002b87984 */ /* 0x000fe80000000c00 */
[----:B------:R-:W-:Y:S04]  /*9af60*/  LDS.128 R196, [R3] ;  /* 0x0000000003c47984 */ /* 0x000fe80000000c00 */
[----:B------:R-:W-:Y:S04]  /*9af70*/  LDS.128 R200, [R3+0x800] ;  /* 0x0008000003c87984 */ /* 0x000fe80000000c00 */
[----:B------:R-:W-:Y:S04]  /*9af80*/  LDS.128 R204, [R252] ;  /* 0x00000000fccc7984 */ /* 0x000fe80000000c00 */
[----:B------:R-:W-:Y:S04]  /*9af90*/  LDS.128 R208, [R252+0x800] ;  /* 0x00080000fcd07984 */ /* 0x000fe80000000c00 */
        /* <DEDUP_REMOVED lines=15> */
[----:B------:R-:W3:Y:S04]  /*9b090*/  LDL.LU R251, [R1+0xa58] ;  /* 0x000a580001fb7983 */ /* 0x000ee80000300800 */
        /* <DEDUP_REMOVED lines=10> */
[----:B------:R-:W3:Y:S04]  /*9b140*/  LDL.LU R223, [R1+0x3fc] ;  /* 0x0003fc0001df7983 */ /* 0x000ee80000300800 */
[----:B------:R-:W4:Y:S04]  /*9b150*/  LDL.LU R242, [R1+0xa5c] ;  /* 0x000a5c0001f27983 */ /* 0x000f280000300800 */
[----:B------:R-:W4:Y:S04]  /*9b160*/  LDL.LU R245, [R1+0x10] ;  /* 0x0000100001f57983 */ /* 0x000f280000300800 */
        /* <DEDUP_REMOVED lines=9> */
[----:B------:R-:W3:Y:S04]  /*9b200*/  LDL.LU R250, [R1+0xa60] ;  /* 0x000a600001fa7983 */ /* 0x000ee80000300800 */
        /* <DEDUP_REMOVED lines=9> */
[----:B------:R-:W-:Y:S01]  /*9b2a0*/  ISETP.GE.AND P0, PT, R251, c[0x0][0x178], PT ;  /* 0x00005e00fb007a0c */ /* 0x000fe20003f06270 */
[----:B----4-:R-:W-:-:S02]  /*9b2b0*/  IMAD R3, R242, c[0x0][0x198], RZ ;  /* 0x00006600f2037a24 */ /* 0x010fc400078e02ff */
[----:B------:R-:W4:Y:S01]  /*9b2c0*/  LDL.LU R246, [R1+0x64] ;  /* 0x0000640001f67983 */ /* 0x000f220000300800 */
[----:B------:R-:W-:-:S03]  /*9b2d0*/  ISETP.LT.AND P0, PT, R242, c[0x0][0x17c], !P0 ;  /* 0x00005f00f2007a0c */ /* 0x000fc60004701270 */
[----:B--2---:R2:W-:Y:S02]  /*9b2e0*/  STS.128 [R0+0x680], R176 ;  /* 0x000680b000007388 */ /* 0x0045e40000000c00 */
[----:B--2---:R-:W-:Y:S02]  /*9b2f0*/  IMAD R0, R251, c[0x0][0x194], RZ ;  /* 0x00006500fb007a24 */ /* 0x004fe400078e02ff */
[----:B------:R-:W-:Y:S03]  /*9b300*/  BAR.SYNC.DEFER_BLOCKING 0x0 ;  /* 0x0000000000007b1d */ /* 0x000fe60000010000 */
[----:B------:R-:W-:-:S04]  /*9b310*/  LEA R220, P1, R0, c[0x0][0x170], 0x2 ;  /* 0x00005c0000dc7a11 */ /* 0x000fc800078210ff */
[----:B------:R-:W-:-:S05]  /*9b320*/  LEA.HI.X.SX32 R221, R0, c[0x0][0x174], 0x2, P1 ;  /* 0x00005d0000dd7a11 */ /* 0x000fca00008f16ff */
[----:B------:R-:W-:-:S05]  /*9b330*/  IMAD.WIDE R176, R3, 0x4, R220 ;  /* 0x0000000403b07825 */ /* 0x000fca00078e02dc */
[----:B------:R2:W-:Y:S04]  /*9b340*/  @P0 STG.E [R176.64], R249 ;  /* 0x000000f9b0000986 */ /* 0x0005e8000c101904 */
[----:B--2---:R-:W2:Y:S01]  /*9b350*/  LDL.LU R249, [R1+0x24] ;  /* 0x0000240001f97983 */ /* 0x004ea20000300800 */
[----:B------:R-:W-:Y:S02]  /*9b360*/  MOV R176, c[0x0][0x194] ;  /* 0x0000650000b07a02 */ /* 0x000fe40000000f00 */
[----:B------:R-:W-:-:S03]  /*9b370*/  ISETP.GE.AND P0, PT, R242, c[0x0][0x17c], PT ;  /* 0x00005f00f2007a0c */ /* 0x000fc60003f06270 */
[----:B------:R-:W-:Y:S01]  /*9b380*/  IMAD R0, R176, 0x80, R0 ;  /* 0x00000080b0007824 */ /* 0x000fe200078e0200 */
[----:B---3--:R-:W-:-:S04]  /*9b390*/  ISETP.LT.AND P0, PT, R250, c[0x0][0x178], !P0 ;  /* 0x00005e00fa007a0c */ /* 0x008fc80004701270 */
[----:B------:R-:W-:-:S04]  /*9b3a0*/  LEA R176, P1, R0, c[0x0][0x170], 0x2 ;  /* 0x00005c0000b07a11 */ /* 0x000fc800078210ff */
[----:B------:R-:W-:-:S05]  /*9b3b0*/  LEA.HI.X.SX32 R177, R0, c[0x0][0x174], 0x2, P1 ;  /* 0x00005d0000b17a11 */ /* 0x000fca00008f16ff */
[----:B------:R-:W-:-:S05]  /*9b3c0*/  IMAD.WIDE R178, R3, 0x4, R176 ;  /* 0x0000000403b27825 */ /* 0x000fca00078e02b0 */
[----:B------:R3:W-:Y:S01]  /*9b3d0*/  @P0 STG.E [R178.64], R245 ;  /* 0x000000f5b2000986 */ /* 0x0007e2000c101904 */
[----:B------:R-:W-:-:S04]  /*9b3e0*/  ISETP.GE.AND P0, PT, R241, c[0x0][0x17c], PT ;  /* 0x00005f00f1007a0c */ /* 0x000fc80003f06270 */
[----:B------:R-:W-:Y:S02]  /*9b3f0*/  ISETP.LT.AND P1, PT, R251, c[0x0][0x178], !P0 ;  /* 0x00005e00fb007a0c */ /* 0x000fe40004721270 */
[----:B------:R-:W-:Y:S02]  /*9b400*/  IADD3 R0, R3, c[0x0][0x198], RZ ;  /* 0x0000660003007a10 */ /* 0x000fe40007ffe0ff */
[----:B------:R-:W-:Y:S01]  /*9b410*/  ISETP.LT.AND P0, PT, R250, c[0x0][0x178], !P0 ;  /* 0x00005e00fa007a0c */ /* 0x000fe20004701270 */
[----:B------:R-:W2:Y:S02]  /*9b420*/  LDL.LU R3, [R1+0x1c20] ;  /* 0x001c200001037983 */ /* 0x000ea40000300800 */
[C---:B---3--:R-:W-:Y:S02]  /*9b430*/  IMAD.WIDE R178, R0.reuse, 0x4, R220 ;  /* 0x0000000400b27825 */ /* 0x048fe400078e02dc */
[----:B------:R-:W3:Y:S04]  /*9b440*/  LDL.LU R245, [R1+0x80] ;  /* 0x0000800001f57983 */ /* 0x000ee80000300800 */
[----:B------:R1:W-:Y:S02]  /*9b450*/  @P1 STG.E [R178.64], R244 ;  /* 0x000000f4b2001986 */ /* 0x0003e4000c101904 */
[----:B-1----:R-:W-:-:S02]  /*9b460*/  IMAD.WIDE R178, R0, 0x4, R176 ;  /* 0x0000000400b27825 */ /* 0x002fc400078e02b0 */
[----:B------:R-:W3:Y:S04]  /*9b470*/  LDL.LU R244, [R1+0x30] ;  /* 0x0000300001f47983 */ /* 0x000ee80000300800 */
[----:B------:R1:W-:Y:S01]  /*9b480*/  @P0 STG.E [R178.64], R248 ;  /* 0x000000f8b2000986 */ /* 0x0003e2000c101904 */
[----:B------:R-:W-:-:S04]  /*9b490*/  ISETP.GE.AND P0, PT, R223, c[0x0][0x17c], PT ;  /* 0x00005f00df007a0c */ /* 0x000fc80003f06270 */
[----:B------:R-:W-:Y:S02]  /*9b4a0*/  ISETP.LT.AND P1, PT, R251, c[0x0][0x178], !P0 ;  /* 0x00005e00fb007a0c */ /* 0x000fe40004721270 */
[----:B------:R-:W-:Y:S02]  /*9b4b0*/  IADD3 R0, R0, c[0x0][0x198], RZ ;  /* 0x0000660000007a10 */ /* 0x000fe40007ffe0ff */
[----:B------:R-:W-:-:S03]  /*9b4c0*/  ISETP.LT.AND P0, PT, R250, c[0x0][0x178], !P0 ;  /* 0x00005e00fa007a0c */ /* 0x000fc60004701270 */
[C---:B-1----:R-:W-:Y:S01]  /*9b4d0*/  IMAD.WIDE R178, R0.reuse, 0x4, R220 ;  /* 0x0000000400b27825 */ /* 0x042fe200078e02dc */
[----:B------:R-:W3:Y:S05]  /*9b4e0*/  LDL.LU R248, [R1+0x84] ;  /* 0x0000840001f87983 */ /* 0x000eea0000300800 */
[----:B------:R1:W-:Y:S02]  /*9b4f0*/  @P1 STG.E [R178.64], R240 ;  /* 0x000000f0b2001986 */ /* 0x0003e4000c101904 */
[----:B-1----:R-:W-:-:S05]  /*9b500*/  IMAD.WIDE R178, R0, 0x4, R176 ;  /* 0x0000000400b27825 */ /* 0x002fca00078e02b0 */
[----:B------:R1:W-:Y:S01]  /*9b510*/  @P0 STG.E [R178.64], R247 ;  /* 0x000000f7b2000986 */ /* 0x0003e2000c101904 */
[----:B------:R-:W-:-:S03]  /*9b520*/  ISETP.GE.AND P0, PT, R222, c[0x0][0x17c], PT ;  /* 0x00005f00de007a0c */ /* 0x000fc60003f06270 */
[----:B------:R-:W3:Y:S01]  /*9b530*/  LDL.LU R222, [R1+0x1c24] ;  /* 0x001c240001de7983 */ /* 0x000ee20000300800 */
[----:B------:R-:W-:Y:S02]  /*9b540*/  ISETP.LT.AND P1, PT, R251, c[0x0][0x178], !P0 ;  /* 0x00005e00fb007a0c */ /* 0x000fe40004721270 */
[----:B------:R-:W-:Y:S01]  /*9b550*/  IADD3 R0, R0, c[0x0][0x198], RZ ;  /* 0x0000660000007a10 */ /* 0x000fe20007ffe0ff */
[----:B------:R-:W3:Y:S01]  /*9b560*/  LDL.LU R241, [R1+0x1c34] ;  /* 0x001c340001f17983 */ /* 0x000ee20000300800 */
[----:B------:R-:W-:-:S03]  /*9b570*/  ISETP.LT.AND P0, PT, R250, c[0x0][0x178], !P0 ;  /* 0x00005e00fa007a0c */ /* 0x000fc60004701270 */
[C---:B-1----:R-:W-:Y:S01]  /*9b580*/  IMAD.WIDE R178, R0.reuse, 0x4, R220 ;  /* 0x0000000400b27825 */ /* 0x042fe200078e02dc */
[----:B------:R-:W3:Y:S04]  /*9b590*/  LDL.LU R240, [R1+0x1c30] ;  /* 0x001c300001f07983 */ /* 0x000ee80000300800 */
[----:B------:R-:W3:Y:S04]  /*9b5a0*/  LDL.LU R223, [R1+0x1c2c] ;  /* 0x001c2c0001df7983 */ /* 0x000ee80000300800 */
[----:B----4-:R1:W-:Y:S02]  /*9b5b0*/  @P1 STG.E [R178.64], R246 ;  /* 0x000000f6b2001986 */ /* 0x0103e4000c101904 */
[----:B-1----:R-:W-:-:S05]  /*9b5c0*/  IMAD.WIDE R178, R0, 0x4, R176 ;  /* 0x0000000400b27825 */ /* 0x002fca00078e02b0 */
[----:B--2---:R1:W-:Y:S04]  /*9b5d0*/  @P0 STG.E [R178.64], R249 ;  /* 0x000000f9b2000986 */ /* 0x0043e8000c101904 */
[----:B-1----:R-:W2:Y:S01]  /*9b5e0*/  LDL.LU R249, [R1+0x34] ;  /* 0x0000340001f97983 */ /* 0x002ea20000300800 */
[----:B------:R-:W-:-:S05]  /*9b5f0*/  IADD3 R0, R0, c[0x0][0x198], RZ ;  /* 0x0000660000007a10 */ /* 0x000fca0007ffe0ff */
[----:B------:R-:W-:Y:S01]  /*9b600*/  IMAD.WIDE R178, R0, 0x4, R220 ;  /* 0x0000000400b27825 */ /* 0x000fe200078e02dc */
[----:B------:R-:W-:Y:S02]  /*9b610*/  ISETP.GE.AND P0, PT, R3, c[0x0][0x17c], PT ;  /* 0x00005f0003007a0c */ /* 0x000fe40003f06270 */
[----:B------:R-:W4:Y:S02]  /*9b620*/  LDL.LU R3, [R1+0x1c28] ;  /* 0x001c280001037983 */ /* 0x000f240000300800 */
[----:B------:R-:W-:Y:S02]  /*9b630*/  ISETP.LT.AND P1, PT, R251, c[0x0][0x178], !P0 ;  /* 0x00005e00fb007a0c */ /* 0x000fe40004721270 */
[----:B------:R-:W-:Y:S01]  /*9b640*/  ISETP.LT.AND P0, PT, R250, c[0x0][0x178], !P0 ;  /* 0x00005e00fa007a0c */ /* 0x000fe20004701270 */
[----:B------:R-:W4:Y:S04]  /*9b650*/  LDL.LU R243, [R1+0xa0] ;  /* 0x0000a00001f37983 */ /* 0x000f280000300800 */
[----:B------:R-:W4:Y:S06]  /*9b660*/  LDL.LU R246, [R1+0x50] ;  /* 0x0000500001f67983 */ /* 0x000f2c0000300800 */
[----:B---3--:R1:W-:Y:S02]  /*9b670*/  @P1 STG.E [R178.64], R245 ;  /* 0x000000f5b2001986 */ /* 0x0083e4000c101904 */
[C---:B-1----:R-:W-:Y:S01]  /*9b680*/  IMAD.WIDE R178, R0.reuse, 0x4, R176 ;  /* 0x0000000400b27825 */ /* 0x042fe200078e02b0 */
[----:B------:R-:W-:-:S04]  /*9b690*/  IADD3 R0, R0, c[0x0][0x198], RZ ;  /* 0x0000660000007a10 */ /* 0x000fc80007ffe0ff */
[----:B------:R1:W-:Y:S02]  /*9b6a0*/  @P0 STG.E [R178.64], R244 ;  /* 0x000000f4b2000986 */ /* 0x0003e4000c101904 */
[----:B-1----:R-:W-:Y:S01]  /*9b6b0*/  IMAD.WIDE R178, R0, 0x4, R220 ;  /* 0x0000000400b27825 */ /* 0x002fe200078e02dc */
[----:B------:R-:W-:Y:S02]  /*9b6c0*/  ISETP.GE.AND P6, PT, R222, c[0x0][0x17c], PT ;  /* 0x00005f00de007a0c */ /* 0x000fe40003fc6270 */
[----:B------:R-:W3:Y:S02]  /*9b6d0*/  LDL.LU R222, [R1+0x1c38] ;  /* 0x001c380001de7983 */ /* 0x000ee40000300800 */
[----:B------:R-:W-:Y:S02]  /*9b6e0*/  ISETP.LT.AND P0, PT, R251, c[0x0][0x178], !P6 ;  /* 0x00005e00fb007a0c */ /* 0x000fe40007701270 */
[----:B------:R-:W3:Y:S01]  /*9b6f0*/  LDL.LU R245, [R1+0xa4] ;  /* 0x0000a40001f57983 */ /* 0x000ee20000300800 */
[----:B------:R-:W-:-:S03]  /*9b700*/  ISETP.LT.AND P6, PT, R250, c[0x0][0x178], !P6 ;  /* 0x00005e00fa007a0c */ /* 0x000fc600077c1270 */
[----:B------:R-:W3:Y:S01]  /*9b710*/  LDL.LU R244, [R1+0x54] ;  /* 0x0000540001f47983 */ /* 0x000ee20000300800 */
[----:B------:R-:W-:-:S03]  /*9b720*/  ISETP.GE.AND P3, PT, R241, c[0x0][0x17c], PT ;  /* 0x00005f00f1007a0c */ /* 0x000fc60003f66270 */
[----:B------:R-:W3:Y:S04]  /*9b730*/  LDL.LU R242, [R1+0xc0] ;  /* 0x0000c00001f27983 */ /* 0x000ee80000300800 */
[----:B------:R1:W-:Y:S01]  /*9b740*/  @P0 STG.E [R178.64], R248 ;  /* 0x000000f8b2000986 */ /* 0x0003e2000c101904 */
[----:B------:R-:W-:-:S03]  /*9b750*/  ISETP.GE.AND P0, PT, R240, c[0x0][0x17c], PT ;  /* 0x00005f00f0007a0c */ /* 0x000fc60003f06270 */
[----:B------:R-:W3:Y:S01]  /*9b760*/  LDL.LU R241, [R1+0x1c3c] ;  /* 0x001c3c0001f17983 */ /* 0x000ee20000300800 */
[----:B-1----:R-:W-:-:S03]  /*9b770*/  IMAD.WIDE R178, R0, 0x4, R176 ;  /* 0x0000000400b27825 */ /* 0x002fc600078e02b0 */
[----:B------:R-:W3:Y:S04]  /*9b780*/  LDL.LU R248, [R1+0x70] ;  /* 0x0000700001f87983 */ /* 0x000ee80000300800 */
[----:B------:R-:W3:Y:S04]  /*9b790*/  LDL.LU R240, [R1+0x1c40] ;  /* 0x001c400001f07983 */ /* 0x000ee80000300800 */
[----:B--2---:R1:W-:Y:S04]  /*9b7a0*/  @P6 STG.E [R178.64], R249 ;  /* 0x000000f9b2006986 */ /* 0x0043e8000c101904 */
[----:B-1----:R-:W2:Y:S01]  /*9b7b0*/  LDL.LU R249, [R1+0xc4] ;  /* 0x0000c40001f97983 */ /* 0x002ea20000300800 */
[----:B------:R-:W-:-:S02]  /*9b7c0*/  ISETP.LT.AND P5, PT, R251, c[0x0][0x178], !P3 ;  /* 0x00005e00fb007a0c */ /* 0x000fc40005fa1270 */
[----:B------:R-:W-:Y:S01]  /*9b7d0*/  ISETP.LT.AND P3, PT, R250, c[0x0][0x178], !P3 ;  /* 0x00005e00fa007a0c */ /* 0x000fe20005f61270 */
[----:B------:R-:W2:Y:S01]  /*9b7e0*/  LDL.LU R247, [R1+0x74] ;  /* 0x0000740001f77983 */ /* 0x000ea20000300800 */
[----:B------:R-:W-:Y:S02]  /*9b7f0*/  ISETP.GE.AND P2, PT, R223, c[0x0][0x17c], PT ;  /* 0x00005f00df007a0c */ /* 0x000fe40003f46270 */
[----:B------:R-:W-:Y:S02]  /*9b800*/  ISETP.LT.AND P6, PT, R251, c[0x0][0x178], !P0 ;  /* 0x00005e00fb007a0c */ /* 0x000fe400047c1270 */
[----:B----4-:R-:W-:Y:S02]  /*9b810*/  ISETP.GE.AND P4, PT, R3, c[0x0][0x17c], PT ;  /* 0x00005f0003007a0c */ /* 0x010fe40003f86270 */
[----:B------:R-:W-:Y:S02]  /*9b820*/  IADD3 R3, R0, c[0x0][0x198], RZ ;  /* 0x0000660000037a10 */ /* 0x000fe40007ffe0ff */
[----:B------:R-:W-:-:S03]  /*9b830*/  ISETP.LT.AND P0, PT, R250, c[0x0][0x178], !P0 ;  /* 0x00005e00fa007a0c */ /* 0x000fc60004701270 */
[----:B------:R-:W-:Y:S01]  /*9b840*/  IMAD.WIDE R178, R3, 0x4, R176 ;  /* 0x0000000403b27825 */ /* 0x000fe200078e02b0 */
[----:B---3--:R-:W-:-:S03]  /*9b850*/  ISETP.GE.AND P1, PT, R222, c[0x0][0x17c], PT ;  /* 0x00005f00de007a0c */ /* 0x008fc60003f26270 */
[C---:B------:R-:W-:Y:S01]  /*9b860*/  IMAD.WIDE R222, R3.reuse, 0x4, R220 ;  /* 0x0000000403de7825 */ /* 0x040fe200078e02dc */
[----:B------:R-:W-:-:S04]  /*9b870*/  IADD3 R3, R3, c[0x0][0x198], RZ ;  /* 0x0000660003037a10 */ /* 0x000fc80007ffe0ff */
[----:B------:R1:W-:Y:S01]  /*9b880*/  @P5 STG.E [R222.64], R243 ;  /* 0x000000f3de005986 */ /* 0x0003e2000c101904 */
[----:B------:R-:W-:Y:S02]  /*9b890*/  ISETP.LT.AND P5, PT, R251, c[0x0][0x178], !P2 ;  /* 0x00005e00fb007a0c */ /* 0x000fe400057a1270 */
[----:B------:R-:W-:Y:S01]  /*9b8a0*/  ISETP.LT.AND P2, PT, R250, c[0x0][0x178], !P2 ;  /* 0x00005e00fa007a0c */ /* 0x000fe20005741270 */
[----:B------:R3:W-:Y:S01]  /*9b8b0*/  @P3 STG.E [R178.64], R246 ;  /* 0x000000f6b2003986 */ /* 0x0007e2000c101904 */
[C---:B------:R-:W-:Y:S01]  /*9b8c0*/  IADD3 R0, R3.reuse, c[0x0][0x198], RZ ;  /* 0x0000660003007a10 */ /* 0x040fe20007ffe0ff */
[----:B-1----:R-:W-:-:S04]  /*9b8d0*/  IMAD.WIDE R222, R3, 0x4, R220 ;  /* 0x0000000403de7825 */ /* 0x002fc800078e02dc */
[----:B---3--:R-:W-:Y:S01]  /*9b8e0*/  IMAD.WIDE R178, R3, 0x4, R176 ;  /* 0x0000000403b27825 */ /* 0x008fe200078e02b0 */
[----:B------:R1:W-:Y:S01]  /*9b8f0*/  @P6 STG.E [R222.64], R245 ;  /* 0x000000f5de006986 */ /* 0x0003e2000c101904 */
[----:B------:R-:W-:-:S03]  /*9b900*/  ISETP.LT.AND P6, PT, R251, c[0x0][0x178], !P4 ;  /* 0x00005e00fb007a0c */ /* 0x000fc600067c1270 */
[----:B------:R3:W-:Y:S01]  /*9b910*/  @P0 STG.E [R178.64], R244 ;  /* 0x000000f4b2000986 */ /* 0x0007e2000c101904 */
[C---:B------:R-:W-:Y:S01]  /*9b920*/  IADD3 R3, R0.reuse, c[0x0][0x198], RZ ;  /* 0x0000660000037a10 */ /* 0x040fe20007ffe0ff */
[----:B-1----:R-:W-:-:S04]  /*9b930*/  IMAD.WIDE R222, R0, 0x4, R220 ;  /* 0x0000000400de7825 */ /* 0x002fc800078e02dc */
[----:B---3--:R-:W-:Y:S01]  /*9b940*/  IMAD.WIDE R178, R0, 0x4, R176 ;  /* 0x0000000400b27825 */ /* 0x008fe200078e02b0 */
[----:B------:R-:W-:Y:S01]  /*9b950*/  @P5 STG.E [R222.64], R242 ;  /* 0x000000f2de005986 */ /* 0x000fe2000c101904 */
[----:B------:R-:W-:-:S03]  /*9b960*/  ISETP.GE.AND P3, PT, R241, c[0x0][0x17c], PT ;  /* 0x00005f00f1007a0c */ /* 0x000fc60003f66270 */
[----:B------:R1:W-:Y:S01]  /*9b970*/  @P2 STG.E [R178.64], R248 ;  /* 0x000000f8b2002986 */ /* 0x0003e2000c101904 */
[----:B------:R-:W-:-:S03]  /*9b980*/  ISETP.GE.AND P0, PT, R240, c[0x0][0x17c], PT ;  /* 0x00005f00f0007a0c */ /* 0x000fc60003f06270 */
[----:B------:R-:W3:Y:S04]  /*9b990*/  LDL.LU R241, [R1+0x1c44] ;  /* 0x001c440001f17983 */ /* 0x000ee80000300800 */
[----:B------:R-:W4:Y:S01]  /*9b9a0*/  LDL.LU R246, [R1+0x90] ;  /* 0x0000900001f67983 */ /* 0x000f220000300800 */
[----:B-1----:R-:W-:-:S03]  /*9b9b0*/  IMAD.WIDE R178, R3, 0x4, R220 ;  /* 0x0000000403b27825 */ /* 0x002fc600078e02dc */
[----:B------:R-:W4:Y:S01]  /*9b9c0*/  LDL.LU R240, [R1+0x1c48] ;  /* 0x001c480001f07983 */ /* 0x000f220000300800 */
[----:B------:R-:W-:-:S03]  /*9b9d0*/  IADD3 R0, R3, c[0x0][0x198], RZ ;  /* 0x0000660003007a10 */ /* 0x000fc60007ffe0ff */
[----:B------:R-:W4:Y:S04]  /*9b9e0*/  LDL.LU R245, [R1+0xe4] ;  /* 0x0000e40001f57983 */ /* 0x000f280000300800 */
[----:B------:R-:W4:Y:S04]  /*9b9f0*/  LDL.LU R244, [R1+0x94] ;  /* 0x0000940001f47983 */ /* 0x000f280000300800 */
[----:B------:R-:W4:Y:S04]  /*9ba00*/  LDL.LU R242, [R1+0x1c4c] ;  /* 0x001c4c0001f27983 */ /* 0x000f280000300800 */
[----:B------:R-:W4:Y:S04]  /*9ba10*/  LDL.LU R243, [R1+0xb0] ;  /* 0x0000b00001f37983 */ /* 0x000f280000300800 */
[----:B--2---:R1:W-:Y:S02]  /*9ba20*/  @P6 STG.E [R178.64], R249 ;  /* 0x000000f9b2006986 */ /* 0x0043e4000c101904 */
[----:B-1----:R-:W-:-:S02]  /*9ba30*/  IMAD.WIDE R248, R3, 0x4, R176 ;  /* 0x0000000403f87825 */ /* 0x002fc400078e02b0 */
[----:B------:R-:W2:Y:S01]  /*9ba40*/  LDL.LU R3, [R1+0xe0] ;  /* 0x0000e00001037983 */ /* 0x000ea20000300800 */
[C---:B------:R-:W-:Y:S02]  /*9ba50*/  ISETP.LT.AND P4, PT, R250.reuse, c[0x0][0x178], !P4 ;  /* 0x00005e00fa007a0c */ /* 0x040fe40006781270 */
[----:B------:R-:W-:Y:S02]  /*9ba60*/  ISETP.LT.AND P5, PT, R251, c[0x0][0x178], !P1 ;  /* 0x00005e00fb007a0c */ /* 0x000fe40004fa1270 */
[----:B------:R-:W-:Y:S01]  /*9ba70*/  ISETP.LT.AND P1, PT, R250, c[0x0][0x178], !P1 ;  /* 0x00005e00fa007a0c */ /* 0x000fe20004f21270 */
[----:B------:R-:W-:-:S04]  /*9ba80*/  IMAD.WIDE R178, R0, 0x4, R220 ;  /* 0x0000000400b27825 */ /* 0x000fc800078e02dc */
[----:B------:R-:W-:-:S04]  /*9ba90*/  IMAD.WIDE R222, R0, 0x4, R176 ;  /* 0x0000000400de7825 */ /* 0x000fc800078e02b0 */
[----:B------:R1:W-:Y:S04]  /*9baa0*/  @P4 STG.E [R248.64], R247 ;  /* 0x000000f7f8004986 */ /* 0x0003e8000c101904 */
[----:B-1----:R-:W2:Y:S01]  /*9bab0*/  LDL.LU R248, [R1+0xf0] ;  /* 0x0000f00001f87983 */ /* 0x002ea20000300800 */
[----:B---3--:R-:W-:-:S03]  /*9bac0*/  ISETP.GE.AND P2, PT, R241, c[0x0][0x17c], PT ;  /* 0x00005f00f1007a0c */ /* 0x008fc60003f46270 */
[----:B------:R-:W3:Y:S01]  /*9bad0*/  LDL.LU R241, [R1+0xf4] ;  /* 0x0000f40001f17983 */ /* 0x000ee20000300800 */
[----:B----4-:R-:W-:-:S03]  /*9bae0*/  ISETP.GE.AND P4, PT, R240, c[0x0][0x17c], PT ;  /* 0x00005f00f0007a0c */ /* 0x010fc60003f86270 */
[----:B------:R-:W4:Y:S04]  /*9baf0*/  LDL.LU R240, [R1+0x1c50] ;  /* 0x001c500001f07983 */ /* 0x000f280000300800 */
[----:B------:R-:W3:Y:S04]  /*9bb00*/  LDL.LU R247, [R1+0xb4] ;  /* 0x0000b40001f77983 */ /* 0x000ee80000300800 */
[----:B------:R-:W3:Y:S04]  /*9bb10*/  LDL.LU R249, [R1+0x100] ;  /* 0x0001000001f97983 */ /* 0x000ee80000300800 */
[----:B--2---:R-:W-:Y:S04]  /*9bb20*/  @P5 STG.E [R178.64], R3 ;  /* 0x00000003b2005986 */ /* 0x004fe8000c101904 */
[----:B------:R1:W-:Y:S01]  /*9bb30*/  @P1 STG.E [R222.64], R246 ;  /* 0x000000f6de001986 */ /* 0x0003e2000c101904 */
[----:B------:R-:W-:-:S03]  /*9bb40*/  ISETP.GE.AND P1, PT, R242, c[0x0][0x17c], PT ;  /* 0x00005f00f2007a0c */ /* 0x000fc60003f26270 */
[----:B------:R-:W2:Y:S01]  /*9bb50*/  LDL.LU R242, [R1+0x1c54] ;  /* 0x001c540001f27983 */ /* 0x000ea20000300800 */
[C---:B------:R-:W-:Y:S02]  /*9bb60*/  ISETP.LT.AND P6, PT, R251.reuse, c[0x0][0x178], !P3 ;  /* 0x00005e00fb007a0c */ /* 0x040fe40005fc1270 */
[----:B------:R-:W-:Y:S02]  /*9bb70*/  ISETP.LT.AND P3, PT, R250, c[0x0][0x178], !P3 ;  /* 0x00005e00fa007a0c */ /* 0x000fe40005f61270 */
[----:B------:R-:W-:Y:S02]  /*9bb80*/  IADD3 R0, R0, c[0x0][0x198], RZ ;  /* 0x0000660000007a10 */ /* 0x000fe40007ffe0ff */
[----:B------:R-:W-:Y:S01]  /*9bb90*/  ISETP.LT.AND P5, PT, R251, c[0x0][0x178], !P0 ;  /* 0x00005e00fb007a0c */ /* 0x000fe200047a1270 */
[----:B-1----:R-:W3:Y:S01]  /*9bba0*/  LDL.LU R246, [R1+0xd0] ;  /* 0x0000d00001f67983 */ /* 0x002ee20000300800 */
[----:B------:R-:W-:Y:S01]  /*9bbb0*/  ISETP.LT.AND P0, PT, R250, c[0x0][0x178], !P0 ;  /* 0x00005e00fa007a0c */ /* 0x000fe20004701270 */
[C---:B------:R-:W-:Y:S01]  /*9bbc0*/  IMAD.WIDE R178, R0.reuse, 0x4, R220 ;  /* 0x0000000400b27825 */ /* 0x040fe200078e02dc */
[----:B------:R-:W-:-:S03]  /*9bbd0*/  IADD3 R3, R0, c[0x0][0x198], RZ ;  /* 0x0000660000037a10 */ /* 0x000fc60007ffe0ff */
[--C-:B------:R-:W-:Y:S01]  /*9bbe0*/  IMAD.WIDE R222, R0, 0x4, R176.reuse ;  /* 0x0000000400de7825 */ /* 0x100fe200078e02b0 */
[----:B------:R1:W-:Y:S04]  /*9bbf0*/  @P6 STG.E [R178.64], R245 ;  /* 0x000000f5b2006986 */ /* 0x0003e8000c101904 */
[----:B------:R1:W-:Y:S02]  /*9bc00*/  @P3 STG.E [R222.64], R244 ;  /* 0x000000f4de003986 */ /* 0x0003e4000c101904 */
[----:B-1----:R-:W-:-:S04]  /*9bc10*/  IMAD.WIDE R178, R3, 0x4, R176 ;  /* 0x0000000403b27825 */ /* 0x002fc800078e02b0 */
[----:B------:R-:W-:-:S05]  /*9bc20*/  IMAD.WIDE R222, R3, 0x4, R220 ;  /* 0x0000000403de7825 */ /* 0x000fca00078e02dc */
[----:B------:R-:W-:Y:S04]  /*9bc30*/  @P5 STG.E [R222.64], R248 ;  /* 0x000000f8de005986 */ /* 0x000fe8000c101904 */
[----:B------:R1:W-:Y:S01]  /*9bc40*/  @P0 STG.E [R178.64], R243 ;  /* 0x000000f3b2000986 */ /* 0x0003e2000c101904 */
[----:B----4-:R-:W-:-:S03]  /*9bc50*/  ISETP.GE.AND P3, PT, R240, c[0x0][0x17c], PT ;  /* 0x00005f00f0007a0c */ /* 0x010fc60003f66270 */
[----:B------:R-:W4:Y:S04]  /*9bc60*/  LDL.LU R240, [R1+0x1c58] ;  /* 0x001c580001f07983 */ /* 0x000f280000300800 */
[----:B------:R-:W4:Y:S04]  /*9bc70*/  LDL.LU R245, [R1+0x104] ;  /* 0x0001040001f57983 */ /* 0x000f280000300800 */
[----:B------:R-:W4:Y:S01]  /*9bc80*/  LDL.LU R244, [R1+0xd4] ;  /* 0x0000d40001f47983 */ /* 0x000f220000300800 */
[----:B--2---:R-:W-:-:S03]  /*9bc90*/  ISETP.GE.AND P0, PT, R242, c[0x0][0x17c], PT ;  /* 0x00005f00f2007a0c */ /* 0x004fc60003f06270 */
[----:B------:R-:W2:Y:S01]  /*9bca0*/  LDL.LU R242, [R1+0x1c5c] ;  /* 0x001c5c0001f27983 */ /* 0x000ea20000300800 */
[----:B------:R-:W-:Y:S02]  /*9bcb0*/  ISETP.LT.AND P6, PT, R251, c[0x0][0x178], !P2 ;  /* 0x00005e00fb007a0c */ /* 0x000fe400057c1270 */
[----:B------:R-:W-:Y:S01]  /*9bcc0*/  ISETP.LT.AND P2, PT, R250, c[0x0][0x178], !P2 ;  /* 0x00005e00fa007a0c */ /* 0x000fe20005741270 */
[----:B-1----:R-:W2:Y:S01]  /*9bcd0*/  LDL.LU R243, [R1+0x18] ;  /* 0x0000180001f37983 */ /* 0x002ea20000300800 */
[----:B------:R-:W-:Y:S02]  /*9bce0*/  IADD3 R0, R3, c[0x0][0x198], RZ ;  /* 0x0000660003007a10 */ /* 0x000fe40007ffe0ff */
[----:B------:R-:W-:-:S03]  /*9bcf0*/  ISETP.LT.AND P5, PT, R251, c[0x0][0x178], !P4 ;  /* 0x00005e00fb007a0c */ /* 0x000fc600067a1270 */
[C---:B------:R-:W-:Y:S01]  /*9bd00*/  IMAD.WIDE R222, R0.reuse, 0x4, R220 ;  /* 0x0000000400de7825 */ /* 0x040fe200078e02dc */
[----:B------:R-:W-:-:S03]  /*9bd10*/  IADD3 R3, R0, c[0x0][0x198], RZ ;  /* 0x0000660000037a10 */ /* 0x000fc60007ffe0ff */
[----:B------:R-:W-:Y:S01]  /*9bd20*/  IMAD.WIDE R178, R0, 0x4, R176 ;  /* 0x0000000400b27825 */ /* 0x000fe200078e02b0 */
[----:B---3--:R-:W-:Y:S01]  /*9bd30*/  @P6 STG.E [R222.64], R241 ;  /* 0x000000f1de006986 */ /* 0x008fe2000c101904 */
[----:B------:R-:W-:-:S03]  /*9bd40*/  ISETP.LT.AND P4, PT, R250, c[0x0][0x178], !P4 ;  /* 0x00005e00fa007a0c */ /* 0x000fc60006781270 */
[----:B------:R1:W-:Y:S02]  /*9bd50*/  @P2 STG.E [R178.64], R247 ;  /* 0x000000f7b2002986 */ /* 0x0003e4000c101904 */
[----:B-1----:R-:W-:-:S05]  /*9bd60*/  IMAD.WIDE R178, R3, 0x4, R220 ;  /* 0x0000000403b27825 */ /* 0x002fca00078e02dc */
[----:B------:R1:W-:Y:S02]  /*9bd70*/  @P5 STG.E [R178.64], R249 ;  /* 0x000000f9b2005986 */ /* 0x0003e4000c101904 */
[----:B-1----:R-:W-:-:S05]  /*9bd80*/  IMAD.WIDE R248, R3, 0x4, R176 ;  /* 0x0000000403f87825 */ /* 0x002fca00078e02b0 */
[----:B------:R1:W-:Y:S01]  /*9bd90*/  @P4 STG.E [R248.64], R246 ;  /* 0x000000f6f8004986 */ /* 0x0003e2000c101904 */
[----:B----4-:R-:W-:-:S03]  /*9bda0*/  ISETP.GE.AND P2, PT, R240, c[0x0][0x17c], PT ;  /* 0x00005f00f0007a0c */ /* 0x010fc60003f46270 */
[----:B------:R-:W3:Y:S04]  /*9bdb0*/  LDL.LU R240, [R1+0x1c60] ;  /* 0x001c600001f07983 */ /* 0x000ee80000300800 */
[----:B------:R-:W4:Y:S04]  /*9bdc0*/  LDL.LU R241, [R1+0x4c] ;  /* 0x00004c0001f17983 */ /* 0x000f280000300800 */
[----:B------:R-:W4:Y:S04]  /*9bdd0*/  LDL.LU R247, [R1+0x1c] ;  /* 0x00001c0001f77983 */ /* 0x000f280000300800 */
[----:B-1----:R-:W4:Y:S04]  /*9bde0*/  LDL.LU R248, [R1+0x48] ;  /* 0x0000480001f87983 */ /* 0x002f280000300800 */
[----:B------:R-:W4:Y:S01]  /*9bdf0*/  LDL.LU R249, [R1+0x68] ;  /* 0x0000680001f97983 */ /* 0x000f220000300800 */
[----:B--2---:R-:W-:-:S03]  /*9be00*/  ISETP.GE.AND P4, PT, R242, c[0x0][0x17c], PT ;  /* 0x00005f00f2007a0c */ /* 0x004fc60003f86270 */
[----:B------:R-:W2:Y:S01]  /*9be10*/  LDL.LU R242, [R1+0x1c64] ;  /* 0x001c640001f27983 */ /* 0x000ea20000300800 */
[----:B------:R-:W-:Y:S02]  /*9be20*/  ISETP.LT.AND P6, PT, R251, c[0x0][0x178], !P1 ;  /* 0x00005e00fb007a0c */ /* 0x000fe40004fc1270 */
[C---:B------:R-:W-:Y:S01]  /*9be30*/  ISETP.LT.AND P1, PT, R250.reuse, c[0x0][0x178], !P1 ;  /* 0x00005e00fa007a0c */ /* 0x040fe20004f21270 */
[----:B------:R-:W2:Y:S01]  /*9be40*/  LDL.LU R246, [R1+0x28] ;  /* 0x0000280001f67983 */ /* 0x000ea20000300800 */
[----:B------:R-:W-:Y:S02]  /*9be50*/  IADD3 R0, R3, c[0x0][0x198], RZ ;  /* 0x0000660003007a10 */ /* 0x000fe40007ffe0ff */
[----:B------:R-:W-:Y:S02]  /*9be60*/  ISETP.LT.AND P5, PT, R251, c[0x0][0x178], !P3 ;  /* 0x00005e00fb007a0c */ /* 0x000fe40005fa1270 */
[----:B------:R-:W-:Y:S01]  /*9be70*/  ISETP.LT.AND P3, PT, R250, c[0x0][0x178], !P3 ;  /* 0x00005e00fa007a0c */ /* 0x000fe20005f61270 */
[----:B------:R-:W-:-:S04]  /*9be80*/  IMAD.WIDE R178, R0, 0x4, R220 ;  /* 0x0000000400b27825 */ /* 0x000fc800078e02dc */
[C---:B------:R-:W-:Y:S01]  /*9be90*/  IMAD.WIDE R222, R0.reuse, 0x4, R176 ;  /* 0x0000000400de7825 */ /* 0x040fe200078e02b0 */
[----:B------:R-:W-:Y:S01]  /*9bea0*/  IADD3 R0, R0, c[0x0][0x198], RZ ;  /* 0x0000660000007a10 */ /* 0x000fe20007ffe0ff */
[----:B------:R1:W-:Y:S04]  /*9beb0*/  @P6 STG.E [R178.64], R245 ;  /* 0x000000f5b2006986 */ /* 0x0003e8000c101904 */
[----:B------:R1:W-:Y:S02]  /*9bec0*/  @P1 STG.E [R222.64], R244 ;  /* 0x000000f4de001986 */ /* 0x0003e4000c101904 */
[C---:B-1----:R-:W-:Y:S02]  /*9bed0*/  IMAD.WIDE R178, R0.reuse, 0x4, R220 ;  /* 0x0000000400b27825 */ /* 0x042fe400078e02dc */
[----:B------:R-:W2:Y:S02]  /*9bee0*/  LDL.LU R245, [R1+0x6c] ;  /* 0x00006c0001f57983 */ /* 0x000ea40000300800 */
[----:B------:R-:W-:Y:S01]  /*9bef0*/  IMAD.WIDE R222, R0, 0x4, R176 ;  /* 0x0000000400de7825 */ /* 0x000fe200078e02b0 */
[----:B---3--:R-:W-:-:S02]  /*9bf00*/  ISETP.GE.AND P1, PT, R240, c[0x0][0x17c], PT ;  /* 0x00005f00f0007a0c */ /* 0x008fc40003f26270 */
[----:B------:R-:W3:Y:S04]  /*9bf10*/  LDL.LU R240, [R1+0x1c68] ;  /* 0x001c680001f07983 */ /* 0x000ee80000300800 */
[----:B------:R-:W3:Y:S04]  /*9bf20*/  LDL.LU R244, [R1+0x2c] ;  /* 0x00002c0001f47983 */ /* 0x000ee80000300800 */
[----:B----4-:R-:W-:Y:S04]  /*9bf30*/  @P5 STG.E [R178.64], R248 ;  /* 0x000000f8b2005986 */ /* 0x010fe8000c101904 */
[----:B------:R1:W-:Y:S01]  /*9bf40*/  @P3 STG.E [R222.64], R243 ;  /* 0x000000f3de003986 */ /* 0x0003e2000c101904 */
[----:B--2---:R-:W-:-:S03]  /*9bf50*/  ISETP.GE.AND P3, PT, R242, c[0x0][0x17c], PT ;  /* 0x00005f00f2007a0c */ /* 0x004fc60003f66270 */
[----:B------:R-:W2:Y:S01]  /*9bf60*/  LDL.LU R242, [R1+0x1c6c] ;  /* 0x001c6c0001f27983 */ /* 0x000ea20000300800 */
[C---:B------:R-:W-:Y:S02]  /*9bf70*/  ISETP.LT.AND P6, PT, R251.reuse, c[0x0][0x178], !P0 ;  /* 0x00005e00fb007a0c */ /* 0x040fe400047c1270 */
[----:B------:R-:W-:Y:S01]  /*9bf80*/  ISETP.LT.AND P0, PT, R250, c[0x0][0x178], !P0 ;  /* 0x00005e00fa007a0c */ /* 0x000fe20004701270 */
[----:B-1----:R-:W4:Y:S01]  /*9bf90*/  LDL.LU R243, [R1+0x38] ;  /* 0x0000380001f37983 */ /* 0x002f220000300800 */
[----:B------:R-:W-:Y:S02]  /*9bfa0*/  IADD3 R3, R0, c[0x0][0x198], RZ ;  /* 0x0000660000037a10 */ /* 0x000fe40007ffe0ff */
[----:B------:R-:W-:Y:S02]  /*9bfb0*/  ISETP.LT.AND P5, PT, R251, c[0x0][0x178], !P2 ;  /* 0x00005e00fb007a0c */ /* 0x000fe400057a1270 */
[----:B------:R-:W-:Y:S01]  /*9bfc0*/  ISETP.LT.AND P2, PT, R250, c[0x0][0x178], !P2 ;  /* 0x00005e00fa007a0c */ /* 0x000fe20005741270 */
[C---:B------:R-:W-:Y:S01]  /*9bfd0*/  IMAD.WIDE R222, R3.reuse, 0x4, R220 ;  /* 0x0000000403de7825 */ /* 0x040fe200078e02dc */
[----:B------:R-:W-:-:S03]  /*9bfe0*/  IADD3 R0, R3, c[0x0][0x198], RZ ;  /* 0x0000660003007a10 */ /* 0x000fc60007ffe0ff */
[----:B------:R-:W-:Y:S01]  /*9bff0*/  IMAD.WIDE R178, R3, 0x4, R176 ;  /* 0x0000000403b27825 */ /* 0x000fe200078e02b0 */
[----:B------:R1:W-:Y:S04]  /*9c000*/  @P6 STG.E [R222.64], R241 ;  /* 0x000000f1de006986 */ /* 0x0003e8000c101904 */
[----:B------:R1:W-:Y:S01]  /*9c010*/  @P0 STG.E [R178.64], R247 ;  /* 0x000000f7b2000986 */ /* 0x0003e2000c101904 */
[C---:B------:R-:W-:Y:S01]  /*9c020*/  IADD3 R3, R0.reuse, c[0x0][0x198], RZ ;  /* 0x0000660000037a10 */ /* 0x040fe20007ffe0ff */
[----:B-1----:R-:W-:-:S04]  /*9c030*/  IMAD.WIDE R222, R0, 0x4, R220 ;  /* 0x0000000400de7825 */ /* 0x002fc800078e02dc */
[----:B------:R-:W-:Y:S01]  /*9c040*/  IMAD.WIDE R178, R0, 0x4, R176 ;  /* 0x0000000400b27825 */ /* 0x000fe200078e02b0 */
[----:B------:R1:W-:Y:S01]  /*9c050*/  @P5 STG.E [R222.64], R249 ;  /* 0x000000f9de005986 */ /* 0x0003e2000c101904 */
[----:B------:R-:W-:-:S03]  /*9c060*/  IADD3 R0, R3, c[0x0][0x198], RZ ;  /* 0x0000660003007a10 */ /* 0x000fc60007ffe0ff */
[----:B------:R1:W-:Y:S02]  /*9c070*/  @P2 STG.E [R178.64], R246 ;  /* 0x000000f6b2002986 */ /* 0x0003e4000c101904 */
[----:B-1----:R-:W-:-:S04]  /*9c080*/  IMAD.WIDE R248, R3, 0x4, R176 ;  /* 0x0000000403f87825 */ /* 0x002fc800078e02b0 */
[----:B------:R-:W-:Y:S01]  /*9c090*/  IMAD.WIDE R178, R3, 0x4, R220 ;  /* 0x0000000403b27825 */ /* 0x000fe200078e02dc */
[----:B---3--:R-:W-:Y:S02]  /*9c0a0*/  ISETP.GE.AND P0, PT, R240, c[0x0][0x17c], PT ;  /* 0x00005f00f0007a0c */ /* 0x008fe40003f06270 */
[----:B------:R-:W3:Y:S04]  /*9c0b0*/  LDL.LU R240, [R1+0x1c70] ;  /* 0x001c700001f07983 */ /* 0x000ee80000300800 */
[----:B------:R-:W4:Y:S04]  /*9c0c0*/  LDL.LU R241, [R1+0x8c] ;  /* 0x00008c0001f17983 */ /* 0x000f280000300800 */
[----:B------:R-:W4:Y:S01]  /*9c0d0*/  LDL.LU R247, [R1+0x3c] ;  /* 0x00003c0001f77983 */ /* 0x000f220000300800 */
[----:B--2---:R-:W-:-:S03]  /*9c0e0*/  ISETP.GE.AND P2, PT, R242, c[0x0][0x17c], PT ;  /* 0x00005f00f2007a0c */ /* 0x004fc60003f46270 */
[----:B------:R-:W2:Y:S04]  /*9c0f0*/  LDL.LU R242, [R1+0x1c74] ;  /* 0x001c740001f27983 */ /* 0x000ea80000300800 */
[----:B------:R-:W2:Y:S04]  /*9c100*/  LDL.LU R246, [R1+0x58] ;  /* 0x0000580001f67983 */ /* 0x000ea80000300800 */
[----:B------:R-:W2:Y:S01]  /*9c110*/  LDL.LU R3, [R1+0x88] ;  /* 0x0000880001037983 */ /* 0x000ea20000300800 */
[----:B------:R-:W-:Y:S02]  /*9c120*/  ISETP.LT.AND P6, PT, R251, c[0x0][0x178], !P4 ;  /* 0x00005e00fb007a0c */ /* 0x000fe400067c1270 */
[----:B------:R-:W-:-:S02]  /*9c130*/  ISETP.LT.AND P4, PT, R250, c[0x0][0x178], !P4 ;  /* 0x00005e00fa007a0c */ /* 0x000fc40006781270 */
[----:B------:R-:W-:Y:S02]  /*9c140*/  ISETP.LT.AND P5, PT, R251, c[0x0][0x178], !P1 ;  /* 0x00005e00fb007a0c */ /* 0x000fe40004fa1270 */
[----:B------:R-:W-:Y:S01]  /*9c150*/  ISETP.LT.AND P1, PT, R250, c[0x0][0x178], !P1 ;  /* 0x00005e00fa007a0c */ /* 0x000fe20004f21270 */
[----:B------:R-:W-:-:S06]  /*9c160*/  IMAD.WIDE R222, R0, 0x4, R176 ;  /* 0x0000000400de7825 */ /* 0x000fcc00078e02b0 */
[----:B------:R1:W-:Y:S04]  /*9c170*/  @P6 STG.E [R178.64], R245 ;  /* 0x000000f5b2006986 */ /* 0x0003e8000c101904 */
[----:B------:R1:W-:Y:S02]  /*9c180*/  @P4 STG.E [R248.64], R244 ;  /* 0x000000f4f8004986 */ /* 0x0003e4000c101904 */
[----:B-1----:R-:W-:Y:S02]  /*9c190*/  IMAD.WIDE R178, R0, 0x4, R220 ;  /* 0x0000000400b27825 */ /* 0x002fe400078e02dc */
[----:B------:R-:W4:Y:S04]  /*9c1a0*/  LDL.LU R248, [R1+0xa8] ;  /* 0x0000a80001f87983 */ /* 0x000f280000300800 */
[----:B------:R-:W4:Y:S01]  /*9c1b0*/  LDL.LU R245, [R1+0xac] ;  /* 0x0000ac0001f57983 */ /* 0x000f220000300800 */
[----:B---3--:R-:W-:-:S03]  /*9c1c0*/  ISETP.GE.AND P4, PT, R240, c[0x0][0x17c], PT ;  /* 0x00005f00f0007a0c */ /* 0x008fc60003f86270 */
[----:B------:R-:W3:Y:S04]  /*9c1d0*/  LDL.LU R240, [R1+0x1c78] ;  /* 0x001c780001f07983 */ /* 0x000ee80000300800 */
[----:B------:R-:W3:Y:S04]  /*9c1e0*/  LDL.LU R244, [R1+0x5c] ;  /* 0x00005c0001f47983 */ /* 0x000ee80000300800 */
[----:B------:R-:W3:Y:S04]  /*9c1f0*/  LDL.LU R249, [R1+0xc8] ;  /* 0x0000c80001f97983 */ /* 0x000ee80000300800 */
[----:B--2---:R-:W-:Y:S04]  /*9c200*/  @P5 STG.E [R178.64], R3 ;  /* 0x00000003b2005986 */ /* 0x004fe8000c101904 */
[----:B----4-:R1:W-:Y:S01]  /*9c210*/  @P1 STG.E [R222.64], R243 ;  /* 0x000000f3de001986 */ /* 0x0103e2000c101904 */
[----:B------:R-:W-:-:S03]  /*9c220*/  ISETP.GE.AND P1, PT, R242, c[0x0][0x17c], PT ;  /* 0x00005f00f2007a0c */ /* 0x000fc60003f26270 */
[----:B------:R-:W2:Y:S01]  /*9c230*/  LDL.LU R242, [R1+0x1c7c] ;  /* 0x001c7c0001f27983 */ /* 0x000ea20000300800 */
[C---:B------:R-:W-:Y:S02]  /*9c240*/  ISETP.LT.AND P6, PT, R251.reuse, c[0x0][0x178], !P3 ;  /* 0x00005e00fb007a0c */ /* 0x040fe40005fc1270 */
[----:B------:R-:W-:Y:S02]  /*9c250*/  ISETP.LT.AND P3, PT, R250, c[0x0][0x178], !P3 ;  /* 0x00005e00fa007a0c */ /* 0x000fe40005f61270 */
[----:B------:R-:W-:Y:S02]  /*9c260*/  IADD3 R0, R0, c[0x0][0x198], RZ ;  /* 0x0000660000007a10 */ /* 0x000fe40007ffe0ff */
[----:B------:R-:W-:Y:S01]  /*9c270*/  ISETP.LT.AND P5, PT, R251, c[0x0][0x178], !P0 ;  /* 0x00005e00fb007a0c */ /* 0x000fe200047a1270 */
[----:B-1----:R-:W4:Y:S01]  /*9c280*/  LDL.LU R243, [R1+0x78] ;  /* 0x0000780001f37983 */ /* 0x002f220000300800 */
        /* <DEDUP_REMOVED lines=10> */
[----:B---3--:R-:W-:-:S03]  /*9c330*/  ISETP.GE.AND P3, PT, R240, c[0x0][0x17c], PT ;  /* 0x00005f00f0007a0c */ /* 0x008fc60003f66270 */
[----:B------:R-:W3:Y:S04]  /*9c340*/  LDL.LU R240, [R1+0x1c80] ;  /* 0x001c800001f07983 */ /* 0x000ee80000300800 */
[----:B------:R-:W3:Y:S04]  /*9c350*/  LDL.LU R241, [R1+0xcc] ;  /* 0x0000cc0001f17983 */ /* 0x000ee80000300800 */
[----:B------:R-:W3:Y:S01]  /*9c360*/  LDL.LU R247, [R1+0x7c] ;  /* 0x00007c0001f77983 */ /* 0x000ee20000300800 */
        /* <DEDUP_REMOVED lines=10> */
[----:B------:R-:W-:Y:S01]  /*9c410*/  @P6 STG.E [R222.64], R245 ;  /* 0x000000f5de006986 */ /* 0x000fe2000c101904 */
[----:B------:R-:W-:-:S03]  /*9c420*/  ISETP.LT.AND P4, PT, R250, c[0x0][0x178], !P4 ;  /* 0x00005e00fa007a0c */ /* 0x000fc60006781270 */
[----:B------:R1:W-:Y:S02]  /*9c430*/  @P2 STG.E [R178.64], R244 ;  /* 0x000000f4b2002986 */ /* 0x0003e4000c101904 */
[----:B-1----:R-:W-:-:S05]  /*9c440*/  IMAD.WIDE R178, R3, 0x4, R220 ;  /* 0x0000000403b27825 */ /* 0x002fca00078e02dc */
[----:B------:R1:W-:Y:S02]  /*9c450*/  @P5 STG.E [R178.64], R249 ;  /* 0x000000f9b2005986 */ /* 0x0003e4000c101904 */
[----:B-1----:R-:W-:-:S05]  /*9c460*/  IMAD.WIDE R248, R3, 0x4, R176 ;  /* 0x0000000403f87825 */ /* 0x002fca00078e02b0 */
[----:B----4-:R1:W-:Y:S01]  /*9c470*/  @P4 STG.E [R248.64], R243 ;  /* 0x000000f3f8004986 */ /* 0x0103e2000c101904 */
[----:B---3--:R-:W-:-:S03]  /*9c480*/  ISETP.GE.AND P2, PT, R240, c[0x0][0x17c], PT ;  /* 0x00005f00f0007a0c */ /* 0x008fc60003f46270 */
        /* <DEDUP_REMOVED lines=53> */
[----:B------:R-:W2:Y:S04]  /*9c7e0*/  LDL.LU R243, [R1] ;  /* 0x0000000001f37983 */ /* 0x000ea80000300800 */
        /* <DEDUP_REMOVED lines=341> */
[----:B------:R-:W-:-:S02]  /*9dd40*/  ISETP.LT.AND P6, PT, R251, c[0x0][0x178], !P3 ;  /* 0x00005e00fb007a0c */ /* 0x000fc40005fc1270 */
[----:B---3--:R-:W-:Y:S02]  /*9dd50*/  ISETP.GE.AND P4, PT, R240, c[0x0][0x17c], PT ;  /* 0x00005f00f0007a0c */ /* 0x008fe40003f86270 */
[----:B------:R-:W3:Y:S04]  /*9dd60*/  LDL.LU R240, [R1+0x1d3c] ;  /* 0x001d3c0001f07983 */ /* 0x000ee80000300800 */
[----:B------:R-:W3:Y:S04]  /*9dd70*/  LDL.LU R244, [R1+0x1cc] ;  /* 0x0001cc0001f47983 */ /* 0x000ee80000300800 */
[----:B------:R-:W3:Y:S01]  /*9dd80*/  LDL.LU R249, [R1+0x270] ;  /* 0x0002700001f97983 */ /* 0x000ee20000300800 */
[----:B------:R-:W-:-:S03]  /*9dd90*/  IADD3 R0, R0, c[0x0][0x198], RZ ;  /* 0x0000660000007a10 */ /* 0x000fc60007ffe0ff */
[----:B--2---:R1:W-:Y:S04]  /*9dda0*/  @P5 STG.E [R178.64], R3 ;  /* 0x00000003b2005986 */ /* 0x0043e8000c101904 */
[----:B----4-:R2:W-:Y:S01]  /*9ddb0*/  @P1 STG.E [R222.64], R243 ;  /* 0x000000f3de001986 */ /* 0x0105e2000c101904 */
[----:B------:R-:W-:-:S03]  /*9ddc0*/  ISETP.GE.AND P1, PT, R242, c[0x0][0x17c], PT ;  /* 0x00005f00f2007a0c */ /* 0x000fc60003f26270 */
[----:B------:R-:W4:Y:S01]  /*9ddd0*/  LDL.LU R242, [R1+0x1d44] ;  /* 0x001d440001f27983 */ /* 0x000f220000300800 */
[----:B-1----:R-:W-:-:S03]  /*9dde0*/  IMAD.WIDE R178, R0, 0x4, R220 ;  /* 0x0000000400b27825 */ /* 0x002fc600078e02dc */
[----:B--2---:R-:W2:Y:S04]  /*9ddf0*/  LDL.LU R243, [R1+0x230] ;  /* 0x0002300001f37983 */ /* 0x004ea80000300800 */
[----:B------:R1:W-:Y:S04]  /*9de00*/  @P6 STG.E [R178.64], R241 ;  /* 0x000000f1b2006986 */ /* 0x0003e8000c101904 */
[----:B-1----:R-:W2:Y:S01]  /*9de10*/  LDL.LU R241, [R1+0x1d48] ;  /* 0x001d480001f17983 */ /* 0x002ea20000300800 */
[----:B------:R-:W-:Y:S02]  /*9de20*/  ISETP.LT.AND P3, PT, R250, c[0x0][0x178], !P3 ;  /* 0x00005e00fa007a0c */ /* 0x000fe40005f61270 */
[----:B------:R-:W-:Y:S01]  /*9de30*/  ISETP.LT.AND P5, PT, R251, c[0x0][0x178], !P0 ;  /* 0x00005e00fb007a0c */ /* 0x000fe200047a1270 */
[----:B------:R-:W-:Y:S01]  /*9de40*/  IMAD.WIDE R222, R0, 0x4, R176 ;  /* 0x0000000400de7825 */ /* 0x000fe200078e02b0 */
[----:B------:R-:W-:-:S02]  /*9de50*/  ISETP.LT.AND P0, PT, R250, c[0x0][0x178], !P0 ;  /* 0x00005e00fa007a0c */ /* 0x000fc40004701270 */
[----:B------:R-:W-:-:S05]  /*9de60*/  IADD3 R3, R0, c[0x0][0x198], RZ ;  /* 0x0000660000037a10 */ /* 0x000fca0007ffe0ff */
[----:B------:R-:W-:Y:S02]  /*9de70*/  IMAD.WIDE R178, R3, 0x4, R176 ;  /* 0x0000000403b27825 */ /* 0x000fe400078e02b0 */
[----:B------:R1:W-:Y:S01]  /*9de80*/  @P3 STG.E [R222.64], R247 ;  /* 0x000000f7de003986 */ /* 0x0003e2000c101904 */
[----:B---3--:R-:W-:-:S03]  /*9de90*/  ISETP.GE.AND P3, PT, R240, c[0x0][0x17c], PT ;  /* 0x00005f00f0007a0c */ /* 0x008fc60003f66270 */
[----:B------:R-:W3:Y:S01]  /*9dea0*/  LDL.LU R240, [R1+0x274] ;  /* 0x0002740001f07983 */ /* 0x000ee20000300800 */
[----:B-1----:R-:W-:-:S03]  /*9deb0*/  IMAD.WIDE R222, R3, 0x4, R220 ;  /* 0x0000000403de7825 */ /* 0x002fc600078e02dc */
[----:B------:R-:W3:Y:S04]  /*9dec0*/  LDL.LU R247, [R1+0x234] ;  /* 0x0002340001f77983 */ /* 0x000ee80000300800 */
[----:B------:R1:W-:Y:S04]  /*9ded0*/  @P5 STG.E [R222.64], R248 ;  /* 0x000000f8de005986 */ /* 0x0003e8000c101904 */
[----:B------:R1:W-:Y:S01]  /*9dee0*/  @P0 STG.E [R178.64], R246 ;  /* 0x000000f6b2000986 */ /* 0x0003e2000c101904 */
[----:B------:R-:W-:Y:S02]  /*9def0*/  ISETP.LT.AND P6, PT, R251, c[0x0][0x178], !P2 ;  /* 0x00005e00fb007a0c */ /* 0x000fe400057c1270 */
[----:B------:R-:W-:-:S02]  /*9df00*/  ISETP.LT.AND P2, PT, R250, c[0x0][0x178], !P2 ;  /* 0x00005e00fa007a0c */ /* 0x000fc40005741270 */
[----:B------:R-:W-:-:S05]  /*9df10*/  IADD3 R0, R3, c[0x0][0x198], RZ ;  /* 0x0000660003007a10 */ /* 0x000fca0007ffe0ff */
[----:B-1----:R-:W-:-:S04]  /*9df20*/  IMAD.WIDE R222, R0, 0x4, R220 ;  /* 0x0000000400de7825 */ /* 0x002fc800078e02dc */
[----:B------:R-:W-:Y:S01]  /*9df30*/  IMAD.WIDE R178, R0, 0x4, R176 ;  /* 0x0000000400b27825 */ /* 0x000fe200078e02b0 */
[----:B------:R1:W-:Y:S04]  /*9df40*/  @P6 STG.E [R222.64], R245 ;  /* 0x000000f5de006986 */ /* 0x0003e8000c101904 */
[----:B------:R1:W-:Y:S01]  /*9df50*/  @P2 STG.E [R178.64], R244 ;  /* 0x000000f4b2002986 */ /* 0x0003e2000c101904 */
[----:B----4-:R-:W-:-:S03]  /*9df60*/  ISETP.GE.AND P0, PT, R242, c[0x0][0x17c], PT ;  /* 0x00005f00f2007a0c */ /* 0x010fc60003f06270 */
[----:B------:R-:W4:Y:S04]  /*9df70*/  LDL.LU R242, [R1+0x1d50] ;  /* 0x001d500001f27983 */ /* 0x000f280000300800 */
[----:B------:R-:W4:Y:S01]  /*9df80*/  LDL.LU R246, [R1+0x240] ;  /* 0x0002400001f67983 */ /* 0x000f220000300800 */
[----:B--2---:R-:W-:-:S03]  /*9df90*/  ISETP.GE.AND P2, PT, R241, c[0x0][0x17c], PT ;  /* 0x00005f00f1007a0c */ /* 0x004fc60003f46270 */
[----:B------:R-:W2:Y:S01]  /*9dfa0*/  LDL.LU R241, [R1+0x1d54] ;  /* 0x001d540001f17983 */ /* 0x000ea20000300800 */
[----:B------:R-:W-:Y:S02]  /*9dfb0*/  ISETP.LT.AND P5, PT, R251, c[0x0][0x178], !P4 ;  /* 0x00005e00fb007a0c */ /* 0x000fe400067a1270 */
[----:B------:R-:W-:Y:S01]  /*9dfc0*/  IADD3 R3, R0, c[0x0][0x198], RZ ;  /* 0x0000660000037a10 */ /* 0x000fe20007ffe0ff */
[----:B-1----:R-:W2:Y:S01]  /*9dfd0*/  LDL.LU R245, [R1+0x2a4] ;  /* 0x0002a40001f57983 */ /* 0x002ea20000300800 */
[----:B------:R-:W-:-:S03]  /*9dfe0*/  ISETP.LT.AND P4, PT, R250, c[0x0][0x178], !P4 ;  /* 0x00005e00fa007a0c */ /* 0x000fc60006781270 */
[C---:B------:R-:W-:Y:S01]  /*9dff0*/  IMAD.WIDE R178, R3.reuse, 0x4, R220 ;  /* 0x0000000403b27825 */ /* 0x040fe200078e02dc */
[----:B------:R-:W2:Y:S05]  /*9e000*/  LDL.LU R244, [R1+0x244] ;  /* 0x0002440001f47983 */ /* 0x000eaa0000300800 */
[----:B------:R1:W-:Y:S02]  /*9e010*/  @P5 STG.E [R178.64], R249 ;  /* 0x000000f9b2005986 */ /* 0x0003e4000c101904 */
[----:B-1----:R-:W-:-:S05]  /*9e020*/  IMAD.WIDE R248, R3, 0x4, R176 ;  /* 0x0000000403f87825 */ /* 0x002fca00078e02b0 */
[----:B------:R1:W-:Y:S01]  /*9e030*/  @P4 STG.E [R248.64], R243 ;  /* 0x000000f3f8004986 */ /* 0x0003e2000c101904 */
[----:B------:R-:W-:Y:S02]  /*9e040*/  ISETP.LT.AND P6, PT, R251, c[0x0][0x178], !P1 ;  /* 0x00005e00fb007a0c */ /* 0x000fe40004fc1270 */
[----:B------:R-:W-:Y:S01]  /*9e050*/  ISETP.LT.AND P1, PT, R250, c[0x0][0x178], !P1 ;  /* 0x00005e00fa007a0c */ /* 0x000fe20004f21270 */
[----:B-1----:R-:W2:Y:S04]  /*9e060*/  LDL.LU R248, [R1+0x2a0] ;  /* 0x0002a00001f87983 */ /* 0x002ea80000300800 */
[----:B------:R-:W2:Y:S01]  /*9e070*/  LDL.LU R249, [R1+0x2d0] ;  /* 0x0002d00001f97983 */ /* 0x000ea20000300800 */
[----:B------:R-:W-:-:S05]  /*9e080*/  IADD3 R0, R3, c[0x0][0x198], RZ ;  /* 0x0000660003007a10 */ /* 0x000fca0007ffe0ff */
[----:B------:R-:W-:-:S04]  /*9e090*/  IMAD.WIDE R178, R0, 0x4, R220 ;  /* 0x0000000400b27825 */ /* 0x000fc800078e02dc */
[----:B------:R-:W-:Y:S01]  /*9e0a0*/  IMAD.WIDE R222, R0, 0x4, R176 ;  /* 0x0000000400de7825 */ /* 0x000fe200078e02b0 */
[----:B---3--:R1:W-:Y:S04]  /*9e0b0*/  @P6 STG.E [R178.64], R240 ;  /* 0x000000f0b2006986 */ /* 0x0083e8000c101904 */
[----:B------:R3:W-:Y:S01]  /*9e0c0*/  @P1 STG.E [R222.64], R247 ;  /* 0x000000f7de001986 */ /* 0x0007e2000c101904 */
[----:B----4-:R-:W-:-:S03]  /*9e0d0*/  ISETP.GE.AND P4, PT, R242, c[0x0][0x17c], PT ;  /* 0x00005f00f2007a0c */ /* 0x010fc60003f86270 */
[----:B------:R-:W4:Y:S04]  /*9e0e0*/  LDL.LU R242, [R1+0x1d58] ;  /* 0x001d580001f27983 */ /* 0x000f280000300800 */
[----:B------:R-:W4:Y:S04]  /*9e0f0*/  LDL.LU R243, [R1+0x250] ;  /* 0x0002500001f37983 */ /* 0x000f280000300800 */
[----:B-1----:R-:W4:Y:S01]  /*9e100*/  LDL.LU R240, [R1+0x2d4] ;  /* 0x0002d40001f07983 */ /* 0x002f220000300800 */
[----:B--2---:R-:W-:-:S03]  /*9e110*/  ISETP.GE.AND P1, PT, R241, c[0x0][0x17c], PT ;  /* 0x00005f00f1007a0c */ /* 0x004fc60003f26270 */
[----:B------:R-:W2:Y:S01]  /*9e120*/  LDL.LU R241, [R1+0x1d60] ;  /* 0x001d600001f17983 */ /* 0x000ea20000300800 */
[----:B------:R-:W-:Y:S02]  /*9e130*/  ISETP.LT.AND P5, PT, R251, c[0x0][0x178], !P3 ;  /* 0x00005e00fb007a0c */ /* 0x000fe40005fa1270 */
[----:B------:R-:W-:Y:S01]  /*9e140*/  ISETP.LT.AND P3, PT, R250, c[0x0][0x178], !P3 ;  /* 0x00005e00fa007a0c */ /* 0x000fe20005f61270 */
[----:B---3--:R-:W3:Y:S01]  /*9e150*/  LDL.LU R247, [R1+0x254] ;  /* 0x0002540001f77983 */ /* 0x008ee20000300800 */
[----:B------:R-:W-:-:S05]  /*9e160*/  IADD3 R0, R0, c[0x0][0x198], RZ ;  /* 0x0000660000007a10 */ /* 0x000fca0007ffe0ff */
[----:B------:R-:W-:-:S04]  /*9e170*/  IMAD.WIDE R178, R0, 0x4, R220 ;  /* 0x0000000400b27825 */ /* 0x000fc800078e02dc */
[--C-:B------:R-:W-:Y:S01]  /*9e180*/  IMAD.WIDE R222, R0, 0x4, R176.reuse ;  /* 0x0000000400de7825 */ /* 0x100fe200078e02b0 */
[----:B------:R-:W-:Y:S02]  /*9e190*/  ISETP.LT.AND P6, PT, R251, c[0x0][0x178], !P0 ;  /* 0x00005e00fb007a0c */ /* 0x000fe400047c1270 */
[----:B------:R-:W-:Y:S02]  /*9e1a0*/  ISETP.LT.AND P0, PT, R250, c[0x0][0x178], !P0 ;  /* 0x00005e00fa007a0c */ /* 0x000fe40004701270 */
[----:B------:R-:W-:Y:S01]  /*9e1b0*/  IADD3 R3, R0, c[0x0][0x198], RZ ;  /* 0x0000660000037a10 */ /* 0x000fe20007ffe0ff */
[----:B------:R1:W-:Y:S04]  /*9e1c0*/  @P5 STG.E [R178.64], R248 ;  /* 0x000000f8b2005986 */ /* 0x0003e8000c101904 */
[----:B------:R1:W-:Y:S02]  /*9e1d0*/  @P3 STG.E [R222.64], R246 ;  /* 0x000000f6de003986 */ /* 0x0003e4000c101904 */
[----:B-1----:R-:W-:-:S04]  /*9e1e0*/  IMAD.WIDE R178, R3, 0x4, R176 ;  /* 0x0000000403b27825 */ /* 0x002fc800078e02b0 */
[----:B------:R-:W-:-:S05]  /*9e1f0*/  IMAD.WIDE R222, R3, 0x4, R220 ;  /* 0x0000000403de7825 */ /* 0x000fca00078e02dc */
        /* <DEDUP_REMOVED lines=8> */
[----:B------:R-:W-:Y:S01]  /*9e280*/  ISETP.LT.AND P2, PT, R250, c[0x0][0x178], !P2 ;  /* 0x00005e00fa007a0c */ /* 0x000fe20005741270 */
[----:B-1----:R-:W2:Y:S01]  /*9e290*/  LDL.LU R245, [R1+0x314] ;  /* 0x0003140001f57983 */ /* 0x002ea20000300800 */
[----:B------:R-:W-:-:S03]  /*9e2a0*/  IADD3 R0, R3, c[0x0][0x198], RZ ;  /* 0x0000660003007a10 */ /* 0x000fc60007ffe0ff */
[----:B------:R-:W2:Y:S02]  /*9e2b0*/  LDL.LU R244, [R1+0x284] ;  /* 0x0002840001f47983 */ /* 0x000ea40000300800 */
[C---:B------:R-:W-:Y:S01]  /*9e2c0*/  IMAD.WIDE R222, R0.reuse, 0x4, R220 ;  /* 0x0000000400de7825 */ /* 0x040fe200078e02dc */
[----:B------:R-:W-:-:S03]  /*9e2d0*/  IADD3 R3, R0, c[0x0][0x198], RZ ;  /* 0x0000660000037a10 */ /* 0x000fc60007ffe0ff */
[----:B------:R-:W-:Y:S01]  /*9e2e0*/  IMAD.WIDE R178, R0, 0x4, R176 ;  /* 0x0000000400b27825 */ /* 0x000fe200078e02b0 */
[----:B------:R1:W-:Y:S01]  /*9e2f0*/  @P5 STG.E [R222.64], R249 ;  /* 0x000000f9de005986 */ /* 0x0003e2000c101904 */
[----:B------:R-:W-:-:S03]  /*9e300*/  IADD3 R0, R3, c[0x0][0x198], RZ ;  /* 0x0000660003007a10 */ /* 0x000fc60007ffe0ff */
[----:B------:R3:W-:Y:S01]  /*9e310*/  @P2 STG.E [R178.64], R243 ;  /* 0x000000f3b2002986 */ /* 0x0007e2000c101904 */
[----:B------:R-:W-:Y:S02]  /*9e320*/  ISETP.LT.AND P6, PT, R251, c[0x0][0x178], !P4 ;  /* 0x00005e00fb007a0c */ /* 0x000fe400067c1270 */
[----:B------:R-:W-:Y:S01]  /*9e330*/  ISETP.LT.AND P4, PT, R250, c[0x0][0x178], !P4 ;  /* 0x00005e00fa007a0c */ /* 0x000fe20006781270 */
[----:B-1----:R-:W-:-:S04]  /*9e340*/  IMAD.WIDE R248, R3, 0x4, R176 ;  /* 0x0000000403f87825 */ /* 0x002fc800078e02b0 */
[----:B---3--:R-:W-:-:S06]  /*9e350*/  IMAD.WIDE R178, R3, 0x4, R220 ;  /* 0x0000000403b27825 */ /* 0x008fcc00078e02dc */
[----:B------:R-:W-:Y:S04]  /*9e360*/  @P6 STG.E [R178.64], R240 ;  /* 0x000000f0b2006986 */ /* 0x000fe8000c101904 */
[----:B------:R1:W-:Y:S01]  /*9e370*/  @P4 STG.E [R248.64], R247 ;  /* 0x000000f7f8004986 */ /* 0x0003e2000c101904 */
[----:B----4-:R-:W-:-:S03]  /*9e380*/  ISETP.GE.AND P2, PT, R242, c[0x0][0x17c], PT ;  /* 0x00005f00f2007a0c */ /* 0x010fc60003f46270 */
[----:B------:R-:W3:Y:S04]  /*9e390*/  LDL.LU R242, [R1+0x1d6c] ;  /* 0x001d6c0001f27983 */ /* 0x000ee80000300800 */
[----:B------:R-:W2:Y:S04]  /*9e3a0*/  LDL.LU R243, [R1+0x2c0] ;  /* 0x0002c00001f37983 */ /* 0x000ea80000300800 */
[----:B------:R-:W3:Y:S04]  /*9e3b0*/  LDL.LU R3, [R1+0x310] ;  /* 0x0003100001037983 */ /* 0x000ee80000300800 */
[----:B-1----:R-:W2:Y:S04]  /*9e3c0*/  LDL.LU R248, [R1+0x340] ;  /* 0x0003400001f87983 */ /* 0x002ea80000300800 */
[----:B------:R-:W2:Y:S02]  /*9e3d0*/  LDL.LU R240, [R1+0x344] ;  /* 0x0003440001f07983 */ /* 0x000ea40000300800 */
[----:B--2---:R-:W-:-:S02]  /*9e3e0*/  ISETP.GE.AND P4, PT, R241, c[0x0][0x17c], PT ;  /* 0x00005f00f1007a0c */ /* 0x004fc40003f86270 */
[----:B------:R-:W2:Y:S01]  /*9e3f0*/  LDL.LU R241, [R1+0x1d74] ;  /* 0x001d740001f17983 */ /* 0x000ea20000300800 */
[C---:B------:R-:W-:Y:S02]  /*9e400*/  ISETP.LT.AND P5, PT, R251.reuse, c[0x0][0x178], !P1 ;  /* 0x00005e00fb007a0c */ /* 0x040fe40004fa1270 */
[----:B------:R-:W-:Y:S01]  /*9e410*/  ISETP.LT.AND P1, PT, R250, c[0x0][0x178], !P1 ;  /* 0x00005e00fa007a0c */ /* 0x000fe20004f21270 */
[C---:B------:R-:W-:Y:S01]  /*9e420*/  IMAD.WIDE R178, R0.reuse, 0x4, R220 ;  /* 0x0000000400b27825 */ /* 0x040fe200078e02dc */
[----:B------:R-:W2:Y:S03]  /*9e430*/  LDL.LU R247, [R1+0x2c4] ;  /* 0x0002c40001f77983 */ /* 0x000ea60000300800 */
[----:B------:R-:W-:Y:S01]  /*9e440*/  IMAD.WIDE R222, R0, 0x4, R176 ;  /* 0x0000000400de7825 */ /* 0x000fe200078e02b0 */
[----:B------:R-:W2:Y:S01]  /*9e450*/  LDL.LU R249, [R1+0x390] ;  /* 0x0003900001f97983 */ /* 0x000ea20000300800 */
[----:B------:R-:W-:-:S02]  /*9e460*/  ISETP.LT.AND P6, PT, R251, c[0x0][0x178], !P3 ;  /* 0x00005e00fb007a0c */ /* 0x000fc40005fc1270 */
[----:B------:R-:W-:Y:S02]  /*9e470*/  ISETP.LT.AND P3, PT, R250, c[0x0][0x178], !P3 ;  /* 0x00005e00fa007a0c */ /* 0x000fe40005f61270 */
[----:B------:R-:W-:Y:S01]  /*9e480*/  IADD3 R0, R0, c[0x0][0x198], RZ ;  /* 0x0000660000007a10 */ /* 0x000fe20007ffe0ff */
[----:B---3--:R1:W-:Y:S04]  /*9e490*/  @P5 STG.E [R178.64], R3 ;  /* 0x00000003b2005986 */ /* 0x0083e8000c101904 */
[----:B------:R3:W-:Y:S01]  /*9e4a0*/  @P1 STG.E [R222.64], R246 ;  /* 0x000000f6de001986 */ /* 0x0007e2000c101904 */
[----:B------:R-:W-:-:S03]  /*9e4b0*/  ISETP.GE.AND P1, PT, R242, c[0x0][0x17c], PT ;  /* 0x00005f00f2007a0c */ /* 0x000fc60003f26270 */
[----:B------:R-:W4:Y:S01]  /*9e4c0*/  LDL.LU R242, [R1+0x1d78] ;  /* 0x001d780001f27983 */ /* 0x000f220000300800 */
[----:B-1----:R-:W-:-:S04]  /*9e4d0*/  IMAD.WIDE R178, R0, 0x4, R220 ;  /* 0x0000000400b27825 */ /* 0x002fc800078e02dc */
[----:B---3--:R-:W-:Y:S01]  /*9e4e0*/  IMAD.WIDE R222, R0, 0x4, R176 ;  /* 0x0000000400de7825 */ /* 0x008fe200078e02b0 */
[----:B------:R1:W-:Y:S04]  /*9e4f0*/  @P6 STG.E [R178.64], R245 ;  /* 0x000000f5b2006986 */ /* 0x0003e8000c101904 */
[----:B------:R3:W-:Y:S01]  /*9e500*/  @P3 STG.E [R222.64], R244 ;  /* 0x000000f4de003986 */ /* 0x0007e2000c101904 */
[----:B--2---:R-:W-:-:S03]  /*9e510*/  ISETP.GE.AND P3, PT, R241, c[0x0][0x17c], PT ;  /* 0x00005f00f1007a0c */ /* 0x004fc60003f66270 */
[----:B------:R-:W2:Y:S04]  /*9e520*/  LDL.LU R246, [R1+0x2f0] ;  /* 0x0002f00001f67983 */ /* 0x000ea80000300800 */
[----:B------:R-:W2:Y:S01]  /*9e530*/  LDL.LU R241, [R1+0x1d7c] ;  /* 0x001d7c0001f17983 */ /* 0x000ea20000300800 */
[----:B------:R-:W-:Y:S02]  /*9e540*/  ISETP.LT.AND P5, PT, R251, c[0x0][0x178], !P0 ;  /* 0x00005e00fb007a0c */ /* 0x000fe400047a1270 */
[----:B------:R-:W-:Y:S01]  /*9e550*/  ISETP.LT.AND P0, PT, R250, c[0x0][0x178], !P0 ;  /* 0x00005e00fa007a0c */ /* 0x000fe20004701270 */
[----:B-1----:R-:W2:Y:S01]  /*9e560*/  LDL.LU R245, [R1+0x394] ;  /* 0x0003940001f57983 */ /* 0x002ea20000300800 */
[----:B------:R-:W-:-:S03]  /*9e570*/  IADD3 R3, R0, c[0x0][0x198], RZ ;  /* 0x0000660000037a10 */ /* 0x000fc60007ffe0ff */
[----:B---3--:R-:W3:Y:S02]  /*9e580*/  LDL.LU R244, [R1+0x2f4] ;  /* 0x0002f40001f47983 */ /* 0x008ee40000300800 */
[----:B------:R-:W-:-:S04]  /*9e590*/  IMAD.WIDE R222, R3, 0x4, R220 ;  /* 0x0000000403de7825 */ /* 0x000fc800078e02dc */
[----:B------:R-:W-:Y:S01]  /*9e5a0*/  IMAD.WIDE R178, R3, 0x4, R176 ;  /* 0x0000000403b27825 */ /* 0x000fe200078e02b0 */
[----:B------:R1:W-:Y:S01]  /*9e5b0*/  @P5 STG.E [R222.64], R248 ;  /* 0x000000f8de005986 */ /* 0x0003e2000c101904 */
[----:B------:R-:W-:-:S03]  /*9e5c0*/  ISETP.LT.AND P6, PT, R251, c[0x0][0x178], !P2 ;  /* 0x00005e00fb007a0c */ /* 0x000fc600057c1270 */
[----:B------:R1:W-:Y:S01]  /*9e5d0*/  @P0 STG.E [R178.64], R243 ;  /* 0x000000f3b2000986 */ /* 0x0003e2000c101904 */
[----:B------:R-:W-:Y:S02]  /*9e5e0*/  ISETP.LT.AND P2, PT, R250, c[0x0][0x178], !P2 ;  /* 0x00005e00fa007a0c */ /* 0x000fe40005741270 */
[----:B------:R-:W-:-:S05]  /*9e5f0*/  IADD3 R0, R3, c[0x0][0x198], RZ ;  /* 0x0000660003007a10 */ /* 0x000fca0007ffe0ff */
[----:B-1----:R-:W-:-:S04]  /*9e600*/  IMAD.WIDE R222, R0, 0x4, R220 ;  /* 0x0000000400de7825 */ /* 0x002fc800078e02dc */
[----:B------:R-:W-:Y:S01]  /*9e610*/  IMAD.WIDE R178, R0, 0x4, R176 ;  /* 0x0000000400b27825 */ /* 0x000fe200078e02b0 */
[----:B------:R1:W-:Y:S04]  /*9e620*/  @P6 STG.E [R222.64], R240 ;  /* 0x000000f0de006986 */ /* 0x0003e8000c101904 */
[----:B------:R1:W-:Y:S01]  /*9e630*/  @P2 STG.E [R178.64], R247 ;  /* 0x000000f7b2002986 */ /* 0x0003e2000c101904 */
[----:B----4-:R-:W-:-:S03]  /*9e640*/  ISETP.GE.AND P0, PT, R242, c[0x0][0x17c], PT ;  /* 0x00005f00f2007a0c */ /* 0x010fc60003f06270 */
[----:B------:R-:W4:Y:S04]  /*9e650*/  LDL.LU R242, [R1+0x1d88] ;  /* 0x001d880001f27983 */ /* 0x000f280000300800 */
[----:B-1----:R-:W4:Y:S01]  /*9e660*/  LDL.LU R240, [R1+0x3a0] ;  /* 0x0003a00001f07983 */ /* 0x002f220000300800 */
[----:B--2---:R-:W-:-:S03]  /*9e670*/  ISETP.GE.AND P2, PT, R241, c[0x0][0x17c], PT ;  /* 0x00005f00f1007a0c */ /* 0x004fc60003f46270 */
[----:B------:R-:W2:Y:S01]  /*9e680*/  LDL.LU R241, [R1+0x1d94] ;  /* 0x001d940001f17983 */ /* 0x000ea20000300800 */
[C---:B------:R-:W-:Y:S02]  /*9e690*/  ISETP.LT.AND P5, PT, R251.reuse, c[0x0][0x178], !P4 ;  /* 0x00005e00fb007a0c */ /* 0x040fe400067a1270 */
[----:B------:R-:W-:Y:S01]  /*9e6a0*/  IADD3 R3, R0, c[0x0][0x198], RZ ;  /* 0x0000660000037a10 */ /* 0x000fe20007ffe0ff */
[----:B------:R-:W2:Y:S01]  /*9e6b0*/  LDL.LU R247, [R1+0x324] ;  /* 0x0003240001f77983 */ /* 0x000ea20000300800 */
[C---:B------:R-:W-:Y:S02]  /*9e6c0*/  ISETP.LT.AND P4, PT, R250.reuse, c[0x0][0x178], !P4 ;  /* 0x00005e00fa007a0c */ /* 0x040fe40006781270 */
[----:B------:R-:W-:Y:S01]  /*9e6d0*/  ISETP.LT.AND P6, PT, R251, c[0x0][0x178], !P1 ;  /* 0x00005e00fb007a0c */ /* 0x000fe20004fc1270 */
[C---:B------:R-:W-:Y:S01]  /*9e6e0*/  IMAD.WIDE R178, R3.reuse, 0x4, R220 ;  /* 0x0000000403b27825 */ /* 0x040fe200078e02dc */
[----:B------:R-:W-:Y:S01]  /*9e6f0*/  ISETP.LT.AND P1, PT, R250, c[0x0][0x178], !P1 ;  /* 0x00005e00fa007a0c */ /* 0x000fe20004f21270 */
[----:B------:R-:W2:Y:S01]  /*9e700*/  LDL.LU R243, [R1+0x410] ;  /* 0x0004100001f37983 */ /* 0x000ea20000300800 */
[----:B------:R-:W-:-:S03]  /*9e710*/  IADD3 R0, R3, c[0x0][0x198], RZ ;  /* 0x0000660003007a10 */ /* 0x000fc60007ffe0ff */
[----:B------:R1:W-:Y:S02]  /*9e720*/  @P5 STG.E [R178.64], R249 ;  /* 0x000000f9b2005986 */ /* 0x0003e4000c101904 */
[----:B------:R-:W-:-:S04]  /*9e730*/  IMAD.WIDE R222, R0, 0x4, R176 ;  /* 0x0000000400de7825 */ /* 0x000fc800078e02b0 */
[----:B-1----:R-:W-:-:S04]  /*9e740*/  IMAD.WIDE R248, R3, 0x4, R176 ;  /* 0x0000000403f87825 */ /* 0x002fc800078e02b0 */
[C---:B------:R-:W-:Y:S01]  /*9e750*/  IMAD.WIDE R178, R0.reuse, 0x4, R220 ;  /* 0x0000000400b27825 */ /* 0x040fe200078e02dc */
[----:B------:R-:W-:Y:S01]  /*9e760*/  IADD3 R0, R0, c[0x0][0x198], RZ ;  /* 0x0000660000007a10 */ /* 0x000fe20007ffe0ff */
[----:B------:R1:W-:Y:S04]  /*9e770*/  @P4 STG.E [R248.64], R246 ;  /* 0x000000f6f8004986 */ /* 0x0003e8000c101904 */
[----:B------:R1:W-:Y:S01]  /*9e780*/  @P6 STG.E [R178.64], R245 ;  /* 0x000000f5b2006986 */ /* 0x0003e2000c101904 */
[----:B------:R-:W-:-:S03]  /*9e790*/  IADD3 R3, R0, c[0x0][0x198], RZ ;  /* 0x0000660000037a10 */ /* 0x000fc60007ffe0ff */
[----:B---3--:R3:W-:Y:S04]  /*9e7a0*/  @P1 STG.E [R222.64], R244 ;  /* 0x000000f4de001986 */ /* 0x0087e8000c101904 */
[----:B-1----:R-:W2:Y:S01]  /*9e7b0*/  LDL.LU R249, [R1+0x3a4] ;  /* 0x0003a40001f97983 */ /* 0x002ea20000300800 */
[----:B------:R-:W-:-:S04]  /*9e7c0*/  IMAD.WIDE R178, R0, 0x4, R220 ;  /* 0x0000000400b27825 */ /* 0x000fc800078e02dc */
[----:B---3--:R-:W-:Y:S01]  /*9e7d0*/  IMAD.WIDE R222, R0, 0x4, R176 ;  /* 0x0000000400de7825 */ /* 0x008fe200078e02b0 */
[----:B----4-:R-:W-:Y:S02]  /*9e7e0*/  ISETP.GE.AND P4, PT, R242, c[0x0][0x17c], PT ;  /* 0x00005f00f2007a0c */ /* 0x010fe40003f86270 */
[----:B------:R-:W3:Y:S04]  /*9e7f0*/  LDL.LU R242, [R1+0x380] ;  /* 0x0003800001f27983 */ /* 0x000ee80000300800 */
[----:B------:R-:W4:Y:S04]  /*9e800*/  LDL.LU R248, [R1+0x1d98] ;  /* 0x001d980001f87983 */ /* 0x000f280000300800 */
[----:B------:R-:W3:Y:S04]  /*9e810*/  LDL.LU R246, [R1+0x414] ;  /* 0x0004140001f67983 */ /* 0x000ee80000300800 */
[----:B------:R-:W3:Y:S04]  /*9e820*/  LDL.LU R0, [R1+0x320] ;  /* 0x0003200001007983 */ /* 0x000ee80000300800 */
[----:B------:R-:W4:Y:S01]  /*9e830*/  LDL.LU R245, [R1+0x1da0] ;  /* 0x001da00001f57983 */ /* 0x000f220000300800 */
[----:B--2---:R-:W-:-:S03]  /*9e840*/  ISETP.GE.AND P1, PT, R241, c[0x0][0x17c], PT ;  /* 0x00005f00f1007a0c */ /* 0x004fc60003f26270 */
[----:B------:R-:W2:Y:S01]  /*9e850*/  LDL.LU R241, [R1+0x1da4] ;  /* 0x001da40001f17983 */ /* 0x000ea20000300800 */
[C---:B------:R-:W-:Y:S02]  /*9e860*/  ISETP.LT.AND P5, PT, R251.reuse, c[0x0][0x178], !P3 ;  /* 0x00005e00fb007a0c */ /* 0x040fe40005fa1270 */
[C---:B------:R-:W-:Y:S01]  /*9e870*/  ISETP.LT.AND P3, PT, R250.reuse, c[0x0][0x178], !P3 ;  /* 0x00005e00fa007a0c */ /* 0x040fe20005f61270 */
[----:B------:R-:W2:Y:S01]  /*9e880*/  LDL.LU R244, [R1+0x384] ;  /* 0x0003840001f47983 */ /* 0x000ea20000300800 */
[----:B------:R-:W-:Y:S02]  /*9e890*/  ISETP.LT.AND P6, PT, R251, c[0x0][0x178], !P0 ;  /* 0x00005e00fb007a0c */ /* 0x000fe400047c1270 */
[----:B------:R-:W-:-:S07]  /*9e8a0*/  ISETP.LT.AND P0, PT, R250, c[0x0][0x178], !P0 ;  /* 0x00005e00fa007a0c */ /* 0x000fce0004701270 */
[----:B------:R1:W-:Y:S01]  /*9e8b0*/  @P5 STG.E [R178.64], R240 ;  /* 0x000000f0b2005986 */ /* 0x0003e2000c101904 */
[----:B------:R-:W-:Y:S02]  /*9e8c0*/  ISETP.LT.AND P5, PT, R251, c[0x0][0x178], !P2 ;  /* 0x00005e00fb007a0c */ /* 0x000fe400057a1270 */
[----:B------:R-:W-:Y:S01]  /*9e8d0*/  ISETP.LT.AND P2, PT, R250, c[0x0][0x178], !P2 ;  /* 0x00005e00fa007a0c */ /* 0x000fe20005741270 */
[C---:B-1----:R-:W-:Y:S01]  /*9e8e0*/  IMAD.WIDE R178, R3.reuse, 0x4, R176 ;  /* 0x0000000403b27825 */ /* 0x042fe200078e02b0 */
[----:B------:R-:W2:Y:S04]  /*9e8f0*/  LDL.LU R240, [R1+0x202c] ;  /* 0x00202c0001f07983 */ /* 0x000ea80000300800 */
[----:B---3--:R1:W-:Y:S02]  /*9e900*/  @P3 STG.E [R222.64], R0 ;  /* 0x00000000de003986 */ /* 0x0083e4000c101904 */
[C---:B-1----:R-:W-:Y:S01]  /*9e910*/  IMAD.WIDE R222, R3.reuse, 0x4, R220 ;  /* 0x0000000403de7825 */ /* 0x042fe200078e02dc */
[----:B------:R-:W-:-:S04]  /*9e920*/  IADD3 R0, R3, c[0x0][0x198], RZ ;  /* 0x0000660003007a10 */ /* 0x000fc80007ffe0ff */
[----:B------:R1:W-:Y:S04]  /*9e930*/  @P6 STG.E [R222.64], R249 ;  /* 0x000000f9de006986 */ /* 0x0003e8000c101904 */
[----:B------:R3:W-:Y:S01]  /*9e940*/  @P0 STG.E [R178.64], R247 ;  /* 0x000000f7b2000986 */ /* 0x0007e2000c101904 */
[----:B----4-:R-:W-:Y:S01]  /*9e950*/  ISETP.GE.AND P0, PT, R245, c[0x0][0x17c], PT ;  /* 0x00005f00f5007a0c */ /* 0x010fe20003f06270 */
[----:B-1----:R-:W-:-:S04]  /*9e960*/  IMAD.WIDE R222, R0, 0x4, R220 ;  /* 0x0000000400de7825 */ /* 0x002fc800078e02dc */
[----:B---3--:R-:W-:Y:S01]  /*9e970*/  IMAD.WIDE R178, R0, 0x4, R176 ;  /* 0x0000000400b27825 */ /* 0x008fe200078e02b0 */
[----:B------:R-:W-:Y:S04]  /*9e980*/  @P5 STG.E [R222.64], R243 ;  /* 0x000000f3de005986 */ /* 0x000fe8000c101904 */
[----:B------:R-:W3:Y:S04]  /*9e990*/  LDL.LU R247, [R1+0x27c] ;  /* 0x00027c0001f77983 */ /* 0x000ee80000300800 */
[----:B------:R1:W-:Y:S01]  /*9e9a0*/  @P2 STG.E [R178.64], R242 ;  /* 0x000000f2b2002986 */ /* 0x0003e2000c101904 */
[----:B--2---:R-:W-:-:S03]  /*9e9b0*/  ISETP.GE.AND P2, PT, R241, c[0x0][0x17c], PT ;  /* 0x00005f00f1007a0c */ /* 0x004fc60003f46270 */
[----:B------:R-:W2:Y:S04]  /*9e9c0*/  LDL.LU R245, [R1+0x23c] ;  /* 0x00023c0001f57983 */ /* 0x000ea80000300800 */
[----:B------:R-:W4:Y:S01]  /*9e9d0*/  LDL.LU R241, [R1+0x1db4] ;  /* 0x001db40001f17983 */ /* 0x000f220000300800 */
[----:B------:R-:W-:Y:S02]  /*9e9e0*/  ISETP.LT.AND P6, PT, R251, c[0x0][0x178], !P4 ;  /* 0x00005e00fb007a0c */ /* 0x000fe400067c1270 */
[----:B------:R-:W-:Y:S01]  /*9e9f0*/  ISETP.LT.AND P4, PT, R250, c[0x0][0x178], !P4 ;  /* 0x00005e00fa007a0c */ /* 0x000fe20006781270 */
[----:B-1----:R-:W2:Y:S01]  /*9ea00*/  LDL.LU R242, [R1+0x1db8] ;  /* 0x001db80001f27983 */ /* 0x002ea20000300800 */
[----:B------:R-:W-:Y:S02]  /*9ea10*/  IADD3 R3, R0, c[0x0][0x198], RZ ;  /* 0x0000660000037a10 */ /* 0x000fe40007ffe0ff */
[----:B------:R-:W-:Y:S01]  /*9ea20*/  ISETP.GE.AND P3, PT, R248, c[0x0][0x17c], PT ;  /* 0x00005f00f8007a0c */ /* 0x000fe20003f66270 */
[----:B------:R-:W2:Y:S02]  /*9ea30*/  LDL.LU R243, [R1+0x248] ;  /* 0x0002480001f37983 */ /* 0x000ea40000300800 */
[----:B------:R-:W-:-:S04]  /*9ea40*/  IMAD.WIDE R178, R3, 0x4, R220 ;  /* 0x0000000403b27825 */ /* 0x000fc800078e02dc */
[C---:B------:R-:W-:Y:S01]  /*9ea50*/  IMAD.WIDE R248, R3.reuse, 0x4, R176 ;  /* 0x0000000403f87825 */ /* 0x040fe200078e02b0 */
[----:B------:R-:W-:Y:S01]  /*9ea60*/  IADD3 R0, R3, c[0x0][0x198], RZ ;  /* 0x0000660003007a10 */ /* 0x000fe20007ffe0ff */
[----:B------:R-:W-:Y:S04]  /*9ea70*/  @P6 STG.E [R178.64], R246 ;  /* 0x000000f6b2006986 */ /* 0x000fe8000c101904 */
[----:B------:R-:W2:Y:S04]  /*9ea80*/  LDL.LU R3, [R1+0x238] ;  /* 0x0002380001037983 */ /* 0x000ea80000300800 */
[----:B------:R1:W-:Y:S04]  /*9ea90*/  @P4 STG.E [R248.64], R244 ;  /* 0x000000f4f8004986 */ /* 0x0003e8000c101904 */
[----:B-1----:R-:W2:Y:S04]  /*9eaa0*/  LDL.LU R249, [R1+0x278] ;  /* 0x0002780001f97983 */ /* 0x002ea80000300800 */
[----:B------:R-:W3:Y:S04]  /*9eab0*/  LDL.LU R248, [R1+0x2a8] ;  /* 0x0002a80001f87983 */ /* 0x000ee80000300800 */
[----:B------:R-:W3:Y:S04]  /*9eac0*/  LDL.LU R246, [R1+0x2ac] ;  /* 0x0002ac0001f67983 */ /* 0x000ee80000300800 */
[----:B------:R-:W3:Y:S01]  /*9ead0*/  LDL.LU R244, [R1+0x24c] ;  /* 0x00024c0001f47983 */ /* 0x000ee20000300800 */
[----:B----4-:R-:W-:-:S03]  /*9eae0*/  ISETP.GE.AND P4, PT, R241, c[0x0][0x17c], PT ;  /* 0x00005f00f1007a0c */ /* 0x010fc60003f86270 */
[----:B------:R-:W4:Y:S01]  /*9eaf0*/  LDL.LU R241, [R1+0x1dbc] ;  /* 0x001dbc0001f17983 */ /* 0x000f220000300800 */
[C---:B------:R-:W-:Y:S02]  /*9eb00*/  ISETP.LT.AND P5, PT, R251.reuse, c[0x0][0x178], !P1 ;  /* 0x00005e00fb007a0c */ /* 0x040fe40004fa1270 */
[----:B------:R-:W-:Y:S02]  /*9eb10*/  ISETP.LT.AND P1, PT, R250, c[0x0][0x178], !P1 ;  /* 0x00005e00fa007a0c */ /* 0x000fe40004f21270 */
[----:B------:R-:W-:Y:S01]  /*9eb20*/  ISETP.LT.AND P6, PT, R251, c[0x0][0x178], !P3 ;  /* 0x00005e00fb007a0c */ /* 0x000fe20005fc1270 */
[----:B------:R-:W-:Y:S01]  /*9eb30*/  IMAD.WIDE R178, R0, 0x4, R220 ;  /* 0x0000000400b27825 */ /* 0x000fe200078e02dc */
[----:B------:R-:W-:-:S03]  /*9eb40*/  ISETP.LT.AND P3, PT, R250, c[0x0][0x178], !P3 ;  /* 0x00005e00fa007a0c */ /* 0x000fc60005f61270 */
[C---:B------:R-:W-:Y:S01]  /*9eb50*/  IMAD.WIDE R222, R0.reuse, 0x4, R176 ;  /* 0x0000000400de7825 */ /* 0x040fe200078e02b0 */
[----:B------:R-:W-:-:S03]  /*9eb60*/  IADD3 R0, R0, c[0x0][0x198], RZ ;  /* 0x0000660000007a10 */ /* 0x000fc60007ffe0ff */
[----:B--2---:R1:W-:Y:S04]  /*9eb70*/  @P5 STG.E [R178.64], R249 ;  /* 0x000000f9b2005986 */ /* 0x0043e8000c101904 */
[----:B------:R2:W-:Y:S01]  /*9eb80*/  @P1 STG.E [R222.64], R3 ;  /* 0x00000003de001986 */ /* 0x0005e2000c101904 */
[----:B------:R-:W-:Y:S01]  /*9eb90*/  ISETP.GE.AND P1, PT, R242, c[0x0][0x17c], PT ;  /* 0x00005f00f2007a0c */ /* 0x000fe20003f26270 */
[C---:B-1----:R-:W-:Y:S02]  /*9eba0*/  IMAD.WIDE R178, R0.reuse, 0x4, R220 ;  /* 0x0000000400b27825 */ /* 0x042fe400078e02dc */
[----:B------:R-:W4:Y:S02]  /*9ebb0*/  LDL.LU R249, [R1+0x2d8] ;  /* 0x0002d80001f97983 */ /* 0x000f240000300800 */
[----:B--2---:R-:W-:-:S02]  /*9ebc0*/  IMAD.WIDE R222, R0, 0x4, R176 ;  /* 0x0000000400de7825 */ /* 0x004fc400078e02b0 */
[----:B---3--:R1:W-:Y:S04]  /*9ebd0*/  @P6 STG.E [R178.64], R247 ;  /* 0x000000f7b2006986 */ /* 0x0083e8000c101904 */
[----:B------:R-:W2:Y:S04]  /*9ebe0*/  LDL.LU R242, [R1+0x1dc8] ;  /* 0x001dc80001f27983 */ /* 0x000ea80000300800 */
[----:B------:R3:W-:Y:S04]  /*9ebf0*/  @P3 STG.E [R222.64], R245 ;  /* 0x000000f5de003986 */ /* 0x0007e8000c101904 */
[----:B-1----:R-:W2:Y:S01]  /*9ec00*/  LDL.LU R247, [R1+0x2dc] ;  /* 0x0002dc0001f77983 */ /* 0x002ea20000300800 */
[----:B----4-:R-:W-:-:S03]  /*9ec10*/  ISETP.GE.AND P3, PT, R241, c[0x0][0x17c], PT ;  /* 0x00005f00f1007a0c */ /* 0x010fc60003f66270 */
[----:B------:R-:W4:Y:S01]  /*9ec20*/  LDL.LU R241, [R1+0x1dcc] ;  /* 0x001dcc0001f17983 */ /* 0x000f220000300800 */
[C---:B------:R-:W-:Y:S02]  /*9ec30*/  ISETP.LT.AND P5, PT, R251.reuse, c[0x0][0x178], !P0 ;  /* 0x00005e00fb007a0c */ /* 0x040fe400047a1270 */
[----:B------:R-:W-:Y:S01]  /*9ec40*/  ISETP.LT.AND P0, PT, R250, c[0x0][0x178], !P0 ;  /* 0x00005e00fa007a0c */ /* 0x000fe20004701270 */
[----:B---3--:R-:W3:Y:S01]  /*9ec50*/  LDL.LU R245, [R1+0x25c] ;  /* 0x00025c0001f57983 */ /* 0x008ee20000300800 */
[----:B------:R-:W-:Y:S02]  /*9ec60*/  IADD3 R3, R0, c[0x0][0x198], RZ ;  /* 0x0000660000037a10 */ /* 0x000fe40007ffe0ff */
[----:B------:R-:W-:Y:S02]  /*9ec70*/  ISETP.LT.AND P6, PT, R251, c[0x0][0x178], !P2 ;  /* 0x00005e00fb007a0c */ /* 0x000fe400057c1270 */
[----:B------:R-:W-:Y:S01]  /*9ec80*/  ISETP.LT.AND P2, PT, R250, c[0x0][0x178], !P2 ;  /* 0x00005e00fa007a0c */ /* 0x000fe20005741270 */
[C---:B------:R-:W-:Y:S01]  /*9ec90*/  IMAD.WIDE R222, R3.reuse, 0x4, R220 ;  /* 0x0000000403de7825 */ /* 0x040fe200078e02dc */
[----:B------:R-:W-:-:S03]  /*9eca0*/  IADD3 R0, R3, c[0x0][0x198], RZ ;  /* 0x0000660003007a10 */ /* 0x000fc60007ffe0ff */
[----:B------:R-:W-:Y:S01]  /*9ecb0*/  IMAD.WIDE R178, R3, 0x4, R176 ;  /* 0x0000000403b27825 */ /* 0x000fe200078e02b0 */
[----:B------:R1:W-:Y:S01]  /*9ecc0*/  @P5 STG.E [R222.64], R248 ;  /* 0x000000f8de005986 */ /* 0x0003e2000c101904 */
[----:B------:R-:W-:-:S03]  /*9ecd0*/  ISETP.LT.AND P5, PT, R251, c[0x0][0x178], !P4 ;  /* 0x00005e00fb007a0c */ /* 0x000fc600067a1270 */
[----:B------:R1:W-:Y:S01]  /*9ece0*/  @P0 STG.E [R178.64], R243 ;  /* 0x000000f3b2000986 */ /* 0x0003e2000c101904 */
[C---:B------:R-:W-:Y:S01]  /*9ecf0*/  IADD3 R3, R0.reuse, c[0x0][0x198], RZ ;  /* 0x0000660000037a10 */ /* 0x040fe20007ffe0ff */
[----:B-1----:R-:W-:-:S04]  /*9ed00*/  IMAD.WIDE R222, R0, 0x4, R220 ;  /* 0x0000000400de7825 */ /* 0x002fc800078e02dc */
[----:B------:R-:W-:Y:S01]  /*9ed10*/  IMAD.WIDE R178, R0, 0x4, R176 ;  /* 0x0000000400b27825 */ /* 0x000fe200078e02b0 */
[----:B------:R-:W-:Y:S04]  /*9ed20*/  @P6 STG.E [R222.64], R246 ;  /* 0x000000f6de006986 */ /* 0x000fe8000c101904 */
[----:B------:R1:W-:Y:S01]  /*9ed30*/  @P2 STG.E [R178.64], R244 ;  /* 0x000000f4b2002986 */ /* 0x0003e2000c101904 */
[C---:B------:R-:W-:Y:S01]  /*9ed40*/  IADD3 R0, R3.reuse, c[0x0][0x198], RZ ;  /* 0x0000660003007a10 */ /* 0x040fe20007ffe0ff */
[C---:B-1----:R-:W-:Y:S01]  /*9ed50*/  IMAD.WIDE R178, R3.reuse, 0x4, R220 ;  /* 0x0000000403b27825 */ /* 0x042fe200078e02dc */
[----:B--2---:R-:W-:Y:S02]  /*9ed60*/  ISETP.GE.AND P0, PT, R242, c[0x0][0x17c], PT ;  /* 0x00005f00f2007a0c */ /* 0x004fe40003f06270 */
[----:B------:R-:W2:Y:S04]  /*9ed70*/  LDL.LU R242, [R1+0x1ddc] ;  /* 0x001ddc0001f27983 */ /* 0x000ea80000300800 */
[----:B------:R-:W2:Y:S04]  /*9ed80*/  LDL.LU R243, [R1+0x288] ;  /* 0x0002880001f37983 */ /* 0x000ea80000300800 */
[----:B------:R1:W-:Y:S02]  /*9ed90*/  @P5 STG.E [R178.64], R249 ;  /* 0x000000f9b2005986 */ /* 0x0003e4000c101904 */
[----:B-1----:R-:W-:Y:S01]  /*9eda0*/  IMAD.WIDE R248, R3, 0x4, R176 ;  /* 0x0000000403f87825 */ /* 0x002fe200078e02b0 */
[----:B----4-:R-:W-:-:S02]  /*9edb0*/  ISETP.GE.AND P2, PT, R241, c[0x0][0x17c], PT ;  /* 0x00005f00f1007a0c */ /* 0x010fc40003f46270 */
[----:B------:R-:W2:Y:S04]  /*9edc0*/  LDL.LU R241, [R1+0x1de0] ;  /* 0x001de00001f17983 */ /* 0x000ea80000300800 */
[----:B------:R-:W2:Y:S04]  /*9edd0*/  LDL.LU R246, [R1+0x31c] ;  /* 0x00031c0001f67983 */ /* 0x000ea80000300800 */
[----:B------:R-:W2:Y:S04]  /*9ede0*/  LDL.LU R244, [R1+0x28c] ;  /* 0x00028c0001f47983 */ /* 0x000ea80000300800 */
[----:B------:R-:W2:Y:S01]  /*9edf0*/  LDL.LU R3, [R1+0x258] ;  /* 0x0002580001037983 */ /* 0x000ea20000300800 */
[----:B------:R-:W-:-:S02]  /*9ee00*/  ISETP.LT.AND P4, PT, R250, c[0x0][0x178], !P4 ;  /* 0x00005e00fa007a0c */ /* 0x000fc40006781270 */
[----:B------:R-:W-:Y:S02]  /*9ee10*/  ISETP.LT.AND P6, PT, R251, c[0x0][0x178], !P1 ;  /* 0x00005e00fb007a0c */ /* 0x000fe40004fc1270 */
[----:B------:R-:W-:Y:S01]  /*9ee20*/  ISETP.LT.AND P1, PT, R250, c[0x0][0x178], !P1 ;  /* 0x00005e00fa007a0c */ /* 0x000fe20004f21270 */
[----:B------:R-:W-:-:S04]  /*9ee30*/  IMAD.WIDE R178, R0, 0x4, R220 ;  /* 0x0000000400b27825 */ /* 0x000fc800078e02dc */
[C---:B------:R-:W-:Y:S01]  /*9ee40*/  IMAD.WIDE R222, R0.reuse, 0x4, R176 ;  /* 0x0000000400de7825 */ /* 0x040fe200078e02b0 */
[----:B------:R-:W-:-:S03]  /*9ee50*/  IADD3 R0, R0, c[0x0][0x198], RZ ;  /* 0x0000660000007a10 */ /* 0x000fc60007ffe0ff */
[----:B--2---:R1:W-:Y:S01]  /*9ee60*/  @P4 STG.E [R248.64], R3 ;  /* 0x00000003f8004986 */ /* 0x0043e2000c101904 */
[----:B------:R-:W-:-:S03]  /*9ee70*/  ISETP.GE.AND P4, PT, R242, c[0x0][0x17c], PT ;  /* 0x00005f00f2007a0c */ /* 0x000fc60003f86270 */
[----:B------:R2:W-:Y:S04]  /*9ee80*/  @P6 STG.E [R178.64], R247 ;  /* 0x000000f7b2006986 */ /* 0x0005e8000c101904 */
[----:B---3--:R3:W-:Y:S04]  /*9ee90*/  @P1 STG.E [R222.64], R245 ;  /* 0x000000f5de001986 */ /* 0x0087e8000c101904 */
[----:B-1----:R-:W4:Y:S01]  /*9eea0*/  LDL.LU R248, [R1+0x348] ;  /* 0x0003480001f87983 */ /* 0x002f220000300800 */
[----:B------:R-:W-:-:S03]  /*9eeb0*/  IADD3 R3, R0, c[0x0][0x198], RZ ;  /* 0x0000660000037a10 */ /* 0x000fc60007ffe0ff */
[----:B------:R-:W4:Y:S01]  /*9eec0*/  LDL.LU R242, [R1+0x1de4] ;  /* 0x001de40001f27983 */ /* 0x000f220000300800 */
[----:B--2---:R-:W-:-:S03]  /*9eed0*/  IMAD.WIDE R178, R0, 0x4, R220 ;  /* 0x0000000400b27825 */ /* 0x004fc600078e02dc */
[----:B------:R-:W2:Y:S01]  /*9eee0*/  LDL.LU R249, [R1+0x2c8] ;  /* 0x0002c80001f97983 */ /* 0x000ea20000300800 */
[----:B---3--:R-:W-:-:S03]  /*9eef0*/  IMAD.WIDE R222, R0, 0x4, R176 ;  /* 0x0000000400de7825 */ /* 0x008fc600078e02b0 */
[----:B------:R-:W3:Y:S04]  /*9ef00*/  LDL.LU R247, [R1+0x34c] ;  /* 0x00034c0001f77983 */ /* 0x000ee80000300800 */
[----:B------:R-:W2:Y:S01]  /*9ef10*/  LDL.LU R0, [R1+0x318] ;  /* 0x0003180001007983 */ /* 0x000ea20000300800 */
[----:B------:R-:W-:Y:S02]  /*9ef20*/  ISETP.LT.AND P5, PT, R251, c[0x0][0x178], !P3 ;  /* 0x00005e00fb007a0c */ /* 0x000fe40005fa1270 */
[----:B------:R-:W-:Y:S02]  /*9ef30*/  ISETP.LT.AND P3, PT, R250, c[0x0][0x178], !P3 ;  /* 0x00005e00fa007a0c */ /* 0x000fe40005f61270 */
[----:B------:R-:W-:Y:S02]  /*9ef40*/  ISETP.GE.AND P1, PT, R241, c[0x0][0x17c], PT ;  /* 0x00005f00f1007a0c */ /* 0x000fe40003f26270 */
[----:B------:R-:W3:Y:S04]  /*9ef50*/  LDL.LU R241, [R1+0x1df8] ;  /* 0x001df80001f17983 */ /* 0x000ee80000300800 */
[----:B------:R-:W3:Y:S01]  /*9ef60*/  LDL.LU R245, [R1+0x2cc] ;  /* 0x0002cc0001f57983 */ /* 0x000ee20000300800 */
[----:B------:R-:W-:-:S02]  /*9ef70*/  ISETP.LT.AND P6, PT, R251, c[0x0][0x178], !P0 ;  /* 0x00005e00fb007a0c */ /* 0x000fc400047c1270 */
[----:B------:R-:W-:Y:S01]  /*9ef80*/  ISETP.LT.AND P0, PT, R250, c[0x0][0x178], !P0 ;  /* 0x00005e00fa007a0c */ /* 0x000fe20004701270 */
[----:B--2---:R1:W-:Y:S04]  /*9ef90*/  @P5 STG.E [R178.64], R0 ;  /* 0x00000000b2005986 */ /* 0x0043e8000c101904 */
[----:B------:R2:W-:Y:S01]  /*9efa0*/  @P3 STG.E [R222.64], R243 ;  /* 0x000000f3de003986 */ /* 0x0005e2000c101904 */
[----:B----4-:R-:W-:-:S03]  /*9efb0*/  ISETP.GE.AND P3, PT, R242, c[0x0][0x17c], PT ;  /* 0x00005f00f2007a0c */ /* 0x010fc60003f66270 */
[----:B------:R-:W4:Y:S01]  /*9efc0*/  LDL.LU R242, [R1+0x1dfc] ;  /* 0x001dfc0001f27983 */ /* 0x000f220000300800 */
[----:B------:R-:W-:Y:S02]  /*9efd0*/  ISETP.LT.AND P5, PT, R251, c[0x0][0x178], !P2 ;  /* 0x00005e00fb007a0c */ /* 0x000fe400057a1270 */
[----:B------:R-:W-:Y:S01]  /*9efe0*/  ISETP.LT.AND P2, PT, R250, c[0x0][0x178], !P2 ;  /* 0x00005e00fa007a0c */ /* 0x000fe20005741270 */
[C---:B-1----:R-:W-:Y:S01]  /*9eff0*/  IMAD.WIDE R178, R3.reuse, 0x4, R176 ;  /* 0x0000000403b27825 */ /* 0x042fe200078e02b0 */
[----:B------:R-:W-:-:S03]  /*9f000*/  IADD3 R0, R3, c[0x0][0x198], RZ ;  /* 0x0000660003007a10 */ /* 0x000fc60007ffe0ff */
[----:B--2---:R-:W-:Y:S01]  /*9f010*/  IMAD.WIDE R222, R3, 0x4, R220 ;  /* 0x0000000403de7825 */ /* 0x004fe200078e02dc */
[----:B------:R-:W-:Y:S01]  /*9f020*/  IADD3 R3, R0, c[0x0][0x198], RZ ;  /* 0x0000660000037a10 */ /* 0x000fe20007ffe0ff */
[----:B------:R-:W2:Y:S04]  /*9f030*/  LDL.LU R243, [R1+0x2f8] ;  /* 0x0002f80001f37983 */ /* 0x000ea80000300800 */
[----:B------:R1:W-:Y:S04]  /*9f040*/  @P6 STG.E [R222.64], R246 ;  /* 0x000000f6de006986 */ /* 0x0003e8000c101904 */
[----:B------:R1:W-:Y:S01]  /*9f050*/  @P0 STG.E [R178.64], R244 ;  /* 0x000000f4b2000986 */ /* 0x0003e2000c101904 */
[----:B---3--:R-:W-:-:S03]  /*9f060*/  ISETP.GE.AND P0, PT, R241, c[0x0][0x17c], PT ;  /* 0x00005f00f1007a0c */ /* 0x008fc60003f06270 */
[----:B------:R-:W3:Y:S01]  /*9f070*/  LDL.LU R241, [R1+0x1e04] ;  /* 0x001e040001f17983 */ /* 0x000ee20000300800 */
[----:B-1----:R-:W-:-:S03]  /*9f080*/  IMAD.WIDE R222, R0, 0x4, R220 ;  /* 0x0000000400de7825 */ /* 0x002fc600078e02dc */
[----:B------:R-:W2:Y:S01]  /*9f090*/  LDL.LU R246, [R1+0x39c] ;  /* 0x00039c0001f67983 */ /* 0x000ea20000300800 */
[----:B------:R-:W-:-:S03]  /*9f0a0*/  IMAD.WIDE R178, R0, 0x4, R176 ;  /* 0x0000000400b27825 */ /* 0x000fc600078e02b0 */
[----:B------:R-:W-:Y:S01]  /*9f0b0*/  @P5 STG.E [R222.64], R248 ;  /* 0x000000f8de005986 */ /* 0x000fe2000c101904 */
[----:B------:R-:W-:-:S03]  /*9f0c0*/  IADD3 R0, R3, c[0x0][0x198], RZ ;  /* 0x0000660003007a10 */ /* 0x000fc60007ffe0ff */
[----:B------:R1:W-:Y:S04]  /*9f0d0*/  @P2 STG.E [R178.64], R249 ;  /* 0x000000f9b2002986 */ /* 0x0003e8000c101904 */
[----:B------:R-:W2:Y:S01]  /*9f0e0*/  LDL.LU R244, [R1+0x2fc] ;  /* 0x0002fc0001f47983 */ /* 0x000ea20000300800 */
[----:B-1----:R-:W-:-:S04]  /*9f0f0*/  IMAD.WIDE R178, R3, 0x4, R220 ;  /* 0x0000000403b27825 */ /* 0x002fc800078e02dc */
[----:B------:R-:W-:Y:S01]  /*9f100*/  IMAD.WIDE R248, R3, 0x4, R176 ;  /* 0x0000000403f87825 */ /* 0x000fe200078e02b0 */
[----:B----4-:R-:W-:Y:S02]  /*9f110*/  ISETP.GE.AND P2, PT, R242, c[0x0][0x17c], PT ;  /* 0x00005f00f2007a0c */ /* 0x010fe40003f46270 */
[----:B------:R-:W4:Y:S04]  /*9f120*/  LDL.LU R242, [R1+0x1e08] ;  /* 0x001e080001f27983 */ /* 0x000f280000300800 */
[----:B------:R-:W2:Y:S01]  /*9f130*/  LDL.LU R3, [R1+0x398] ;  /* 0x0003980001037983 */ /* 0x000ea20000300800 */
[----:B------:R-:W-:Y:S02]  /*9f140*/  ISETP.LT.AND P6, PT, R251, c[0x0][0x178], !P4 ;  /* 0x00005e00fb007a0c */ /* 0x000fe400067c1270 */
[----:B------:R-:W-:-:S02]  /*9f150*/  ISETP.LT.AND P4, PT, R250, c[0x0][0x178], !P4 ;  /* 0x00005e00fa007a0c */ /* 0x000fc40006781270 */
[----:B------:R-:W-:Y:S02]  /*9f160*/  ISETP.LT.AND P5, PT, R251, c[0x0][0x178], !P1 ;  /* 0x00005e00fb007a0c */ /* 0x000fe40004fa1270 */
[----:B------:R-:W-:Y:S01]  /*9f170*/  ISETP.LT.AND P1, PT, R250, c[0x0][0x178], !P1 ;  /* 0x00005e00fa007a0c */ /* 0x000fe20004f21270 */
[----:B------:R-:W-:-:S06]  /*9f180*/  IMAD.WIDE R222, R0, 0x4, R176 ;  /* 0x0000000400de7825 */ /* 0x000fcc00078e02b0 */
[----:B------:R1:W-:Y:S01]  /*9f190*/  @P6 STG.E [R178.64], R247 ;  /* 0x000000f7b2006986 */ /* 0x0003e2000c101904 */
[----:B------:R-:W-:Y:S02]  /*9f1a0*/  ISETP.LT.AND P6, PT, R251, c[0x0][0x178], !P3 ;  /* 0x00005e00fb007a0c */ /* 0x000fe40005fc1270 */
[----:B------:R-:W-:Y:S01]  /*9f1b0*/  ISETP.LT.AND P3, PT, R250, c[0x0][0x178], !P3 ;  /* 0x00005e00fa007a0c */ /* 0x000fe20005f61270 */
[----:B------:R1:W-:Y:S01]  /*9f1c0*/  @P4 STG.E [R248.64], R245 ;  /* 0x000000f5f8004986 */ /* 0x0003e2000c101904 */
[----:B---3--:R-:W-:Y:S01]  /*9f1d0*/  ISETP.GE.AND P4, PT, R241, c[0x0][0x17c], PT ;  /* 0x00005f00f1007a0c */ /* 0x008fe20003f86270 */
[C-C-:B-1----:R-:W-:Y:S01]  /*9f1e0*/  IMAD.WIDE R178, R0.reuse, 0x4, R220.reuse ;  /* 0x0000000400b27825 */ /* 0x142fe200078e02dc */
[----:B------:R-:W-:Y:S01]  /*9f1f0*/  IADD3 R0, R0, c[0x0][0x198], RZ ;  /* 0x0000660000007a10 */ /* 0x000fe20007ffe0ff */
[----:B------:R-:W3:Y:S04]  /*9f200*/  LDL.LU R248, [R1+0x328] ;  /* 0x0003280001f87983 */ /* 0x000ee80000300800 */
[----:B------:R-:W3:Y:S04]  /*9f210*/  LDL.LU R247, [R1+0x3ac] ;  /* 0x0003ac0001f77983 */ /* 0x000ee80000300800 */
[----:B------:R-:W3:Y:S04]  /*9f220*/  LDL.LU R245, [R1+0x32c] ;  /* 0x00032c0001f57983 */ /* 0x000ee80000300800 */
[----:B------:R-:W3:Y:S04]  /*9f230*/  LDL.LU R241, [R1+0x1e0c] ;  /* 0x001e0c0001f17983 */ /* 0x000ee80000300800 */
[----:B------:R-:W3:Y:S04]  /*9f240*/  LDL.LU R249, [R1+0x418] ;  /* 0x0004180001f97983 */ /* 0x000ee80000300800 */
[----:B--2---:R1:W-:Y:S04]  /*9f250*/  @P5 STG.E [R178.64], R3 ;  /* 0x00000003b2005986 */ /* 0x0043e8000c101904 */
[----:B------:R2:W-:Y:S01]  /*9f260*/  @P1 STG.E [R222.64], R243 ;  /* 0x000000f3de001986 */ /* 0x0005e2000c101904 */
[----:B----4-:R-:W-:Y:S01]  /*9f270*/  ISETP.GE.AND P1, PT, R242, c[0x0][0x17c], PT ;  /* 0x00005f00f2007a0c */ /* 0x010fe20003f26270 */
[C---:B-1----:R-:W-:Y:S01]  /*9f280*/  IMAD.WIDE R178, R0.reuse, 0x4, R220 ;  /* 0x0000000400b27825 */ /* 0x042fe200078e02dc */
[----:B------:R-:W-:-:S03]  /*9f290*/  IADD3 R3, R0, c[0x0][0x198], RZ ;  /* 0x0000660000037a10 */ /* 0x000fc60007ffe0ff */
[----:B--2---:R-:W-:Y:S01]  /*9f2a0*/  IMAD.WIDE R222, R0, 0x4, R176 ;  /* 0x0000000400de7825 */ /* 0x004fe200078e02b0 */
[----:B------:R-:W2:Y:S01]  /*9f2b0*/  LDL.LU R243, [R1+0x1e20] ;  /* 0x001e200001f37983 */ /* 0x000ea20000300800 */
[----:B------:R-:W-:-:S03]  /*9f2c0*/  IADD3 R0, R3, c[0x0][0x198], RZ ;  /* 0x0000660003007a10 */ /* 0x000fc60007ffe0ff */
[----:B------:R1:W-:Y:S04]  /*9f2d0*/  @P6 STG.E [R178.64], R246 ;  /* 0x000000f6b2006986 */ /* 0x0003e8000c101904 */
[----:B------:R-:W4:Y:S04]  /*9f2e0*/  LDL.LU R242, [R1+0x1e24] ;  /* 0x001e240001f27983 */ /* 0x000f280000300800 */
[----:B------:R3:W-:Y:S04]  /*9f2f0*/  @P3 STG.E [R222.64], R244 ;  /* 0x000000f4de003986 */ /* 0x0007e8000c101904 */
[----:B-1----:R-:W2:Y:S01]  /*9f300*/  LDL.LU R246, [R1+0x41c] ;  /* 0x00041c0001f67983 */ /* 0x002ea20000300800 */
[----:B------:R-:W-:-:S03]  /*9f310*/  IMAD.WIDE R178, R3, 0x4, R176 ;  /* 0x0000000403b27825 */ /* 0x000fc600078e02b0 */
[----:B---3--:R-:W3:Y:S01]  /*9f320*/  LDL.LU R244, [R1+0x38c] ;  /* 0x00038c0001f47983 */ /* 0x008ee20000300800 */
[----:B------:R-:W-:-:S03]  /*9f330*/  IMAD.WIDE R222, R3, 0x4, R220 ;  /* 0x0000000403de7825 */ /* 0x000fc600078e02dc */
[----:B------:R-:W2:Y:S01]  /*9f340*/  LDL.LU R3, [R1+0x3a8] ;  /* 0x0003a80001037983 */ /* 0x000ea20000300800 */
[C---:B------:R-:W-:Y:S02]  /*9f350*/  ISETP.LT.AND P5, PT, R251.reuse, c[0x0][0x178], !P0 ;  /* 0x00005e00fb007a0c */ /* 0x040fe400047a1270 */
[C---:B------:R-:W-:Y:S02]  /*9f360*/  ISETP.LT.AND P0, PT, R250.reuse, c[0x0][0x178], !P0 ;  /* 0x00005e00fa007a0c */ /* 0x040fe40004701270 */
[----:B------:R-:W-:Y:S02]  /*9f370*/  ISETP.LT.AND P6, PT, R251, c[0x0][0x178], !P2 ;  /* 0x00005e00fb007a0c */ /* 0x000fe400057c1270 */
[----:B------:R-:W-:Y:S02]  /*9f380*/  ISETP.LT.AND P2, PT, R250, c[0x0][0x178], !P2 ;  /* 0x00005e00fa007a0c */ /* 0x000fe40005741270 */
[----:B------:R-:W-:Y:S02]  /*9f390*/  ISETP.GE.AND P3, PT, R241, c[0x0][0x17c], PT ;  /* 0x00005f00f1007a0c */ /* 0x000fe40003f66270 */
[----:B------:R-:W3:Y:S04]  /*9f3a0*/  LDL.LU R241, [R1+0x2028] ;  /* 0x0020280001f17983 */ /* 0x000ee80000300800 */
[----:B--2---:R1:W-:Y:S01]  /*9f3b0*/  @P5 STG.E [R222.64], R3 ;  /* 0x00000003de005986 */ /* 0x0043e2000c101904 */
[----:B------:R-:W-:-:S03]  /*9f3c0*/  ISETP.LT.AND P5, PT, R251, c[0x0][0x178], !P4 ;  /* 0x00005e00fb007a0c */ /* 0x000fc600067a1270 */
[----:B------:R2:W-:Y:S01]  /*9f3d0*/  @P0 STG.E [R178.64], R248 ;  /* 0x000000f8b2000986 */ /* 0x0005e2000c101904 */
[C---:B-1----:R-:W-:Y:S01]  /*9f3e0*/  IMAD.WIDE R222, R0.reuse, 0x4, R220 ;  /* 0x0000000400de7825 */ /* 0x042fe200078e02dc */
[----:B------:R-:W-:-:S03]  /*9f3f0*/  IADD3 R3, R0, c[0x0][0x198], RZ ;  /* 0x0000660000037a10 */ /* 0x000fc60007ffe0ff */
[----:B--2---:R-:W-:Y:S01]  /*9f400*/  IMAD.WIDE R178, R0, 0x4, R176 ;  /* 0x0000000400b27825 */ /* 0x004fe200078e02b0 */
[----:B------:R-:W-:Y:S01]  /*9f410*/  @P6 STG.E [R222.64], R247 ;  /* 0x000000f7de006986 */ /* 0x000fe2000c101904 */
[----:B------:R-:W-:-:S03]  /*9f420*/  ISETP.GE.AND P0, PT, R243, c[0x0][0x17c], PT ;  /* 0x00005f00f3007a0c */ /* 0x000fc60003f06270 */
[----:B------:R1:W-:Y:S01]  /*9f430*/  @P2 STG.E [R178.64], R245 ;  /* 0x000000f5b2002986 */ /* 0x0003e2000c101904 */
[----:B----4-:R-:W-:-:S03]  /*9f440*/  ISETP.GE.AND P2, PT, R242, c[0x0][0x17c], PT ;  /* 0x00005f00f2007a0c */ /* 0x010fc60003f46270 */
[----:B------:R-:W2:Y:S01]  /*9f450*/  LDL.LU R243, [R1+0x1e2c] ;  /* 0x001e2c0001f37983 */ /* 0x000ea20000300800 */
[----:B------:R-:W-:-:S03]  /*9f460*/  IADD3 R0, R3, c[0x0][0x198], RZ ;  /* 0x0000660003007a10 */ /* 0x000fc60007ffe0ff */
[----:B------:R-:W2:Y:S01]  /*9f470*/  LDL.LU R242, [R1+0x1e30] ;  /* 0x001e300001f27983 */ /* 0x000ea20000300800 */
[----:B-1----:R-:W-:-:S03]  /*9f480*/  IMAD.WIDE R178, R3, 0x4, R220 ;  /* 0x0000000403b27825 */ /* 0x002fc600078e02dc */
[----:B------:R-:W2:Y:S04]  /*9f490*/  LDL.LU R247, [R1+0x434] ;  /* 0x0004340001f77983 */ /* 0x000ea80000300800 */
[----:B------:R1:W-:Y:S04]  /*9f4a0*/  @P5 STG.E [R178.64], R249 ;  /* 0x000000f9b2005986 */ /* 0x0003e8000c101904 */
[----:B------:R-:W2:Y:S01]  /*9f4b0*/  LDL.LU R245, [R1+0x204] ;  /* 0x0002040001f57983 */ /* 0x000ea20000300800 */
[----:B-1----:R-:W-:-:S03]  /*9f4c0*/  IMAD.WIDE R248, R3, 0x4, R176 ;  /* 0x0000000403f87825 */ /* 0x002fc600078e02b0 */
[----:B------:R-:W2:Y:S01]  /*9f4d0*/  LDL.LU R3, [R1+0x388] ;  /* 0x0003880001037983 */ /* 0x000ea20000300800 */
[C---:B------:R-:W-:Y:S02]  /*9f4e0*/  ISETP.LT.AND P4, PT, R250.reuse, c[0x0][0x178], !P4 ;  /* 0x00005e00fa007a0c */ /* 0x040fe40006781270 */
        /* <DEDUP_REMOVED lines=16> */
[----:B------:R-:W2:Y:S04]  /*9f5f0*/  LDL.LU R0, [R1+0x430] ;  /* 0x0004300001007983 */ /* 0x000ea80000300800 */
[----:B------:R-:W3:Y:S01]  /*9f600*/  LDL.LU R246, [R1+0x1e4c] ;  /* 0x001e4c0001f67983 */ /* 0x000ee20000300800 */
[----:B------:R-:W-:Y:S02]  /*9f610*/  ISETP.LT.AND P5, PT, R251, c[0x0][0x178], !P3 ;  /* 0x00005e00fb007a0c */ /* 0x000fe40005fa1270 */
[----:B------:R-:W-:-:S02]  /*9f620*/  ISETP.LT.AND P3, PT, R250, c[0x0][0x178], !P3 ;  /* 0x00005e00fa007a0c */ /* 0x000fc40005f61270 */
[----:B------:R-:W-:Y:S02]  /*9f630*/  ISETP.LT.AND P6, PT, R251, c[0x0][0x178], !P0 ;  /* 0x00005e00fb007a0c */ /* 0x000fe400047c1270 */
[----:B------:R-:W-:Y:S02]  /*9f640*/  ISETP.LT.AND P0, PT, R250, c[0x0][0x178], !P0 ;  /* 0x00005e00fa007a0c */ /* 0x000fe40004701270 */
[----:B------:R-:W-:Y:S02]  /*9f650*/  ISETP.GE.AND P1, PT, R242, c[0x0][0x17c], PT ;  /* 0x00005f00f2007a0c */ /* 0x000fe40003f26270 */
[----:B------:R-:W3:Y:S04]  /*9f660*/  LDL.LU R242, [R1+0x364] ;  /* 0x0003640001f27983 */ /* 0x000ee80000300800 */
[----:B--2---:R1:W-:Y:S04]  /*9f670*/  @P5 STG.E [R178.64], R0 ;  /* 0x00000000b2005986 */ /* 0x0043e8000c101904 */
[----:B----4-:R2:W-:Y:S01]  /*9f680*/  @P3 STG.E [R222.64], R248 ;  /* 0x000000f8de003986 */ /* 0x0105e2000c101904 */
[----:B------:R-:W-:Y:S01]  /*9f690*/  ISETP.GE.AND P3, PT, R243, c[0x0][0x17c], PT ;  /* 0x00005f00f3007a0c */ /* 0x000fe20003f66270 */
        /* <DEDUP_REMOVED lines=13> */
[----:B------:R-:W-:-:S03]  /*9f770*/  ISETP.GE.AND P0, PT, R246, c[0x0][0x17c], PT ;  /* 0x00005f00f6007a0c */ /* 0x000fc60003f06270 */
[----:B------:R-:W3:Y:S01]  /*9f780*/  LDL.LU R246, [R1+0x1e54] ;  /* 0x001e540001f67983 */ /* 0x000ee20000300800 */
[C---:B------:R-:W-:Y:S02]  /*9f790*/  ISETP.LT.AND P5, PT, R251.reuse, c[0x0][0x178], !P2 ;  /* 0x00005e00fb007a0c */ /* 0x040fe400057a1270 */
[C---:B------:R-:W-:Y:S02]  /*9f7a0*/  ISETP.LT.AND P2, PT, R250.reuse, c[0x0][0x178], !P2 ;  /* 0x00005e00fa007a0c */ /* 0x040fe40005741270 */
[----:B------:R-:W-:Y:S02]  /*9f7b0*/  ISETP.LT.AND P6, PT, R251, c[0x0][0x178], !P4 ;  /* 0x00005e00fb007a0c */ /* 0x000fe400067c1270 */
[----:B------:R-:W-:-:S07]  /*9f7c0*/  ISETP.LT.AND P4, PT, R250, c[0x0][0x178], !P4 ;  /* 0x00005e00fa007a0c */ /* 0x000fce0006781270 */
[----:B--2---:R-:W-:Y:S04]  /*9f7d0*/  @P5 STG.E [R222.64], R0 ;  /* 0x00000000de005986 */ /* 0x004fe8000c101904 */
[----:B------:R1:W-:Y:S01]  /*9f7e0*/  @P2 STG.E [R178.64], R249 ;  /* 0x000000f9b2002986 */ /* 0x0003e2000c101904 */
[----:B------:R-:W-:Y:S01]  /*9f7f0*/  ISETP.GE.AND P2, PT, R248, c[0x0][0x17c], PT ;  /* 0x00005f00f8007a0c */ /* 0x000fe20003f46270 */
[C---:B-1----:R-:W-:Y:S01]  /*9f800*/  IMAD.WIDE R178, R3.reuse, 0x4, R220 ;  /* 0x0000000403b27825 */ /* 0x042fe200078e02dc */
[----:B------:R-:W-:-:S03]  /*9f810*/  IADD3 R0, R3, c[0x0][0x198], RZ ;  /* 0x0000660003007a10 */ /* 0x000fc60007ffe0ff */
[----:B------:R-:W-:Y:S01]  /*9f820*/  IMAD.WIDE R248, R3, 0x4, R176 ;  /* 0x0000000403f87825 */ /* 0x000fe200078e02b0 */
[----:B------:R1:W-:Y:S04]  /*9f830*/  @P6 STG.E [R178.64], R244 ;  /* 0x000000f4b2006986 */ /* 0x0003e8000c101904 */
[----:B-1----:R-:W2:Y:S04]  /*9f840*/  LDL.LU R244, [R1+0x464] ;  /* 0x0004640001f47983 */ /* 0x002ea80000300800 */
[----:B------:R-:W2:Y:S04]  /*9f850*/  LDL.LU R3, [R1+0x1e0] ;  /* 0x0001e00001037983 */ /* 0x000ea80000300800 */
[----:B------:R1:W-:Y:S01]  /*9f860*/  @P4 STG.E [R248.64], R242 ;  /* 0x000000f2f8004986 */ /* 0x0003e2000c101904 */
[----:B---3--:R-:W-:-:S03]  /*9f870*/  ISETP.GE.AND P4, PT, R246, c[0x0][0x17c], PT ;  /* 0x00005f00f6007a0c */ /* 0x008fc60003f86270 */
[----:B-1----:R-:W3:Y:S04]  /*9f880*/  LDL.LU R242, [R1+0x2024] ;  /* 0x0020240001f27983 */ /* 0x002ee80000300800 */
[----:B------:R-:W3:Y:S04]  /*9f890*/  LDL.LU R249, [R1+0x1e58] ;  /* 0x001e580001f97983 */ /* 0x000ee80000300800 */
[----:B------:R-:W3:Y:S04]  /*9f8a0*/  LDL.LU R248, [R1+0x460] ;  /* 0x0004600001f87983 */ /* 0x000ee80000300800 */
[----:B------:R-:W3:Y:S01]  /*9f8b0*/  LDL.LU R246, [R1+0x1e5c] ;  /* 0x001e5c0001f67983 */ /* 0x000ee20000300800 */
[----:B------:R-:W-:-:S02]  /*9f8c0*/  ISETP.LT.AND P5, PT, R251, c[0x0][0x178], !P1 ;  /* 0x00005e00fb007a0c */ /* 0x000fc40004fa1270 */
[----:B------:R-:W-:Y:S01]  /*9f8d0*/  ISETP.LT.AND P1, PT, R250, c[0x0][0x178], !P1 ;  /* 0x00005e00fa007a0c */ /* 0x000fe20004f21270 */
[----:B------:R-:W-:Y:S01]  /*9f8e0*/  IMAD.WIDE R178, R0, 0x4, R220 ;  /* 0x0000000400b27825 */ /* 0x000fe200078e02dc */
[----:B------:R-:W-:Y:S02]  /*9f8f0*/  ISETP.LT.AND P6, PT, R251, c[0x0][0x178], !P3 ;  /* 0x00005e00fb007a0c */ /* 0x000fe40005fc1270 */
[----:B------:R-:W-:Y:S01]  /*9f900*/  ISETP.LT.AND P3, PT, R250, c[0x0][0x178], !P3 ;  /* 0x00005e00fa007a0c */ /* 0x000fe20005f61270 */
[C---:B------:R-:W-:Y:S01]  /*9f910*/  IMAD.WIDE R222, R0.reuse, 0x4, R176 ;  /* 0x0000000400de7825 */ /* 0x040fe200078e02b0 */
[----:B------:R-:W-:-:S05]  /*9f920*/  IADD3 R0, R0, c[0x0][0x198], RZ ;  /* 0x0000660000007a10 */ /* 0x000fca0007ffe0ff */
[----:B----4-:R1:W-:Y:S01]  /*9f930*/  @P5 STG.E [R178.64], R243 ;  /* 0x000000f3b2005986 */ /* 0x0103e2000c101904 */
[----:B------:R-:W-:Y:S02]  /*9f940*/  ISETP.LT.AND P5, PT, R251, c[0x0][0x178], !P0 ;  /* 0x00005e00fb007a0c */ /* 0x000fe400047a1270 */
[----:B------:R-:W-:Y:S01]  /*9f950*/  ISETP.LT.AND P0, PT, R250, c[0x0][0x178], !P0 ;  /* 0x00005e00fa007a0c */ /* 0x000fe20004701270 */
[C---:B-1----:R-:W-:Y:S01]  /*9f960*/  IMAD.WIDE R178, R0.reuse, 0x4, R220 ;  /* 0x0000000400b27825 */ /* 0x042fe200078e02dc */
[----:B------:R-:W4:Y:S04]  /*9f970*/  LDL.LU R243, [R1+0x2020] ;  /* 0x0020200001f37983 */ /* 0x000f280000300800 */
[----:B--2---:R1:W-:Y:S04]  /*9f980*/  @P1 STG.E [R222.64], R3 ;  /* 0x00000003de001986 */ /* 0x0043e8000c101904 */
[----:B------:R2:W-:Y:S01]  /*9f990*/  @P6 STG.E [R178.64], R247 ;  /* 0x000000f7b2006986 */ /* 0x0005e2000c101904 */
[C---:B-1----:R-:W-:Y:S01]  /*9f9a0*/  IMAD.WIDE R222, R0.reuse, 0x4, R176 ;  /* 0x0000000400de7825 */ /* 0x042fe200078e02b0 */
[----:B------:R-:W-:-:S02]  /*9f9b0*/  IADD3 R3, R0, c[0x0][0x198], RZ ;  /* 0x0000660000037a10 */ /* 0x000fc40007ffe0ff */
[----:B--2---:R-:W2:Y:S03]  /*9f9c0*/  LDL.LU R247, [R1+0x1e74] ;  /* 0x001e740001f77983 */ /* 0x004ea60000300800 */
[----:B------:R-:W-:Y:S01]  /*9f9d0*/  IMAD.WIDE R178, R3, 0x4, R176 ;  /* 0x0000000403b27825 */ /* 0x000fe200078e02b0 */
[----:B------:R1:W-:Y:S01]  /*9f9e0*/  @P3 STG.E [R222.64], R245 ;  /* 0x000000f5de003986 */ /* 0x0003e2000c101904 */
[----:B---3--:R-:W-:-:S03]  /*9f9f0*/  ISETP.GE.AND P1, PT, R249, c[0x0][0x17c], PT ;  /* 0x00005f00f9007a0c */ /* 0x008fc60003f26270 */
[----:B------:R-:W3:Y:S01]  /*9fa00*/  LDL.LU R249, [R1+0x534] ;  /* 0x0005340001f97983 */ /* 0x000ee20000300800 */
[----:B-1----:R-:W-:-:S03]  /*9fa10*/  IMAD.WIDE R222, R3, 0x4, R220 ;  /* 0x0000000403de7825 */ /* 0x002fc600078e02dc */
[----:B------:R-:W3:Y:S01]  /*9fa20*/  LDL.LU R245, [R1+0x424] ;  /* 0x0004240001f57983 */ /* 0x000ee20000300800 */
[----:B------:R-:W-:-:S03]  /*9fa30*/  ISETP.GE.AND P3, PT, R246, c[0x0][0x17c], PT ;  /* 0x00005f00f6007a0c */ /* 0x000fc60003f66270 */
[----:B------:R-:W-:Y:S04]  /*9fa40*/  @P5 STG.E [R222.64], R248 ;  /* 0x000000f8de005986 */ /* 0x000fe8000c101904 */
[----:B------:R-:W3:Y:S04]  /*9fa50*/  LDL.LU R246, [R1+0x1e78] ;  /* 0x001e780001f67983 */ /* 0x000ee80000300800 */
[----:B------:R1:W-:Y:S04]  /*9fa60*/  @P0 STG.E [R178.64], R240 ;  /* 0x000000f0b2000986 */ /* 0x0003e8000c101904 */
[----:B-1----:R-:W4:Y:S01]  /*9fa70*/  LDL.LU R240, [R1+0x530] ;  /* 0x0005300001f07983 */ /* 0x002f220000300800 */
[----:B------:R-:W-:-:S02]  /*9fa80*/  ISETP.LT.AND P6, PT, R251, c[0x0][0x178], !P2 ;  /* 0x00005e00fb007a0c */ /* 0x000fc400057c1270 */
[----:B------:R-:W-:Y:S01]  /*9fa90*/  ISETP.LT.AND P2, PT, R250, c[0x0][0x178], !P2 ;  /* 0x00005e00fa007a0c */ /* 0x000fe20005741270 */
[----:B------:R-:W4:Y:S01]  /*9faa0*/  LDL.LU R248, [R1+0x1e7c] ;  /* 0x001e7c0001f87983 */ /* 0x000f220000300800 */
[----:B------:R-:W-:Y:S02]  /*9fab0*/  IADD3 R0, R3, c[0x0][0x198], RZ ;  /* 0x0000660003007a10 */ /* 0x000fe40007ffe0ff */
[----:B------:R-:W-:-:S03]  /*9fac0*/  ISETP.LT.AND P5, PT, R251, c[0x0][0x178], !P4 ;  /* 0x00005e00fb007a0c */ /* 0x000fc600067a1270 */
[C---:B------:R-:W-:Y:S01]  /*9fad0*/  IMAD.WIDE R222, R0.reuse, 0x4, R220 ;  /* 0x0000000400de7825 */ /* 0x040fe200078e02dc */
[----:B------:R-:W-:-:S03]  /*9fae0*/  IADD3 R3, R0, c[0x0][0x198], RZ ;  /* 0x0000660000037a10 */ /* 0x000fc60007ffe0ff */
[----:B------:R-:W-:Y:S01]  /*9faf0*/  IMAD.WIDE R178, R0, 0x4, R176 ;  /* 0x0000000400b27825 */ /* 0x000fe200078e02b0 */
[----:B------:R1:W-:Y:S04]  /*9fb00*/  @P6 STG.E [R222.64], R244 ;  /* 0x000000f4de006986 */ /* 0x0003e8000c101904 */
[----:B------:R1:W-:Y:S01]  /*9fb10*/  @P2 STG.E [R178.64], R241 ;  /* 0x000000f1b2002986 */ /* 0x0003e2000c101904 */
[----:B------:R-:W-:-:S03]  /*9fb20*/  IADD3 R0, R3, c[0x0][0x198], RZ ;  /* 0x0000660003007a10 */ /* 0x000fc60007ffe0ff */
[----:B-1----:R-:W4:Y:S01]  /*9fb30*/  LDL.LU R244, [R1+0x540] ;  /* 0x0005400001f47983 */ /* 0x002f220000300800 */
[----:B------:R-:W-:Y:S01]  /*9fb40*/  IMAD.WIDE R178, R3, 0x4, R220 ;  /* 0x0000000403b27825 */ /* 0x000fe200078e02dc */
[----:B--2---:R-:W-:Y:S02]  /*9fb50*/  ISETP.GE.AND P0, PT, R247, c[0x0][0x17c], PT ;  /* 0x00005f00f7007a0c */ /* 0x004fe40003f06270 */
[----:B---3--:R-:W-:Y:S02]  /*9fb60*/  ISETP.GE.AND P2, PT, R246, c[0x0][0x17c], PT ;  /* 0x00005f00f6007a0c */ /* 0x008fe40003f46270 */
[----:B------:R-:W2:Y:S04]  /*9fb70*/  LDL.LU R246, [R1+0x1e80] ;  /* 0x001e800001f67983 */ /* 0x000ea80000300800 */
[----:B------:R-:W3:Y:S04]  /*9fb80*/  LDL.LU R247, [R1+0x1f4] ;  /* 0x0001f40001f77983 */ /* 0x000ee80000300800 */
[----:B----4-:R1:W-:Y:S02]  /*9fb90*/  @P5 STG.E [R178.64], R240 ;  /* 0x000000f0b2005986 */ /* 0x0103e4000c101904 */
[----:B-1----:R-:W-:-:S02]  /*9fba0*/  IMAD.WIDE R178, R3, 0x4, R176 ;  /* 0x0000000403b27825 */ /* 0x002fc400078e02b0 */
[----:B------:R-:W4:Y:S01]  /*9fbb0*/  LDL.LU R3, [R1+0x420] ;  /* 0x0004200001037983 */ /* 0x000f220000300800 */
[C---:B------:R-:W-:Y:S02]  /*9fbc0*/  ISETP.LT.AND P4, PT, R250.reuse, c[0x0][0x178], !P4 ;  /* 0x00005e00fa007a0c */ /* 0x040fe40006781270 */
[----:B------:R-:W-:Y:S02]  /*9fbd0*/  ISETP.LT.AND P6, PT, R251, c[0x0][0x178], !P1 ;  /* 0x00005e00fb007a0c */ /* 0x000fe40004fc1270 */
[----:B------:R-:W-:Y:S01]  /*9fbe0*/  ISETP.LT.AND P1, PT, R250, c[0x0][0x178], !P1 ;  /* 0x00005e00fa007a0c */ /* 0x000fe20004f21270 */
[----:B------:R-:W-:-:S04]  /*9fbf0*/  IMAD.WIDE R222, R0, 0x4, R220 ;  /* 0x0000000400de7825 */ /* 0x000fc800078e02dc */
[C---:B------:R-:W-:Y:S01]  /*9fc00*/  IMAD.WIDE R240, R0.reuse, 0x4, R176 ;  /* 0x0000000400f07825 */ /* 0x040fe200078e02b0 */
[----:B------:R-:W-:-:S03]  /*9fc10*/  IADD3 R0, R0, c[0x0][0x198], RZ ;  /* 0x0000660000007a10 */ /* 0x000fc60007ffe0ff */
[----:B----4-:R1:W-:Y:S01]  /*9fc20*/  @P4 STG.E [R178.64], R3 ;  /* 0x00000003b2004986 */ /* 0x0103e2000c101904 */
[----:B------:R-:W-:-:S03]  /*9fc30*/  ISETP.GE.AND P4, PT, R248, c[0x0][0x17c], PT ;  /* 0x00005f00f8007a0c */ /* 0x000fc60003f86270 */
[----:B------:R4:W-:Y:S04]  /*9fc40*/  @P6 STG.E [R222.64], R249 ;  /* 0x000000f9de006986 */ /* 0x0009e8000c101904 */
[----:B------:R2:W-:Y:S01]  /*9fc50*/  @P1 STG.E [R240.64], R245 ;  /* 0x000000f5f0001986 */ /* 0x0005e2000c101904 */
[C---:B-1----:R-:W-:Y:S01]  /*9fc60*/  IMAD.WIDE R178, R0.reuse, 0x4, R220 ;  /* 0x0000000400b27825 */ /* 0x042fe200078e02dc */
[----:B------:R-:W-:-:S03]  /*9fc70*/  IADD3 R3, R0, c[0x0][0x198], RZ ;  /* 0x0000660000037a10 */ /* 0x000fc60007ffe0ff */
[----:B----4-:R-:W-:Y:S01]  /*9fc80*/  IMAD.WIDE R222, R0, 0x4, R176 ;  /* 0x0000000400de7825 */ /* 0x010fe200078e02b0 */
[----:B--2---:R-:W2:Y:S04]  /*9fc90*/  LDL.LU R245, [R1+0x1e84] ;  /* 0x001e840001f57983 */ /* 0x004ea80000300800 */
[----:B------:R-:W4:Y:S04]  /*9fca0*/  LDL.LU R241, [R1+0x490] ;  /* 0x0004900001f17983 */ /* 0x000f280000300800 */
[----:B------:R-:W2:Y:S04]  /*9fcb0*/  LDL.LU R248, [R1+0x494] ;  /* 0x0004940001f87983 */ /* 0x000ea80000300800 */
[----:B------:R-:W2:Y:S01]  /*9fcc0*/  LDL.LU R0, [R1+0x1f0] ;  /* 0x0001f00001007983 */ /* 0x000ea20000300800 */
[----:B------:R-:W-:-:S02]  /*9fcd0*/  ISETP.LT.AND P5, PT, R251, c[0x0][0x178], !P3 ;  /* 0x00005e00fb007a0c */ /* 0x000fc40005fa1270 */
[----:B------:R-:W-:Y:S02]  /*9fce0*/  ISETP.LT.AND P3, PT, R250, c[0x0][0x178], !P3 ;  /* 0x00005e00fa007a0c */ /* 0x000fe40005f61270 */
[----:B------:R-:W-:Y:S02]  /*9fcf0*/  ISETP.GE.AND P1, PT, R246, c[0x0][0x17c], PT ;  /* 0x00005f00f6007a0c */ /* 0x000fe40003f26270 */
[----:B------:R-:W3:Y:S04]  /*9fd00*/  LDL.LU R246, [R1+0x1e9c] ;  /* 0x001e9c0001f67983 */ /* 0x000ee80000300800 */
[----:B------:R-:W3:Y:S04]  /*9fd10*/  LDL.LU R240, [R1+0x1ea0] ;  /* 0x001ea00001f07983 */ /* 0x000ee80000300800 */
[----:B------:R1:W-:Y:S04]  /*9fd20*/  @P5 STG.E [R178.64], R244 ;  /* 0x000000f4b2005986 */ /* 0x0003e8000c101904 */
[----:B------:R-:W3:Y:S04]  /*9fd30*/  LDL.LU R249, [R1+0x470] ;  /* 0x0004700001f97983 */ /* 0x000ee80000300800 */
[----:B-1----:R-:W3:Y:S01]  /*9fd40*/  LDL.LU R244, [R1+0x201c] ;  /* 0x00201c0001f47983 */ /* 0x002ee20000300800 */
[----:B------:R-:W-:-:S03]  /*9fd50*/  IMAD.WIDE R178, R3, 0x4, R176 ;  /* 0x0000000403b27825 */ /* 0x000fc600078e02b0 */
[----:B--2---:R1:W-:Y:S02]  /*9fd60*/  @P3 STG.E [R222.64], R0 ;  /* 0x00000000de003986 */ /* 0x0043e4000c101904 */
[C---:B-1----:R-:W-:Y:S01]  /*9fd70*/  IMAD.WIDE R222, R3.reuse, 0x4, R220 ;  /* 0x0000000403de7825 */ /* 0x042fe200078e02dc */
[----:B------:R-:W-:Y:S02]  /*9fd80*/  IADD3 R0, R3, c[0x0][0x198], RZ ;  /* 0x0000660003007a10 */ /* 0x000fe40007ffe0ff */
[----:B------:R-:W2:Y:S01]  /*9fd90*/  LDL.LU R3, [R1+0x544] ;  /* 0x0005440001037983 */ /* 0x000ea20000300800 */
[C---:B------:R-:W-:Y:S02]  /*9fda0*/  ISETP.LT.AND P6, PT, R251.reuse, c[0x0][0x178], !P0 ;  /* 0x00005e00fb007a0c */ /* 0x040fe400047c1270 */
[----:B------:R-:W-:Y:S02]  /*9fdb0*/  ISETP.LT.AND P0, PT, R250, c[0x0][0x178], !P0 ;  /* 0x00005e00fa007a0c */ /* 0x000fe40004701270 */
[----:B------:R-:W-:-:S02]  /*9fdc0*/  ISETP.LT.AND P5, PT, R251, c[0x0][0x178], !P2 ;  /* 0x00005e00fb007a0c */ /* 0x000fc400057a1270 */
[----:B------:R-:W-:Y:S02]  /*9fdd0*/  ISETP.LT.AND P2, PT, R250, c[0x0][0x178], !P2 ;  /* 0x00005e00fa007a0c */ /* 0x000fe40005741270 */
[----:B------:R-:W-:Y:S02]  /*9fde0*/  ISETP.GE.AND P3, PT, R245, c[0x0][0x17c], PT ;  /* 0x00005f00f5007a0c */ /* 0x000fe40003f66270 */
[----:B------:R-:W4:Y:S04]  /*9fdf0*/  LDL.LU R245, [R1+0x2018] ;  /* 0x0020180001f57983 */ /* 0x000f280000300800 */
[----:B--2---:R1:W-:Y:S04]  /*9fe00*/  @P6 STG.E [R222.64], R3 ;  /* 0x00000003de006986 */ /* 0x0043e8000c101904 */
[----:B---3--:R2:W-:Y:S01]  /*9fe10*/  @P0 STG.E [R178.64], R247 ;  /* 0x000000f7b2000986 */ /* 0x0085e2000c101904 */
[----:B------:R-:W-:Y:S01]  /*9fe20*/  ISETP.GE.AND P0, PT, R246, c[0x0][0x17c], PT ;  /* 0x00005f00f6007a0c */ /* 0x000fe20003f06270 */
[----:B-1----:R-:W-:-:S04]  /*9fe30*/  IMAD.WIDE R222, R0, 0x4, R220 ;  /* 0x0000000400de7825 */ /* 0x002fc800078e02dc */
[----:B--2---:R-:W-:Y:S01]  /*9fe40*/  IMAD.WIDE R178, R0, 0x4, R176 ;  /* 0x0000000400b27825 */ /* 0x004fe200078e02b0 */
[----:B------:R-:W2:Y:S04]  /*9fe50*/  LDL.LU R247, [R1+0x474] ;  /* 0x0004740001f77983 */ /* 0x000ea80000300800 */
[----:B------:R-:W3:Y:S04]  /*9fe60*/  LDL.LU R246, [R1+0x1ea4] ;  /* 0x001ea40001f67983 */ /* 0x000ee80000300800 */
[----:B----4-:R-:W-:Y:S04]  /*9fe70*/  @P5 STG.E [R222.64], R241 ;  /* 0x000000f1de005986 */ /* 0x010fe8000c101904 */
[----:B------:R1:W-:Y:S04]  /*9fe80*/  @P2 STG.E [R178.64], R244 ;  /* 0x000000f4b2002986 */ /* 0x0003e8000c101904 */
[----:B-1----:R-:W4:Y:S01]  /*9fe90*/  LDL.LU R244, [R1+0x1ea8] ;  /* 0x001ea80001f47983 */ /* 0x002f220000300800 */
[----:B------:R-:W-:-:S02]  /*9fea0*/  ISETP.LT.AND P6, PT, R251, c[0x0][0x178], !P4 ;  /* 0x00005e00fb007a0c */ /* 0x000fc400067c1270 */
[----:B------:R-:W-:Y:S02]  /*9feb0*/  IADD3 R3, R0, c[0x0][0x198], RZ ;  /* 0x0000660000037a10 */ /* 0x000fe40007ffe0ff */
[----:B------:R-:W-:-:S03]  /*9fec0*/  ISETP.LT.AND P4, PT, R250, c[0x0][0x178], !P4 ;  /* 0x00005e00fa007a0c */ /* 0x000fc60006781270 */
[--C-:B------:R-:W-:Y:S01]  /*9fed0*/  IMAD.WIDE R178, R3, 0x4, R220.reuse ;  /* 0x0000000403b27825 */ /* 0x100fe200078e02dc */
[----:B------:R-:W-:Y:S02]  /*9fee0*/  ISETP.LT.AND P5, PT, R251, c[0x0][0x178], !P1 ;  /* 0x00005e00fb007a0c */ /* 0x000fe40004fa1270 */
[----:B------:R-:W-:Y:S02]  /*9fef0*/  ISETP.LT.AND P1, PT, R250, c[0x0][0x178], !P1 ;  /* 0x00005e00fa007a0c */ /* 0x000fe40004f21270 */
[----:B------:R-:W-:Y:S01]  /*9ff00*/  IADD3 R0, R3, c[0x0][0x198], RZ ;  /* 0x0000660003007a10 */ /* 0x000fe20007ffe0ff */
[----:B------:R1:W-:Y:S01]  /*9ff10*/  @P6 STG.E [R178.64], R248 ;  /* 0x000000f8b2006986 */ /* 0x0003e2000c101904 */
[----:B------:R-:W-:Y:S02]  /*9ff20*/  ISETP.LT.AND P6, PT, R251, c[0x0][0x178], !P3 ;  /* 0x00005e00fb007a0c */ /* 0x000fe40005fc1270 */
[----:B------:R-:W-:Y:S01]  /*9ff30*/  ISETP.GE.AND P2, PT, R240, c[0x0][0x17c], PT ;  /* 0x00005f00f0007a0c */ /* 0x000fe20003f46270 */
[----:B------:R-:W-:Y:S01]  /*9ff40*/  IMAD.WIDE R222, R0, 0x4, R220 ;  /* 0x0000000400de7825 */ /* 0x000fe200078e02dc */
[----:B------:R-:W-:-:S03]  /*9ff50*/  ISETP.LT.AND P3, PT, R250, c[0x0][0x178], !P3 ;  /* 0x00005e00fa007a0c */ /* 0x000fc60005f61270 */
[C---:B------:R-:W-:Y:S01]  /*9ff60*/  IMAD.WIDE R240, R0.reuse, 0x4, R176 ;  /* 0x0000000400f07825 */ /* 0x040fe200078e02b0 */
[----:B------:R-:W-:-:S03]  /*9ff70*/  IADD3 R0, R0, c[0x0][0x198], RZ ;  /* 0x0000660000007a10 */ /* 0x000fc60007ffe0ff */
[----:B-1----:R-:W-:-:S05]  /*9ff80*/  IMAD.WIDE R178, R3, 0x4, R176 ;  /* 0x0000000403b27825 */ /* 0x002fca00078e02b0 */
[----:B------:R1:W-:Y:S01]  /*9ff90*/  @P4 STG.E [R178.64], R245 ;  /* 0x000000f5b2004986 */ /* 0x0003e2000c101904 */
[----:B------:R-:W-:-:S03]  /*9ffa0*/  IADD3 R3, R0, c[0x0][0x198], RZ ;  /* 0x0000660000037a10 */ /* 0x000fc60007ffe0ff */
[----:B------:R1:W-:Y:S04]  /*9ffb0*/  @P5 STG.E [R222.64], R249 ;  /* 0x000000f9de005986 */ /* 0x0003e8000c101904 */
[----:B------:R2:W-:Y:S04]  /*9ffc0*/  @P1 STG.E [R240.64], R236 ;  /* 0x000000ecf0001986 */ /* 0x0005e8000c101904 */
[----:B-1----:R-:W4:Y:S01]  /*9ffd0*/  LDL.LU R245, [R1+0x43c] ;  /* 0x00043c0001f57983 */ /* 0x002f220000300800 */
[----:B------:R-:W-:-:S04]  /*9ffe0*/  IMAD.WIDE R178, R0, 0x4, R220 ;  /* 0x0000000400b27825 */ /* 0x000fc800078e02dc */
[----:B------:R-:W-:Y:S01]  /*9fff0*/  IMAD.WIDE R222, R0, 0x4, R176 ;  /* 0x0000000400de7825 */ /* 0x000fe200078e02b0 */
[----:B------:R-:W-:Y:S02]  /*a0000*/  IADD3 R0, R3, c[0x0][0x198], RZ ;  /* 0x0000660003007a10 */ /* 0x000fe40007ffe0ff */
[----:B---3--:R-:W-:Y:S02]  /*a0010*/  ISETP.GE.AND P4, PT, R246, c[0x0][0x17c], PT ;  /* 0x00005f00f6007a0c */ /* 0x008fe40003f86270 */
[----:B------:R-:W3:Y:S04]  /*a0020*/  LDL.LU R246, [R1+0x1eac] ;  /* 0x001eac0001f67983 */ /* 0x000ee80000300800 */
[----:B------:R-:W3:Y:S04]  /*a0030*/  LDL.LU R248, [R1+0x20c] ;  /* 0x00020c0001f87983 */ /* 0x000ee80000300800 */
[----:B--2---:R-:W2:Y:S04]  /*a0040*/  LDL.LU R236, [R1+0x448] ;  /* 0x0004480001ec7983 */ /* 0x004ea80000300800 */
[----:B------:R-:W2:Y:S04]  /*a0050*/  LDL.LU R240, [R1+0x1ec4] ;  /* 0x001ec40001f07983 */ /* 0x000ea80000300800 */
[----:B------:R1:W-:Y:S01]  /*a0060*/  @P6 STG.E [R178.64], R247 ;  /* 0x000000f7b2006986 */ /* 0x0003e2000c101904 */
[----:B----4-:R-:W-:-:S03]  /*a0070*/  ISETP.GE.AND P1, PT, R244, c[0x0][0x17c], PT ;  /* 0x00005f00f4007a0c */ /* 0x010fc60003f26270 */
[----:B------:R-:W4:Y:S04]  /*a0080*/  LDL.LU R244, [R1+0x1ec8] ;  /* 0x001ec80001f47983 */ /* 0x000f280000300800 */
[----:B------:R1:W-:Y:S04]  /*a0090*/  @P3 STG.E [R222.64], R237 ;  /* 0x000000edde003986 */ /* 0x0003e8000c101904 */
[----:B-1----:R-:W2:Y:S01]  /*a00a0*/  LDL.LU R247, [R1+0x368] ;  /* 0x0003680001f77983 */ /* 0x002ea20000300800 */
[----:B------:R-:W-:-:S03]  /*a00b0*/  IMAD.WIDE R178, R3, 0x4, R176 ;  /* 0x0000000403b27825 */ /* 0x000fc600078e02b0 */
[----:B------:R-:W2:Y:S04]  /*a00c0*/  LDL.LU R241, [R1+0x44c] ;  /* 0x00044c0001f17983 */ /* 0x000ea80000300800 */
[----:B------:R-:W2:Y:S01]  /*a00d0*/  LDL.LU R249, [R1+0x36c] ;  /* 0x00036c0001f97983 */ /* 0x000ea20000300800 */
[----:B------:R-:W-:-:S03]  /*a00e0*/  IMAD.WIDE R222, R3, 0x4, R220 ;  /* 0x0000000403de7825 */ /* 0x000fc600078e02dc */
[----:B------:R-:W2:Y:S04]  /*a00f0*/  LDL.LU R237, [R1+0x208] ;  /* 0x0002080001ed7983 */ /* 0x000ea80000300800 */
[----:B------:R-:W2:Y:S01]  /*a0100*/  LDL.LU R3, [R1+0x438] ;  /* 0x0004380001037983 */ /* 0x000ea20000300800 */
[----:B------:R-:W-:Y:S02]  /*a0110*/  ISETP.LT.AND P5, PT, R251, c[0x0][0x178], !P0 ;  /* 0x00005e00fb007a0c */ /* 0x000fe400047a1270 */
[----:B------:R-:W-:Y:S02]  /*a0120*/  ISETP.LT.AND P0, PT, R250, c[0x0][0x178], !P0 ;  /* 0x00005e00fa007a0c */ /* 0x000fe40004701270 */
[----:B---3--:R-:W-:Y:S02]  /*a0130*/  ISETP.GE.AND P3, PT, R246, c[0x0][0x17c], PT ;  /* 0x00005f00f6007a0c */ /* 0x008fe40003f66270 */
[----:B------:R-:W3:Y:S07]  /*a0140*/  LDL.LU R246, [R1+0x2014] ;  /* 0x0020140001f67983 */ /* 0x000eee0000300800 */
[----:B--2---:R1:W-:Y:S04]  /*a0150*/  @P5 STG.E [R222.64], R3 ;  /* 0x00000003de005986 */ /* 0x0043e8000c101904 */
[----:B------:R2:W-:Y:S01]  /*a0160*/  @P0 STG.E [R178.64], R237 ;  /* 0x000000edb2000986 */ /* 0x0005e2000c101904 */
[----:B------:R-:W-:-:S03]  /*a0170*/  ISETP.GE.AND P0, PT, R240, c[0x0][0x17c], PT ;  /* 0x00005f00f0007a0c */ /* 0x000fc60003f06270 */
[----:B------:R-:W3:Y:S01]  /*a0180*/  LDL.LU R240, [R1+0x1ecc] ;  /* 0x001ecc0001f07983 */ /* 0x000ee20000300800 */
[C---:B------:R-:W-:Y:S02]  /*a0190*/  ISETP.LT.AND P6, PT, R251.reuse, c[0x0][0x178], !P2 ;  /* 0x00005e00fb007a0c */ /* 0x040fe400057c1270 */
[----:B------:R-:W-:Y:S01]  /*a01a0*/  ISETP.LT.AND P2, PT, R250, c[0x0][0x178], !P2 ;  /* 0x00005e00fa007a0c */ /* 0x000fe20005741270 */
[C---:B-1----:R-:W-:Y:S01]  /*a01b0*/  IMAD.WIDE R222, R0.reuse, 0x4, R220 ;  /* 0x0000000400de7825 */ /* 0x042fe200078e02dc */
[----:B------:R-:W-:Y:S02]  /*a01c0*/  ISETP.LT.AND P5, PT, R251, c[0x0][0x178], !P4 ;  /* 0x00005e00fb007a0c */ /* 0x000fe400067a1270 */
[C---:B------:R-:W-:Y:S01]  /*a01d0*/  IADD3 R3, R0.reuse, c[0x0][0x198], RZ ;  /* 0x0000660000037a10 */ /* 0x040fe20007ffe0ff */
[----:B--2---:R-:W-:Y:S01]  /*a01e0*/  IMAD.WIDE R178, R0, 0x4, R176 ;  /* 0x0000000400b27825 */ /* 0x004fe200078e02b0 */
[----:B------:R-:W-:-:S05]  /*a01f0*/  ISETP.LT.AND P4, PT, R250, c[0x0][0x178], !P4 ;  /* 0x00005e00fa007a0c */ /* 0x000fca0006781270 */
[----:B------:R1:W-:Y:S01]  /*a0200*/  @P6 STG.E [R222.64], R245 ;  /* 0x000000f5de006986 */ /* 0x0003e2000c101904 */
[----:B------:R-:W-:Y:S02]  /*a0210*/  ISETP.LT.AND P6, PT, R251, c[0x0][0x178], !P1 ;  /* 0x00005e00fb007a0c */ /* 0x000fe40004fc1270 */
[----:B------:R-:W-:Y:S01]  /*a0220*/  ISETP.LT.AND P1, PT, R250, c[0x0][0x178], !P1 ;  /* 0x00005e00fa007a0c */ /* 0x000fe20004f21270 */
[----:B------:R2:W-:Y:S01]  /*a0230*/  @P2 STG.E [R178.64], R248 ;  /* 0x000000f8b2002986 */ /* 0x0005e2000c101904 */
[C---:B------:R-:W-:Y:S02]  /*a0240*/  IADD3 R0, R3.reuse, c[0x0][0x198], RZ ;  /* 0x0000660003007a10 */ /* 0x040fe40007ffe0ff */
[----:B----4-:R-:W-:Y:S01]  /*a0250*/  ISETP.GE.AND P2, PT, R244, c[0x0][0x17c], PT ;  /* 0x00005f00f4007a0c */ /* 0x010fe20003f46270 */
[----:B-1----:R-:W4:Y:S01]  /*a0260*/  LDL.LU R245, [R1+0x45c] ;  /* 0x00045c0001f57983 */ /* 0x002f220000300800 */
[----:B--2---:R-:W-:-:S03]  /*a0270*/  IMAD.WIDE R178, R3, 0x4, R220 ;  /* 0x0000000403b27825 */ /* 0x004fc600078e02dc */
[----:B------:R-:W2:Y:S04]  /*a0280*/  LDL.LU R244, [R1+0x1ec] ;  /* 0x0001ec0001f47983 */ /* 0x000ea80000300800 */
[----:B------:R1:W-:Y:S01]  /*a0290*/  @P5 STG.E [R178.64], R236 ;  /* 0x000000ecb2005986 */ /* 0x0003e2000c101904 */
[----:B------:R-:W-:-:S03]  /*a02a0*/  IMAD.WIDE R222, R0, 0x4, R220 ;  /* 0x0000000400de7825 */ /* 0x000fc600078e02dc */
[----:B------:R-:W2:Y:S01]  /*a02b0*/  LDL.LU R248, [R1+0x468] ;  /* 0x0004680001f87983 */ /* 0x000ea20000300800 */
[----:B-1----:R-:W-:-:S03]  /*a02c0*/  IMAD.WIDE R178, R3, 0x4, R176 ;  /* 0x0000000403b27825 */ /* 0x002fc600078e02b0 */
[----:B------:R-:W2:Y:S01]  /*a02d0*/  LDL.LU R3, [R1+0x1e8] ;  /* 0x0001e80001037983 */ /* 0x000ea20000300800 */
[----:B------:R-:W-:-:S03]  /*a02e0*/  IMAD.WIDE R236, R0, 0x4, R176 ;  /* 0x0000000400ec7825 */ /* 0x000fc600078e02b0 */
[----:B------:R1:W-:Y:S04]  /*a02f0*/  @P4 STG.E [R178.64], R247 ;  /* 0x000000f7b2004986 */ /* 0x0003e8000c101904 */
[----:B------:R-:W-:Y:S04]  /*a0300*/  @P6 STG.E [R222.64], R241 ;  /* 0x000000f1de006986 */ /* 0x000fe8000c101904 */
[----:B------:R1:W-:Y:S04]  /*a0310*/  @P1 STG.E [R236.64], R249 ;  /* 0x000000f9ec001986 */ /* 0x0003e8000c101904 */
[----:B-1----:R-:W2:Y:S04]  /*a0320*/  LDL.LU R247, [R1+0x2010] ;  /* 0x0020100001f77983 */ /* 0x002ea80000300800 */
[----:B------:R-:W2:Y:S04]  /*a0330*/  LDL.LU R236, [R1+0x1ed0] ;  /* 0x001ed00001ec7983 */ /* 0x000ea80000300800 */
[----:B------:R-:W2:Y:S04]  /*a0340*/  LDL.LU R237, [R1+0x458] ;  /* 0x0004580001ed7983 */ /* 0x000ea80000300800 */
[----:B------:R-:W4:Y:S01]  /*a0350*/  LDL.LU R241, [R1+0x1edc] ;  /* 0x001edc0001f17983 */ /* 0x000f220000300800 */
[----:B---3--:R-:W-:-:S03]  /*a0360*/  ISETP.GE.AND P4, PT, R240, c[0x0][0x17c], PT ;  /* 0x00005f00f0007a0c */ /* 0x008fc60003f86270 */
[----:B------:R-:W3:Y:S04]  /*a0370*/  LDL.LU R240, [R1+0x1f00] ;  /* 0x001f000001f07983 */ /* 0x000ee80000300800 */
[----:B------:R-:W3:Y:S01]  /*a0380*/  LDL.LU R249, [R1+0x46c] ;  /* 0x00046c0001f97983 */ /* 0x000ee20000300800 */
[C---:B------:R-:W-:Y:S02]  /*a0390*/  ISETP.LT.AND P5, PT, R251.reuse, c[0x0][0x178], !P3 ;  /* 0x00005e00fb007a0c */ /* 0x040fe40005fa1270 */
[----:B------:R-:W-:Y:S02]  /*a03a0*/  ISETP.LT.AND P3, PT, R250, c[0x0][0x178], !P3 ;  /* 0x00005e00fa007a0c */ /* 0x000fe40005f61270 */
[----:B------:R-:W-:Y:S02]  /*a03b0*/  IADD3 R0, R0, c[0x0][0x198], RZ ;  /* 0x0000660000007a10 */ /* 0x000fe40007ffe0ff */
[----:B------:R-:W-:-:S02]  /*a03c0*/  ISETP.LT.AND P6, PT, R251, c[0x0][0x178], !P0 ;  /* 0x00005e00fb007a0c */ /* 0x000fc400047c1270 */
[----:B------:R-:W-:Y:S01]  /*a03d0*/  ISETP.LT.AND P0, PT, R250, c[0x0][0x178], !P0 ;  /* 0x00005e00fa007a0c */ /* 0x000fe20004701270 */
[----:B------:R-:W-:-:S04]  /*a03e0*/  IMAD.WIDE R178, R0, 0x4, R220 ;  /* 0x0000000400b27825 */ /* 0x000fc800078e02dc */
[C---:B------:R-:W-:Y:S01]  /*a03f0*/  IMAD.WIDE R222, R0.reuse, 0x4, R176 ;  /* 0x0000000400de7825 */ /* 0x040fe200078e02b0 */
[----:B------:R-:W-:Y:S01]  /*a0400*/  IADD3 R0, R0, c[0x0][0x198], RZ ;  /* 0x0000660000007a10 */ /* 0x000fe20007ffe0ff */
[----:B--2---:R1:W-:Y:S01]  /*a0410*/  @P5 STG.E [R178.64], R237 ;  /* 0x000000edb2005986 */ /* 0x0043e2000c101904 */
[----:B------:R-:W-:-:S03]  /*a0420*/  ISETP.LT.AND P5, PT, R251, c[0x0][0x178], !P2 ;  /* 0x00005e00fb007a0c */ /* 0x000fc600057a1270 */
[----:B------:R2:W-:Y:S01]  /*a0430*/  @P3 STG.E [R222.64], R3 ;  /* 0x00000003de003986 */ /* 0x0005e2000c101904 */
[----:B------:R-:W-:Y:S01]  /*a0440*/  ISETP.LT.AND P2, PT, R250, c[0x0][0x178], !P2 ;  /* 0x00005e00fa007a0c */ /* 0x000fe20005741270 */
[----:B-1----:R-:W-:-:S04]  /*a0450*/  IMAD.WIDE R178, R0, 0x4, R220 ;  /* 0x0000000400b27825 */ /* 0x002fc800078e02dc */
[C---:B--2---:R-:W-:Y:S01]  /*a0460*/  IMAD.WIDE R222, R0.reuse, 0x4, R176 ;  /* 0x0000000400de7825 */ /* 0x044fe200078e02b0 */
[----:B------:R-:W-:Y:S01]  /*a0470*/  IADD3 R3, R0, c[0x0][0x198], RZ ;  /* 0x0000660000037a10 */ /* 0x000fe20007ffe0ff */
[----:B----4-:R1:W-:Y:S01]  /*a0480*/  @P6 STG.E [R178.64], R245 ;  /* 0x000000f5b2006986 */ /* 0x0103e2000c101904 */
[----:B------:R-:W-:-:S03]  /*a0490*/  ISETP.LT.AND P6, PT, R251, c[0x0][0x178], !P4 ;  /* 0x00005e00fb007a0c */ /* 0x000fc600067c1270 */
[----:B------:R2:W-:Y:S01]  /*a04a0*/  @P0 STG.E [R222.64], R244 ;  /* 0x000000f4de000986 */ /* 0x0005e2000c101904 */
[----:B------:R-:W-:Y:S01]  /*a04b0*/  ISETP.LT.AND P4, PT, R250, c[0x0][0x178], !P4 ;  /* 0x00005e00fa007a0c */ /* 0x000fe20006781270 */
[----:B-1----:R-:W-:-:S04]  /*a04c0*/  IMAD.WIDE R178, R3, 0x4, R220 ;  /* 0x0000000403b27825 */ /* 0x002fc800078e02dc */
[C---:B--2---:R-:W-:Y:S01]  /*a04d0*/  IMAD.WIDE R222, R3.reuse, 0x4, R176 ;  /* 0x0000000403de7825 */ /* 0x044fe200078e02b0 */
[----:B------:R-:W-:Y:S01]  /*a04e0*/  IADD3 R3, R3, c[0x0][0x198], RZ ;  /* 0x0000660003037a10 */ /* 0x000fe20007ffe0ff */
[----:B------:R1:W-:Y:S01]  /*a04f0*/  @P5 STG.E [R178.64], R248 ;  /* 0x000000f8b2005986 */ /* 0x0003e2000c101904 */
[----:B------:R-:W-:-:S03]  /*a0500*/  ISETP.GE.AND P1, PT, R236, c[0x0][0x17c], PT ;  /* 0x00005f00ec007a0c */ /* 0x000fc60003f26270 */
[----:B------:R-:W2:Y:S04]  /*a0510*/  LDL.LU R236, [R1+0x1f04] ;  /* 0x001f040001ec7983 */ /* 0x000ea80000300800 */
[----:B------:R-:W4:Y:S01]  /*a0520*/  LDL.LU R244, [R1+0x42c] ;  /* 0x00042c0001f47983 */ /* 0x000f220000300800 */
[----:B-1----:R-:W-:-:S03]  /*a0530*/  IMAD.WIDE R178, R3, 0x4, R220 ;  /* 0x0000000403b27825 */ /* 0x002fc600078e02dc */
[----:B------:R1:W-:Y:S01]  /*a0540*/  @P2 STG.E [R222.64], R242 ;  /* 0x000000f2de002986 */ /* 0x0003e2000c101904 */
[----:B------:R-:W-:Y:S02]  /*a0550*/  ISETP.GE.AND P3, PT, R241, c[0x0][0x17c], PT ;  /* 0x00005f00f1007a0c */ /* 0x000fe40003f66270 */
[----:B------:R-:W-:Y:S01]  /*a0560*/  IADD3 R0, R3, c[0x0][0x198], RZ ;  /* 0x0000660003007a10 */ /* 0x000fe20007ffe0ff */
[----:B-1----:R-:W4:Y:S04]  /*a0570*/  LDL.LU R242, [R1+0x1ed8] ;  /* 0x001ed80001f27983 */ /* 0x002f280000300800 */
[----:B------:R-:W4:Y:S01]  /*a0580*/  LDL.LU R245, [R1+0x1ee8] ;  /* 0x001ee80001f57983 */ /* 0x000f220000300800 */
[----:B---3--:R-:W-:-:S03]  /*a0590*/  ISETP.GE.AND P0, PT, R240, c[0x0][0x17c], PT ;  /* 0x00005f00f0007a0c */ /* 0x008fc60003f06270 */
[----:B------:R-:W3:Y:S04]  /*a05a0*/  LDL.LU R240, [R1+0x548] ;  /* 0x0005480001f07983 */ /* 0x000ee80000300800 */
[----:B------:R1:W-:Y:S04]  /*a05b0*/  @P6 STG.E [R178.64], R249 ;  /* 0x000000f9b2006986 */ /* 0x0003e8000c101904 */
[----:B------:R-:W3:Y:S04]  /*a05c0*/  LDL.LU R248, [R1+0x1f8] ;  /* 0x0001f80001f87983 */ /* 0x000ee80000300800 */
[----:B------:R-:W3:Y:S01]  /*a05d0*/  LDL.LU R241, [R1+0x54c] ;  /* 0x00054c0001f17983 */ /* 0x000ee20000300800 */
[----:B-1----:R-:W-:-:S03]  /*a05e0*/  IMAD.WIDE R178, R3, 0x4, R176 ;  /* 0x0000000403b27825 */ /* 0x002fc600078e02b0 */
[----:B------:R-:W3:Y:S04]  /*a05f0*/  LDL.LU R249, [R1+0x1fc] ;  /* 0x0001fc0001f97983 */ /* 0x000ee80000300800 */
[----:B------:R-:W3:Y:S04]  /*a0600*/  LDL.LU R3, [R1+0x53c] ;  /* 0x00053c0001037983 */ /* 0x000ee80000300800 */
[----:B------:R1:W-:Y:S04]  /*a0610*/  @P4 STG.E [R178.64], R243 ;  /* 0x000000f3b2004986 */ /* 0x0003e8000c101904 */
[----:B-1----:R-:W3:Y:S04]  /*a0620*/  LDL.LU R178, [R1+0x538] ;  /* 0x0005380001b27983 */ /* 0x002ee80000300800 */
[----:B------:R-:W3:Y:S01]  /*a0630*/  LDL.LU R179, [R1+0x428] ;  /* 0x0004280001b37983 */ /* 0x000ee20000300800 */
[----:B------:R-:W-:-:S02]  /*a0640*/  ISETP.LT.AND P5, PT, R251, c[0x0][0x178], !P1 ;  /* 0x00005e00fb007a0c */ /* 0x000fc40004fa1270 */
[----:B------:R-:W-:Y:S01]  /*a0650*/  ISETP.LT.AND P1, PT, R250, c[0x0][0x178], !P1 ;  /* 0x00005e00fa007a0c */ /* 0x000fe20004f21270 */
[----:B------:R-:W-:Y:S01]  /*a0660*/  IMAD.WIDE R222, R0, 0x4, R220 ;  /* 0x0000000400de7825 */ /* 0x000fe200078e02dc */
[----:B------:R-:W-:Y:S02]  /*a0670*/  ISETP.LT.AND P6, PT, R251, c[0x0][0x178], !P3 ;  /* 0x00005e00fb007a0c */ /* 0x000fe40005fc1270 */
[----:B------:R-:W-:Y:S02]  /*a0680*/  ISETP.LT.AND P3, PT, R250, c[0x0][0x178], !P3 ;  /* 0x00005e00fa007a0c */ /* 0x000fe40005f61270 */
[----:B--2---:R-:W-:Y:S01]  /*a0690*/  ISETP.GE.AND P2, PT, R236, c[0x0][0x17c], PT ;  /* 0x00005f00ec007a0c */ /* 0x004fe20003f46270 */
[C---:B------:R-:W-:Y:S01]  /*a06a0*/  IMAD.WIDE R236, R0.reuse, 0x4, R176 ;  /* 0x0000000400ec7825 */ /* 0x040fe200078e02b0 */
[----:B------:R-:W-:Y:S02]  /*a06b0*/  IADD3 R0, R0, c[0x0][0x198], RZ ;  /* 0x0000660000007a10 */ /* 0x000fe40007ffe0ff */
[----:B----4-:R-:W-:-:S02]  /*a06c0*/  ISETP.GE.AND P4, PT, R242, c[0x0][0x17c], PT ;  /* 0x00005f00f2007a0c */ /* 0x010fc40003f86270 */
[----:B------:R-:W2:Y:S04]  /*a06d0*/  LDL.LU R242, [R1+0x1efc] ;  /* 0x001efc0001f27983 */ /* 0x000ea80000300800 */
[----:B---3--:R1:W-:Y:S01]  /*a06e0*/  @P5 STG.E [R222.64], R178 ;  /* 0x000000b2de005986 */ /* 0x0083e2000c101904 */
[----:B------:R-:W-:-:S03]  /*a06f0*/  ISETP.LT.AND P5, PT, R251, c[0x0][0x178], !P0 ;  /* 0x00005e00fb007a0c */ /* 0x000fc600047a1270 */
[----:B------:R3:W-:Y:S01]  /*a0700*/  @P1 STG.E [R236.64], R179 ;  /* 0x000000b3ec001986 */ /* 0x0007e2000c101904 */
[----:B------:R-:W-:Y:S01]  /*a0710*/  ISETP.LT.AND P0, PT, R250, c[0x0][0x178], !P0 ;  /* 0x00005e00fa007a0c */ /* 0x000fe20004701270 */
[----:B-1----:R-:W-:-:S04]  /*a0720*/  IMAD.WIDE R222, R0, 0x4, R176 ;  /* 0x0000000400de7825 */ /* 0x002fc800078e02b0 */
[C-C-:B---3--:R-:W-:Y:S01]  /*a0730*/  IMAD.WIDE R178, R0.reuse, 0x4, R220.reuse ;  /* 0x0000000400b27825 */ /* 0x148fe200078e02dc */
[----:B------:R-:W-:Y:S01]  /*a0740*/  IADD3 R0, R0, c[0x0][0x198], RZ ;  /* 0x0000660000007a10 */ /* 0x000fe20007ffe0ff */
[----:B------:R-:W3:Y:S04]  /*a0750*/  LDL.LU R237, [R1+0x1f18] ;  /* 0x001f180001ed7983 */ /* 0x000ee80000300800 */
[----:B------:R1:W-:Y:S01]  /*a0760*/  @P6 STG.E [R178.64], R3 ;  /* 0x00000003b2006986 */ /* 0x0003e2000c101904 */
[----:B------:R-:W-:Y:S02]  /*a0770*/  ISETP.LT.AND P6, PT, R251, c[0x0][0x178], !P2 ;  /* 0x00005e00fb007a0c */ /* 0x000fe400057c1270 */
[----:B------:R-:W-:Y:S01]  /*a0780*/  ISETP.GE.AND P1, PT, R245, c[0x0][0x17c], PT ;  /* 0x00005f00f5007a0c */ /* 0x000fe20003f26270 */
[----:B------:R4:W-:Y:S04]  /*a0790*/  @P3 STG.E [R222.64], R244 ;  /* 0x000000f4de003986 */ /* 0x0009e8000c101904 */
[----:B------:R-:W3:Y:S01]  /*a07a0*/  LDL.LU R245, [R1+0x498] ;  /* 0x0004980001f57983 */ /* 0x000ee20000300800 */
[C---:B-1----:R-:W-:Y:S01]  /*a07b0*/  IMAD.WIDE R178, R0.reuse, 0x4, R220 ;  /* 0x0000000400b27825 */ /* 0x042fe200078e02dc */
[----:B------:R-:W-:-:S02]  /*a07c0*/  IADD3 R3, R0, c[0x0][0x198], RZ ;  /* 0x0000660000037a10 */ /* 0x000fc40007ffe0ff */
[----:B------:R-:W3:Y:S01]  /*a07d0*/  LDL.LU R236, [R1+0x1f1c] ;  /* 0x001f1c0001ec7983 */ /* 0x000ee20000300800 */
[----:B----4-:R-:W-:-:S03]  /*a07e0*/  IMAD.WIDE R222, R0, 0x4, R176 ;  /* 0x0000000400de7825 */ /* 0x010fc600078e02b0 */
[----:B------:R1:W-:Y:S04]  /*a07f0*/  @P5 STG.E [R178.64], R240 ;  /* 0x000000f0b2005986 */ /* 0x0003e8000c101904 */
[----:B------:R-:W4:Y:S04]  /*a0800*/  LDL.LU R244, [R1+0x49c] ;  /* 0x00049c0001f47983 */ /* 0x000f280000300800 */
[----:B------:R1:W-:Y:S02]  /*a0810*/  @P0 STG.E [R222.64], R248 ;  /* 0x000000f8de000986 */ /* 0x0003e4000c101904 */
[----:B-1----:R-:W-:-:S05]  /*a0820*/  IMAD.WIDE R178, R3, 0x4, R220 ;  /* 0x0000000403b27825 */ /* 0x002fca00078e02dc */
[----:B------:R1:W-:Y:S04]  /*a0830*/  @P6 STG.E [R178.64], R241 ;  /* 0x000000f1b2006986 */ /* 0x0003e8000c101904 */
[----:B------:R-:W4:Y:S04]  /*a0840*/  LDL.LU R248, [R1+0x478] ;  /* 0x0004780001f87983 */ /* 0x000f280000300800 */
[----:B-1----:R-:W4:Y:S01]  /*a0850*/  LDL.LU R241, [R1+0x1ee4] ;  /* 0x001ee40001f17983 */ /* 0x002f220000300800 */
[----:B------:R-:W-:Y:S01]  /*a0860*/  ISETP.LT.AND P2, PT, R250, c[0x0][0x178], !P2 ;  /* 0x00005e00fa007a0c */ /* 0x000fe20005741270 */
[----:B------:R-:W-:Y:S01]  /*a0870*/  IMAD.WIDE R222, R3, 0x4, R176 ;  /* 0x0000000403de7825 */ /* 0x000fe200078e02b0 */
[----:B------:R-:W-:-:S02]  /*a0880*/  ISETP.LT.AND P5, PT, R251, c[0x0][0x178], !P4 ;  /* 0x00005e00fb007a0c */ /* 0x000fc400067a1270 */
[----:B------:R-:W-:-:S09]  /*a0890*/  IADD3 R3, R3, c[0x0][0x198], RZ ;  /* 0x0000660003037a10 */ /* 0x000fd20007ffe0ff */
[----:B------:R1:W-:Y:S01]  /*a08a0*/  @P2 STG.E [R222.64], R249 ;  /* 0x000000f9de002986 */ /* 0x0003e2000c101904 */
[----:B------:R-:W-:-:S03]  /*a08b0*/  ISETP.LT.AND P4, PT, R250, c[0x0][0x178], !P4 ;  /* 0x00005e00fa007a0c */ /* 0x000fc60006781270 */
[----:B-1----:R-:W4:Y:S04]  /*a08c0*/  LDL.LU R249, [R1+0x47c] ;  /* 0x00047c0001f97983 */ /* 0x002f280000300800 */
[----:B------:R-:W4:Y:S04]  /*a08d0*/  LDL.LU R243, [R1+0x1ef8] ;  /* 0x001ef80001f37983 */ /* 0x000f280000300800 */
[----:B------:R-:W4:Y:S01]  /*a08e0*/  LDL.LU R240, [R1+0x1f14] ;  /* 0x001f140001f07983 */ /* 0x000f220000300800 */
[----:B------:R-:W-:Y:S01]  /*a08f0*/  ISETP.LT.AND P6, PT, R251, c[0x0][0x178], !P1 ;  /* 0x00005e00fb007a0c */ /* 0x000fe20004fc1270 */
[----:B------:R-:W-:Y:S01]  /*a0900*/  IMAD.WIDE R178, R3, 0x4, R220 ;  /* 0x0000000403b27825 */ /* 0x000fe200078e02dc */
[----:B------:R-:W-:-:S02]  /*a0910*/  ISETP.LT.AND P1, PT, R250, c[0x0][0x178], !P1 ;  /* 0x00005e00fa007a0c */ /* 0x000fc40004f21270 */
[----:B------:R-:W-:-:S05]  /*a0920*/  IADD3 R0, R3, c[0x0][0x198], RZ ;  /* 0x0000660003007a10 */ /* 0x000fca0007ffe0ff */
[----:B------:R-:W-:Y:S01]  /*a0930*/  IMAD.WIDE R222, R0, 0x4, R220 ;  /* 0x0000000400de7825 */ /* 0x000fe200078e02dc */
[----:B--2---:R-:W-:Y:S02]  /*a0940*/  ISETP.GE.AND P3, PT, R242, c[0x0][0x17c], PT ;  /* 0x00005f00f2007a0c */ /* 0x004fe40003f66270 */
[----:B------:R-:W2:Y:S01]  /*a0950*/  LDL.LU R242, [R1+0x1f2c] ;  /* 0x001f2c0001f27983 */ /* 0x000ea20000300800 */
[----:B---3--:R-:W-:-:S03]  /*a0960*/  ISETP.GE.AND P0, PT, R237, c[0x0][0x17c], PT ;  /* 0x00005f00ed007a0c */ /* 0x008fc60003f06270 */
[----:B------:R1:W-:Y:S01]  /*a0970*/  @P5 STG.E [R178.64], R245 ;  /* 0x000000f5b2005986 */ /* 0x0003e2000c101904 */
[----:B------:R-:W-:Y:S01]  /*a0980*/  ISETP.GE.AND P2, PT, R236, c[0x0][0x17c], PT ;  /* 0x00005f00ec007a0c */ /* 0x000fe20003f46270 */
[----:B------:R-:W-:-:S04]  /*a0990*/  IMAD.WIDE R236, R0, 0x4, R176 ;  /* 0x0000000400ec7825 */ /* 0x000fc800078e02b0 */
[----:B-1----:R-:W-:-:S05]  /*a09a0*/  IMAD.WIDE R178, R3, 0x4, R176 ;  /* 0x0000000403b27825 */ /* 0x002fca00078e02b0 */
[----:B------:R-:W-:Y:S04]  /*a09b0*/  @P4 STG.E [R178.64], R246 ;  /* 0x000000f6b2004986 */ /* 0x000fe8000c101904 */
[----:B----4-:R-:W-:Y:S04]  /*a09c0*/  @P6 STG.E [R222.64], R244 ;  /* 0x000000f4de006986 */ /* 0x010fe8000c101904 */
[----:B------:R1:W-:Y:S01]  /*a09d0*/  @P1 STG.E [R236.64], R247 ;  /* 0x000000f7ec001986 */ /* 0x0003e2000c101904 */
[----:B------:R-:W-:-:S03]  /*a09e0*/  ISETP.GE.AND P4, PT, R241, c[0x0][0x17c], PT ;  /* 0x00005f00f1007a0c */ /* 0x000fc60003f86270 */
[----:B------:R-:W3:Y:S04]  /*a09f0*/  LDL.LU R241, [R1+0x1f30] ;  /* 0x001f300001f17983 */ /* 0x000ee80000300800 */
[----:B-1----:R-:W4:Y:S01]  /*a0a00*/  LDL.LU R236, [R1+0x1ef4] ;  /* 0x001ef40001ec7983 */ /* 0x002f220000300800 */
        /* <DEDUP_REMOVED lines=8> */
[----:B------:R1:W-:Y:S01]  /*a0a90*/  @P5 STG.E [R178.64], R248 ;  /* 0x000000f8b2005986 */ /* 0x0003e2000c101904 */
[----:B------:R-:W-:Y:S02]  /*a0aa0*/  ISETP.LT.AND P5, PT, R251, c[0x0][0x178], !P2 ;  /* 0x00005e00fb007a0c */ /* 0x000fe400057a1270 */
[----:B------:R-:W-:Y:S01]  /*a0ab0*/  IADD3 R3, R0, c[0x0][0x198], RZ ;  /* 0x0000660000037a10 */ /* 0x000fe20007ffe0ff */
[----:B------:R1:W-:Y:S01]  /*a0ac0*/  @P3 STG.E [R222.64], R238 ;  /* 0x000000eede003986 */ /* 0x0003e2000c101904 */
[----:B------:R-:W-:Y:S01]  /*a0ad0*/  ISETP.LT.AND P2, PT, R250, c[0x0][0x178], !P2 ;  /* 0x00005e00fa007a0c */ /* 0x000fe20005741270 */
[----:B-1----:R-:W-:Y:S01]  /*a0ae0*/  IMAD.WIDE R178, R0, 0x4, R220 ;  /* 0x0000000400b27825 */ /* 0x002fe200078e02dc */
[----:B------:R-:W-:Y:S02]  /*a0af0*/  ISETP.GE.AND P3, PT, R240, c[0x0][0x17c], PT ;  /* 0x00005f00f0007a0c */ /* 0x000fe40003f66270 */
[----:B------:R-:W3:Y:S01]  /*a0b00*/  LDL.LU R240, [R1+0x1f10] ;  /* 0x001f100001f07983 */ /* 0x000ee20000300800 */
[----:B------:R-:W-:-:S03]  /*a0b10*/  IMAD.WIDE R222, R0, 0x4, R176 ;  /* 0x0000000400de7825 */ /* 0x000fc600078e02b0 */
[----:B------:R1:W-:Y:S01]  /*a0b20*/  @P6 STG.E [R178.64], R249 ;  /* 0x000000f9b2006986 */ /* 0x0003e2000c101904 */
[----:B------:R-:W-:-:S03]  /*a0b30*/  ISETP.LT.AND P6, PT, R251, c[0x0][0x178], !P4 ;  /* 0x00005e00fb007a0c */ /* 0x000fc600067c1270 */
[----:B------:R2:W-:Y:S01]  /*a0b40*/  @P0 STG.E [R222.64], R239 ;  /* 0x000000efde000986 */ /* 0x0005e2000c101904 */
[----:B------:R-:W-:Y:S02]  /*a0b50*/  ISETP.GE.AND P1, PT, R243, c[0x0][0x17c], PT ;  /* 0x00005f00f3007a0c */ /* 0x000fe40003f26270 */
[----:B------:R-:W-:Y:S01]  /*a0b60*/  ISETP.LT.AND P4, PT, R250, c[0x0][0x178], !P4 ;  /* 0x00005e00fa007a0c */ /* 0x000fe20006781270 */
[----:B------:R-:W3:Y:S01]  /*a0b70*/  LDL.LU R238, [R1+0x1f28] ;  /* 0x001f280001ee7983 */ /* 0x000ee20000300800 */
[----:B-1----:R-:W-:-:S03]  /*a0b80*/  IMAD.WIDE R178, R3, 0x4, R220 ;  /* 0x0000000403b27825 */ /* 0x002fc600078e02dc */
[----:B------:R-:W3:Y:S01]  /*a0b90*/  LDL.LU R237, [R1+0x1f40] ;  /* 0x001f400001ed7983 */ /* 0x000ee20000300800 */
[C---:B--2---:R-:W-:Y:S01]  /*a0ba0*/  IMAD.WIDE R222, R3.reuse, 0x4, R176 ;  /* 0x0000000403de7825 */ /* 0x044fe200078e02b0 */
[----:B------:R-:W-:Y:S02]  /*a0bb0*/  IADD3 R3, R3, c[0x0][0x198], RZ ;  /* 0x0000660003037a10 */ /* 0x000fe40007ffe0ff */
[----:B------:R1:W-:Y:S01]  /*a0bc0*/  @P5 STG.E [R178.64], R232 ;  /* 0x000000e8b2005986 */ /* 0x0003e2000c101904 */
[----:B------:R-:W-:Y:S02]  /*a0bd0*/  ISETP.LT.AND P5, PT, R251, c[0x0][0x178], !P1 ;  /* 0x00005e00fb007a0c */ /* 0x000fe40004fa1270 */
[----:B------:R-:W-:Y:S02]  /*a0be0*/  ISETP.LT.AND P1, PT, R250, c[0x0][0x178], !P1 ;  /* 0x00005e00fa007a0c */ /* 0x000fe40004f21270 */
[C---:B------:R-:W-:Y:S01]  /*a0bf0*/  IADD3 R0, R3.reuse, c[0x0][0x198], RZ ;  /* 0x0000660003007a10 */ /* 0x040fe20007ffe0ff */
[----:B------:R2:W-:Y:S01]  /*a0c00*/  @P2 STG.E [R222.64], R44 ;  /* 0x0000002cde002986 */ /* 0x0005e2000c101904 */
[----:B-1----:R-:W-:-:S05]  /*a0c10*/  IMAD.WIDE R178, R3, 0x4, R220 ;  /* 0x0000000403b27825 */ /* 0x002fca00078e02dc */
[----:B------:R1:W-:Y:S01]  /*a0c20*/  @P6 STG.E [R178.64], R233 ;  /* 0x000000e9b2006986 */ /* 0x0003e2000c101904 */
[----:B------:R-:W-:Y:S01]  /*a0c30*/  ISETP.LT.AND P6, PT, R251, c[0x0][0x178], !P3 ;  /* 0x00005e00fb007a0c */ /* 0x000fe20005fc1270 */
[----:B--2---:R-:W-:Y:S01]  /*a0c40*/  IMAD.WIDE R222, R0, 0x4, R220 ;  /* 0x0000000400de7825 */ /* 0x004fe200078e02dc */
[----:B------:R-:W-:Y:S02]  /*a0c50*/  ISETP.LT.AND P3, PT, R250, c[0x0][0x178], !P3 ;  /* 0x00005e00fa007a0c */ /* 0x000fe40005f61270 */
[----:B------:R-:W-:Y:S01]  /*a0c60*/  ISETP.GE.AND P0, PT, R242, c[0x0][0x17c], PT ;  /* 0x00005f00f2007a0c */ /* 0x000fe20003f06270 */
[----:B-1----:R-:W-:-:S04]  /*a0c70*/  IMAD.WIDE R178, R3, 0x4, R176 ;  /* 0x0000000403b27825 */ /* 0x002fc800078e02b0 */
[C---:B------:R-:W-:Y:S01]  /*a0c80*/  IMAD.WIDE R232, R0.reuse, 0x4, R176 ;  /* 0x0000000400e87825 */ /* 0x040fe200078e02b0 */
[----:B------:R-:W-:Y:S01]  /*a0c90*/  IADD3 R0, R0, c[0x0][0x198], RZ ;  /* 0x0000660000007a10 */ /* 0x000fe20007ffe0ff */
[----:B------:R1:W-:Y:S04]  /*a0ca0*/  @P4 STG.E [R178.64], R45 ;  /* 0x0000002db2004986 */ /* 0x0003e8000c101904 */
[----:B------:R-:W-:Y:S01]  /*a0cb0*/  @P5 STG.E [R222.64], R224 ;  /* 0x000000e0de005986 */ /* 0x000fe2000c101904 */
[----:B------:R-:W-:-:S03]  /*a0cc0*/  ISETP.LT.AND P5, PT, R250, c[0x0][0x178], !P0 ;  /* 0x00005e00fa007a0c */ /* 0x000fc600047a1270 */
[----:B------:R-:W-:Y:S01]  /*a0cd0*/  @P1 STG.E [R232.64], R40 ;  /* 0x00000028e8001986 */ /* 0x000fe2000c101904 */
[----:B------:R-:W-:Y:S01]  /*a0ce0*/  ISETP.LT.AND P1, PT, R251, c[0x0][0x178], !P0 ;  /* 0x00005e00fb007a0c */ /* 0x000fe20004721270 */
[----:B-1----:R-:W-:-:S04]  /*a0cf0*/  IMAD.WIDE R44, R0, 0x4, R220 ;  /* 0x00000004002c7825 */ /* 0x002fc800078e02dc */
[C---:B------:R-:W-:Y:S01]  /*a0d00*/  IMAD.WIDE R178, R0.reuse, 0x4, R176 ;  /* 0x0000000400b27825 */ /* 0x040fe200078e02b0 */
[----:B------:R-:W-:Y:S01]  /*a0d10*/  IADD3 R0, R0, c[0x0][0x198], RZ ;  /* 0x0000660000007a10 */ /* 0x000fe20007ffe0ff */
[----:B------:R1:W-:Y:S04]  /*a0d20*/  @P6 STG.E [R44.64], R225 ;  /* 0x000000e12c006986 */ /* 0x0003e8000c101904 */
[----:B------:R2:W-:Y:S01]  /*a0d30*/  @P3 STG.E [R178.64], R41 ;  /* 0x00000029b2003986 */ /* 0x0005e2000c101904 */
[C---:B------:R-:W-:Y:S01]  /*a0d40*/  IADD3 R3, R0.reuse, c[0x0][0x198], RZ ;  /* 0x0000660000037a10 */ /* 0x040fe20007ffe0ff */
[----:B-1----:R-:W-:-:S04]  /*a0d50*/  IMAD.WIDE R44, R0, 0x4, R220 ;  /* 0x00000004002c7825 */ /* 0x002fc800078e02dc */
[----:B--2---:R-:W-:Y:S01]  /*a0d60*/  IMAD.WIDE R40, R0, 0x4, R176 ;  /* 0x0000000400287825 */ /* 0x004fe200078e02b0 */
[----:B------:R1:W-:Y:S04]  /*a0d70*/  @P1 STG.E [R44.64], R212 ;  /* 0x000000d42c001986 */ /* 0x0003e8000c101904 */
[----:B------:R2:W-:Y:S01]  /*a0d80*/  @P5 STG.E [R40.64], R36 ;  /* 0x0000002428005986 */ /* 0x0005e2000c101904 */
[----:B-1----:R-:W-:-:S04]  /*a0d90*/  IMAD.WIDE R44, R3, 0x4, R220 ;  /* 0x00000004032c7825 */ /* 0x002fc800078e02dc */
[C---:B--2---:R-:W-:Y:S01]  /*a0da0*/  IMAD.WIDE R40, R3.reuse, 0x4, R176 ;  /* 0x0000000403287825 */ /* 0x044fe200078e02b0 */
[----:B------:R-:W-:Y:S02]  /*a0db0*/  IADD3 R3, R3, c[0x0][0x198], RZ ;  /* 0x0000660003037a10 */ /* 0x000fe40007ffe0ff */
[----:B----4-:R-:W-:Y:S02]  /*a0dc0*/  ISETP.GE.AND P4, PT, R236, c[0x0][0x17c], PT ;  /* 0x00005f00ec007a0c */ /* 0x010fe40003f86270 */
[----:B------:R-:W2:Y:S01]  /*a0dd0*/  LDL.LU R236, [R1+0x1f44] ;  /* 0x001f440001ec7983 */ /* 0x000ea20000300800 */
[----:B---3--:R-:W-:-:S03]  /*a0de0*/  ISETP.GE.AND P2, PT, R241, c[0x0][0x17c], PT ;  /* 0x00005f00f1007a0c */ /* 0x008fc60003f46270 */
[----:B------:R-:W3:Y:S01]  /*a0df0*/  LDL.LU R223, [R1+0x1f0c] ;  /* 0x001f0c0001df7983 */ /* 0x000ee20000300800 */
[C---:B------:R-:W-:Y:S02]  /*a0e00*/  ISETP.LT.AND P3, PT, R251.reuse, c[0x0][0x178], !P2 ;  /* 0x00005e00fb007a0c */ /* 0x040fe40005761270 */
[C---:B------:R-:W-:Y:S01]  /*a0e10*/  ISETP.LT.AND P6, PT, R250.reuse, c[0x0][0x178], !P2 ;  /* 0x00005e00fa007a0c */ /* 0x040fe200057c1270 */
[----:B------:R-:W4:Y:S01]  /*a0e20*/  LDL.LU R222, [R1+0x1f24] ;  /* 0x001f240001de7983 */ /* 0x000f220000300800 */
[----:B------:R-:W-:Y:S02]  /*a0e30*/  ISETP.LT.AND P1, PT, R251, c[0x0][0x178], !P4 ;  /* 0x00005e00fb007a0c */ /* 0x000fe40006721270 */
[----:B------:R-:W-:Y:S01]  /*a0e40*/  ISETP.LT.AND P4, PT, R250, c[0x0][0x178], !P4 ;  /* 0x00005e00fa007a0c */ /* 0x000fe20006781270 */
[----:B------:R-:W4:Y:S04]  /*a0e50*/  LDL.LU R179, [R1+0x1f3c] ;  /* 0x001f3c0001b37983 */ /* 0x000f280000300800 */
[----:B------:R-:W4:Y:S04]  /*a0e60*/  LDL.LU R178, [R1+0x1f54] ;  /* 0x001f540001b27983 */ /* 0x000f280000300800 */
[----:B------:R-:W-:Y:S04]  /*a0e70*/  @P3 STG.E [R44.64], R213 ;  /* 0x000000d52c003986 */ /* 0x000fe8000c101904 */
[----:B------:R1:W-:Y:S02]  /*a0e80*/  @P6 STG.E [R40.64], R37 ;  /* 0x0000002528006986 */ /* 0x0003e4000c101904 */
[----:B-1----:R-:W-:-:S05]  /*a0e90*/  IMAD.WIDE R36, R3, 0x4, R220 ;  /* 0x0000000403247825 */ /* 0x002fca00078e02dc */
[----:B------:R1:W-:Y:S02]  /*a0ea0*/  @P1 STG.E [R36.64], R12 ;  /* 0x0000000c24001986 */ /* 0x0003e4000c101904 */
[----:B-1----:R-:W-:-:S05]  /*a0eb0*/  IMAD.WIDE R36, R3, 0x4, R176 ;  /* 0x0000000403247825 */ /* 0x002fca00078e02b0 */
[----:B------:R1:W-:Y:S04]  /*a0ec0*/  @P4 STG.E [R36.64], R32 ;  /* 0x0000002024004986 */ /* 0x0003e8000c101904 */
[----:B-1----:R-:W4:Y:S04]  /*a0ed0*/  LDL.LU R37, [R1+0x1f58] ;  /* 0x001f580001257983 */ /* 0x002f280000300800 */
[----:B------:R-:W4:Y:S01]  /*a0ee0*/  LDL.LU R36, [R1+0x1f20] ;  /* 0x001f200001247983 */ /* 0x000f220000300800 */
[----:B------:R-:W-:-:S04]  /*a0ef0*/  ISETP.GE.AND P0, PT, R240, c[0x0][0x17c], PT ;  /* 0x00005f00f0007a0c */ /* 0x000fc80003f06270 */
[----:B------:R-:W-:Y:S02]  /*a0f00*/  ISETP.LT.AND P3, PT, R251, c[0x0][0x178], !P0 ;  /* 0x00005e00fb007a0c */ /* 0x000fe40004761270 */
[----:B------:R-:W-:Y:S02]  /*a0f10*/  ISETP.LT.AND P6, PT, R250, c[0x0][0x178], !P0 ;  /* 0x00005e00fa007a0c */ /* 0x000fe400047c1270 */
[----:B------:R-:W-:Y:S02]  /*a0f20*/  IADD3 R0, R3, c[0x0][0x198], RZ ;  /* 0x0000660003007a10 */ /* 0x000fe40007ffe0ff */
[----:B------:R-:W-:-:S03]  /*a0f30*/  ISETP.GE.AND P2, PT, R238, c[0x0][0x17c], PT ;  /* 0x00005f00ee007a0c */ /* 0x000fc60003f46270 */
[----:B------:R-:W-:Y:S01]  /*a0f40*/  IMAD.WIDE R40, R0, 0x4, R220 ;  /* 0x0000000400287825 */ /* 0x000fe200078e02dc */
[----:B------:R-:W-:-:S03]  /*a0f50*/  ISETP.LT.AND P1, PT, R251, c[0x0][0x178], !P2 ;  /* 0x00005e00fb007a0c */ /* 0x000fc60005721270 */
[----:B------:R-:W-:Y:S01]  /*a0f60*/  IMAD.WIDE R44, R0, 0x4, R176 ;  /* 0x00000004002c7825 */ /* 0x000fe200078e02b0 */
[----:B------:R-:W-:Y:S02]  /*a0f70*/  ISETP.GE.AND P5, PT, R237, c[0x0][0x17c], PT ;  /* 0x00005f00ed007a0c */ /* 0x000fe40003fa6270 */
[----:B------:R-:W-:Y:S01]  /*a0f80*/  ISETP.LT.AND P2, PT, R250, c[0x0][0x178], !P2 ;  /* 0x00005e00fa007a0c */ /* 0x000fe20005741270 */
[----:B------:R1:W-:Y:S01]  /*a0f90*/  @P3 STG.E [R40.64], R13 ;  /* 0x0000000d28003986 */ /* 0x0003e2000c101904 */
[----:B------:R-:W-:-:S03]  /*a0fa0*/  IADD3 R0, R0, c[0x0][0x198], RZ ;  /* 0x0000660000007a10 */ /* 0x000fc60007ffe0ff */
[----:B------:R1:W-:Y:S01]  /*a0fb0*/  @P6 STG.E [R44.64], R33 ;  /* 0x000000212c006986 */ /* 0x0003e2000c101904 */
[----:B------:R-:W-:Y:S02]  /*a0fc0*/  ISETP.LT.AND P6, PT, R251, c[0x0][0x178], !P5 ;  /* 0x00005e00fb007a0c */ /* 0x000fe40006fc1270 */
[----:B------:R-:W-:Y:S01]  /*a0fd0*/  ISETP.LT.AND P5, PT, R250, c[0x0][0x178], !P5 ;  /* 0x00005e00fa007a0c */ /* 0x000fe20006fa1270 */
[C---:B-1----:R-:W-:Y:S01]  /*a0fe0*/  IMAD.WIDE R12, R0.reuse, 0x4, R220 ;  /* 0x00000004000c7825 */ /* 0x042fe200078e02dc */
[----:B------:R-:W4:Y:S03]  /*a0ff0*/  LDL.LU R41, [R1+0x1f38] ;  /* 0x001f380001297983 */ /* 0x000f260000300800 */
[C---:B------:R-:W-:Y:S01]  /*a1000*/  IMAD.WIDE R32, R0.reuse, 0x4, R176 ;  /* 0x0000000400207825 */ /* 0x040fe200078e02b0 */
[----:B------:R-:W-:Y:S01]  /*a1010*/  IADD3 R0, R0, c[0x0][0x198], RZ ;  /* 0x0000660000007a10 */ /* 0x000fe20007ffe0ff */
[----:B------:R1:W-:Y:S04]  /*a1020*/  @P1 STG.E [R12.64], R228 ;  /* 0x000000e40c001986 */ /* 0x0003e8000c101904 */
[----:B------:R1:W-:Y:S01]  /*a1030*/  @P2 STG.E [R32.64], R28 ;  /* 0x0000001c20002986 */ /* 0x0003e2000c101904 */
[----:B------:R-:W-:-:S03]  /*a1040*/  IADD3 R3, R0, c[0x0][0x198], RZ ;  /* 0x0000660000037a10 */ /* 0x000fc60007ffe0ff */
[----:B------:R-:W4:Y:S01]  /*a1050*/  LDL.LU R40, [R1+0x1f50] ;  /* 0x001f500001287983 */ /* 0x000f220000300800 */
[----:B-1----:R-:W-:-:S04]  /*a1060*/  IMAD.WIDE R12, R0, 0x4, R220 ;  /* 0x00000004000c7825 */ /* 0x002fc800078e02dc */
[----:B------:R-:W-:Y:S01]  /*a1070*/  IMAD.WIDE R32, R0, 0x4, R176 ;  /* 0x0000000400207825 */ /* 0x000fe200078e02b0 */
[----:B------:R1:W-:Y:S04]  /*a1080*/  @P6 STG.E [R12.64], R229 ;  /* 0x000000e50c006986 */ /* 0x0003e8000c101904 */
[----:B------:R1:W-:Y:S02]  /*a1090*/  @P5 STG.E [R32.64], R29 ;  /* 0x0000001d20005986 */ /* 0x0003e4000c101904 */
[----:B-1----:R-:W-:-:S04]  /*a10a0*/  IMAD.WIDE R12, R3, 0x4, R220 ;  /* 0x00000004030c7825 */ /* 0x002fc800078e02dc */
[C---:B------:R-:W-:Y:S01]  /*a10b0*/  IMAD.WIDE R28, R3.reuse, 0x4, R176 ;  /* 0x00000004031c7825 */ /* 0x040fe200078e02b0 */
[----:B------:R-:W-:-:S04]  /*a10c0*/  IADD3 R3, R3, c[0x0][0x198], RZ ;  /* 0x0000660003037a10 */ /* 0x000fc80007ffe0ff */
[----:B------:R-:W-:-:S05]  /*a10d0*/  IADD3 R0, R3, c[0x0][0x198], RZ ;  /* 0x0000660003007a10 */ /* 0x000fca0007ffe0ff */
[----:B------:R-:W-:Y:S01]  /*a10e0*/  IMAD.WIDE R32, R0, 0x4, R176 ;  /* 0x0000000400207825 */ /* 0x000fe200078e02b0 */
[----:B--2---:R-:W-:-:S04]  /*a10f0*/  ISETP.GE.AND P0, PT, R236, c[0x0][0x17c], PT ;  /* 0x00005f00ec007a0c */ /* 0x004fc80003f06270 */
[----:B------:R-:W-:Y:S02]  /*a1100*/  ISETP.LT.AND P1, PT, R251, c[0x0][0x178], !P0 ;  /* 0x00005e00fb007a0c */ /* 0x000fe40004721270 */
[----:B---3--:R-:W-:Y:S02]  /*a1110*/  ISETP.GE.AND P4, PT, R223, c[0x0][0x17c], PT ;  /* 0x00005f00df007a0c */ /* 0x008fe40003f86270 */
[----:B------:R-:W-:Y:S02]  /*a1120*/  ISETP.LT.AND P2, PT, R250, c[0x0][0x178], !P0 ;  /* 0x00005e00fa007a0c */ /* 0x000fe40004741270 */
[----:B------:R-:W-:Y:S02]  /*a1130*/  ISETP.LT.AND P6, PT, R251, c[0x0][0x178], !P4 ;  /* 0x00005e00fb007a0c */ /* 0x000fe400067c1270 */
[----:B----4-:R-:W-:Y:S02]  /*a1140*/  ISETP.GE.AND P3, PT, R222, c[0x0][0x17c], PT ;  /* 0x00005f00de007a0c */ /* 0x010fe40003f66270 */
[----:B------:R-:W-:-:S03]  /*a1150*/  ISETP.LT.AND P4, PT, R250, c[0x0][0x178], !P4 ;  /* 0x00005e00fa007a0c */ /* 0x000fc60006781270 */
[----:B------:R1:W-:Y:S01]  /*a1160*/  @P1 STG.E [R12.64], R216 ;  /* 0x000000d80c001986 */ /* 0x0003e2000c101904 */
[----:B------:R-:W-:-:S03]  /*a1170*/  ISETP.GE.AND P0, PT, R179, c[0x0][0x17c], PT ;  /* 0x00005f00b3007a0c */ /* 0x000fc60003f06270 */
[----:B------:R2:W-:Y:S01]  /*a1180*/  @P2 STG.E [R28.64], R24 ;  /* 0x000000181c002986 */ /* 0x0005e2000c101904 */
[----:B------:R-:W-:Y:S02]  /*a1190*/  ISETP.LT.AND P2, PT, R251, c[0x0][0x178], !P3 ;  /* 0x00005e00fb007a0c */ /* 0x000fe40005f41270 */
[----:B------:R-:W-:Y:S01]  /*a11a0*/  ISETP.LT.AND P3, PT, R250, c[0x0][0x178], !P3 ;  /* 0x00005e00fa007a0c */ /* 0x000fe20005f61270 */
[----:B-1----:R-:W-:-:S05]  /*a11b0*/  IMAD.WIDE R12, R3, 0x4, R220 ;  /* 0x00000004030c7825 */ /* 0x002fca00078e02dc */
[----:B------:R1:W-:Y:S01]  /*a11c0*/  @P6 STG.E [R12.64], R217 ;  /* 0x000000d90c006986 */ /* 0x0003e2000c101904 */
[----:B------:R-:W-:Y:S01]  /*a11d0*/  ISETP.LT.AND P6, PT, R251, c[0x0][0x178], !P0 ;  /* 0x00005e00fb007a0c */ /* 0x000fe200047c1270 */
[----:B--2---:R-:W-:Y:S01]  /*a11e0*/  IMAD.WIDE R28, R0, 0x4, R220 ;  /* 0x00000004001c7825 */ /* 0x004fe200078e02dc */
[----:B------:R-:W-:Y:S02]  /*a11f0*/  ISETP.LT.AND P0, PT, R250, c[0x0][0x178], !P0 ;  /* 0x00005e00fa007a0c */ /* 0x000fe40004701270 */
[----:B------:R-:W-:Y:S01]  /*a1200*/  IADD3 R0, R0, c[0x0][0x198], RZ ;  /* 0x0000660000007a10 */ /* 0x000fe20007ffe0ff */
[----:B-1----:R-:W-:-:S05]  /*a1210*/  IMAD.WIDE R12, R3, 0x4, R176 ;  /* 0x00000004030c7825 */ /* 0x002fca00078e02b0 */
[----:B------:R1:W-:Y:S04]  /*a1220*/  @P4 STG.E [R12.64], R25 ;  /* 0x000000190c004986 */ /* 0x0003e8000c101904 */
[----:B------:R2:W-:Y:S04]  /*a1230*/  @P2 STG.E [R28.64], R8 ;  /* 0x000000081c002986 */ /* 0x0005e8000c101904 */
[----:B------:R-:W-:Y:S01]  /*a1240*/  @P3 STG.E [R32.64], R20 ;  /* 0x0000001420003986 */ /* 0x000fe2000c101904 */
[----:B-1----:R-:W-:-:S04]  /*a1250*/  IMAD.WIDE R12, R0, 0x4, R220 ;  /* 0x00000004000c7825 */ /* 0x002fc800078e02dc */
[----:B------:R-:W-:Y:S01]  /*a1260*/  IMAD.WIDE R24, R0, 0x4, R176 ;  /* 0x0000000400187825 */ /* 0x000fe200078e02b0 */
[----:B------:R-:W-:Y:S01]  /*a1270*/  @P6 STG.E [R12.64], R9 ;  /* 0x000000090c006986 */ /* 0x000fe2000c101904 */
[----:B------:R-:W-:-:S03]  /*a1280*/  ISETP.GE.AND P1, PT, R37, c[0x0][0x17c], PT ;  /* 0x00005f0025007a0c */ /* 0x000fc60003f26270 */
[----:B------:R-:W3:Y:S01]  /*a1290*/  LDL.LU R37, [R1+0x1f7c] ;  /* 0x001f7c0001257983 */ /* 0x000ee20000300800 */
[----:B------:R-:W-:-:S03]  /*a12a0*/  ISETP.GE.AND P4, PT, R36, c[0x0][0x17c], PT ;  /* 0x00005f0024007a0c */ /* 0x000fc60003f86270 */
[----:B------:R-:W4:Y:S04]  /*a12b0*/  LDL.LU R36, [R1+0x1f84] ;  /* 0x001f840001247983 */ /* 0x000f280000300800 */
[----:B--2---:R-:W2:Y:S04]  /*a12c0*/  LDL.LU R28, [R1+0x1f34] ;  /* 0x001f3400011c7983 */ /* 0x004ea80000300800 */
[----:B------:R1:W-:Y:S04]  /*a12d0*/  @P0 STG.E [R24.64], R21 ;  /* 0x0000001518000986 */ /* 0x0003e8000c101904 */
[----:B-1----:R-:W2:Y:S04]  /*a12e0*/  LDL.LU R24, [R1+0x1f4c] ;  /* 0x001f4c0001187983 */ /* 0x002ea80000300800 */
[----:B------:R-:W2:Y:S01]  /*a12f0*/  LDL.LU R20, [R1+0x1f78] ;  /* 0x001f780001147983 */ /* 0x000ea20000300800 */
[----:B------:R-:W-:-:S02]  /*a1300*/  ISETP.GE.AND P5, PT, R178, c[0x0][0x17c], PT ;  /* 0x00005f00b2007a0c */ /* 0x000fc40003fa6270 */
[----:B------:R-:W-:Y:S01]  /*a1310*/  IADD3 R0, R0, c[0x0][0x198], RZ ;  /* 0x0000660000007a10 */ /* 0x000fe20007ffe0ff */
[----:B------:R-:W4:Y:S01]  /*a1320*/  LDL.LU R21, [R1+0x1f90] ;  /* 0x001f900001157983 */ /* 0x000f220000300800 */
[C---:B------:R-:W-:Y:S02]  /*a1330*/  ISETP.LT.AND P3, PT, R251.reuse, c[0x0][0x178], !P5 ;  /* 0x00005e00fb007a0c */ /* 0x040fe40006f61270 */
[----:B------:R-:W-:Y:S01]  /*a1340*/  ISETP.LT.AND P5, PT, R250, c[0x0][0x178], !P5 ;  /* 0x00005e00fa007a0c */ /* 0x000fe20006fa1270 */
[----:B------:R-:W-:Y:S01]  /*a1350*/  IMAD.WIDE R12, R0, 0x4, R220 ;  /* 0x00000004000c7825 */ /* 0x000fe200078e02dc */
[----:B------:R-:W-:Y:S02]  /*a1360*/  ISETP.LT.AND P0, PT, R251, c[0x0][0x178], !P1 ;  /* 0x00005e00fb007a0c */ /* 0x000fe40004f01270 */
[----:B------:R-:W-:Y:S01]  /*a1370*/  ISETP.LT.AND P1, PT, R250, c[0x0][0x178], !P1 ;  /* 0x00005e00fa007a0c */ /* 0x000fe20004f21270 */
[C---:B------:R-:W-:Y:S01]  /*a1380*/  IMAD.WIDE R8, R0.reuse, 0x4, R176 ;  /* 0x0000000400087825 */ /* 0x040fe200078e02b0 */
[----:B------:R-:W-:-:S05]  /*a1390*/  IADD3 R3, R0, c[0x0][0x198], RZ ;  /* 0x0000660000037a10 */ /* 0x000fca0007ffe0ff */
[----:B------:R1:W-:Y:S01]  /*a13a0*/  @P3 STG.E [R12.64], R4 ;  /* 0x000000040c003986 */ /* 0x0003e2000c101904 */
[----:B------:R-:W-:-:S03]  /*a13b0*/  ISETP.LT.AND P3, PT, R251, c[0x0][0x178], !P4 ;  /* 0x00005e00fb007a0c */ /* 0x000fc60006761270 */
[----:B------:R1:W-:Y:S01]  /*a13c0*/  @P5 STG.E [R8.64], R16 ;  /* 0x0000001008005986 */ /* 0x0003e2000c101904 */
[----:B------:R-:W-:Y:S01]  /*a13d0*/  ISETP.GE.AND P2, PT, R41, c[0x0][0x17c], PT ;  /* 0x00005f0029007a0c */ /* 0x000fe20003f46270 */
[----:B-1----:R-:W-:-:S04]  /*a13e0*/  IMAD.WIDE R12, R3, 0x4, R220 ;  /* 0x00000004030c7825 */ /* 0x002fc800078e02dc */
[C---:B------:R-:W-:Y:S01]  /*a13f0*/  IMAD.WIDE R8, R3.reuse, 0x4, R176 ;  /* 0x0000000403087825 */ /* 0x040fe200078e02b0 */
[----:B------:R-:W-:Y:S01]  /*a1400*/  IADD3 R3, R3, c[0x0][0x198], RZ ;  /* 0x0000660003037a10 */ /* 0x000fe20007ffe0ff */
[----:B------:R1:W-:Y:S01]  /*a1410*/  @P0 STG.E [R12.64], R5 ;  /* 0x000000050c000986 */ /* 0x0003e2000c101904 */
[----:B------:R-:W-:-:S03]  /*a1420*/  ISETP.LT.AND P4, PT, R250, c[0x0][0x178], !P4 ;  /* 0x00005e00fa007a0c */ /* 0x000fc60006781270 */
[----:B------:R1:W-:Y:S01]  /*a1430*/  @P1 STG.E [R8.64], R17 ;  /* 0x0000001108001986 */ /* 0x0003e2000c101904 */
[----:B------:R-:W-:Y:S02]  /*a1440*/  ISETP.LT.AND P1, PT, R251, c[0x0][0x178], !P2 ;  /* 0x00005e00fb007a0c */ /* 0x000fe40005721270 */
[----:B------:R-:W-:Y:S02]  /*a1450*/  ISETP.GE.AND P6, PT, R40, c[0x0][0x17c], PT ;  /* 0x00005f0028007a0c */ /* 0x000fe40003fc6270 */
[C---:B------:R-:W-:Y:S01]  /*a1460*/  IADD3 R0, R3.reuse, c[0x0][0x198], RZ ;  /* 0x0000660003007a10 */ /* 0x040fe20007ffe0ff */
[--C-:B-1----:R-:W-:Y:S01]  /*a1470*/  IMAD.WIDE R4, R3, 0x4, R220.reuse ;  /* 0x0000000403047825 */ /* 0x102fe200078e02dc */
[----:B------:R-:W-:Y:S01]  /*a1480*/  ISETP.LT.AND P2, PT, R250, c[0x0][0x178], !P2 ;  /* 0x00005e00fa007a0c */ /* 0x000fe20005741270 */
[----:B------:R-:W4:Y:S02]  /*a1490*/  LDL.LU R17, [R1+0x1fa0] ;  /* 0x001fa00001117983 */ /* 0x000f240000300800 */
[----:B------:R-:W-:-:S02]  /*a14a0*/  IMAD.WIDE R8, R0, 0x4, R220 ;  /* 0x0000000400087825 */ /* 0x000fc400078e02dc */
[----:B------:R1:W-:Y:S01]  /*a14b0*/  @P3 STG.E [R4.64], R234 ;  /* 0x000000ea04003986 */ /* 0x0003e2000c101904 */
[----:B------:R-:W-:Y:S01]  /*a14c0*/  ISETP.LT.AND P3, PT, R251, c[0x0][0x178], !P6 ;  /* 0x00005e00fb007a0c */ /* 0x000fe20007761270 */
[--C-:B------:R-:W-:Y:S01]  /*a14d0*/  IMAD.WIDE R12, R0, 0x4, R176.reuse ;  /* 0x00000004000c7825 */ /* 0x100fe200078e02b0 */
[----:B------:R-:W-:Y:S01]  /*a14e0*/  ISETP.LT.AND P6, PT, R250, c[0x0][0x178], !P6 ;  /* 0x00005e00fa007a0c */ /* 0x000fe200077c1270 */
[----:B------:R-:W4:Y:S01]  /*a14f0*/  LDL.LU R16, [R1+0x1f48] ;  /* 0x001f480001107983 */ /* 0x000f220000300800 */
[----:B------:R-:W-:Y:S01]  /*a1500*/  IADD3 R0, R0, c[0x0][0x198], RZ ;  /* 0x0000660000007a10 */ /* 0x000fe20007ffe0ff */
[----:B-1----:R-:W-:-:S05]  /*a1510*/  IMAD.WIDE R4, R3, 0x4, R176 ;  /* 0x0000000403047825 */ /* 0x002fca00078e02b0 */
[----:B------:R1:W-:Y:S04]  /*a1520*/  @P4 STG.E [R4.64], R46 ;  /* 0x0000002e04004986 */ /* 0x0003e8000c101904 */
[----:B------:R1:W-:Y:S04]  /*a1530*/  @P1 STG.E [R8.64], R235 ;  /* 0x000000eb08001986 */ /* 0x0003e8000c101904 */
[----:B------:R-:W-:Y:S01]  /*a1540*/  @P2 STG.E [R12.64], R47 ;  /* 0x0000002f0c002986 */ /* 0x000fe2000c101904 */
[----:B-1----:R-:W-:-:S04]  /*a1550*/  IMAD.WIDE R4, R0, 0x4, R220 ;  /* 0x0000000400047825 */ /* 0x002fc800078e02dc */
[----:B------:R-:W-:Y:S01]  /*a1560*/  IMAD.WIDE R8, R0, 0x4, R176 ;  /* 0x0000000400087825 */ /* 0x000fe200078e02b0 */
[----:B------:R1:W-:Y:S04]  /*a1570*/  @P3 STG.E [R4.64], R226 ;  /* 0x000000e204003986 */ /* 0x0003e8000c101904 */
[----:B------:R1:W-:Y:S01]  /*a1580*/  @P6 STG.E [R8.64], R42 ;  /* 0x0000002a08006986 */ /* 0x0003e2000c101904 */
[----:B--2---:R-:W-:-:S03]  /*a1590*/  ISETP.GE.AND P6, PT, R20, c[0x0][0x17c], PT ;  /* 0x00005f0014007a0c */ /* 0x004fc60003fc6270 */
[----:B------:R-:W2:Y:S01]  /*a15a0*/  LDL.LU R20, [R1+0x1f74] ;  /* 0x001f740001147983 */ /* 0x000ea20000300800 */
[----:B---3--:R-:W-:-:S04]  /*a15b0*/  ISETP.GE.AND P5, PT, R37, c[0x0][0x17c], PT ;  /* 0x00005f0025007a0c */ /* 0x008fc80003fa6270 */
[C---:B------:R-:W-:Y:S02]  /*a15c0*/  ISETP.LT.AND P1, PT, R251.reuse, c[0x0][0x178], !P5 ;  /* 0x00005e00fb007a0c */ /* 0x040fe40006f21270 */
[----:B------:R-:W-:Y:S02]  /*a15d0*/  ISETP.LT.AND P5, PT, R250, c[0x0][0x178], !P5 ;  /* 0x00005e00fa007a0c */ /* 0x000fe40006fa1270 */
[----:B----4-:R-:W-:Y:S02]  /*a15e0*/  ISETP.GE.AND P0, PT, R36, c[0x0][0x17c], PT ;  /* 0x00005f0024007a0c */ /* 0x010fe40003f06270 */
[----:B------:R-:W-:Y:S02]  /*a15f0*/  IADD3 R0, R0, c[0x0][0x198], RZ ;  /* 0x0000660000007a10 */ /* 0x000fe40007ffe0ff */
[----:B------:R-:W-:-:S03]  /*a1600*/  ISETP.LT.AND P3, PT, R251, c[0x0][0x178], !P0 ;  /* 0x00005e00fb007a0c */ /* 0x000fc60004761270 */
[----:B-1----:R-:W-:Y:S01]  /*a1610*/  IMAD.WIDE R4, R0, 0x4, R220 ;  /* 0x0000000400047825 */ /* 0x002fe200078e02dc */
[----:B------:R-:W-:Y:S02]  /*a1620*/  ISETP.GE.AND P4, PT, R28, c[0x0][0x17c], PT ;  /* 0x00005f001c007a0c */ /* 0x000fe40003f86270 */
[C---:B------:R-:W-:Y:S01]  /*a1630*/  IADD3 R3, R0.reuse, c[0x0][0x198], RZ ;  /* 0x0000660000037a10 */ /* 0x040fe20007ffe0ff */
[----:B------:R-:W-:Y:S01]  /*a1640*/  IMAD.WIDE R8, R0, 0x4, R176 ;  /* 0x0000000400087825 */ /* 0x000fe200078e02b0 */
[----:B------:R-:W-:Y:S01]  /*a1650*/  ISETP.LT.AND P0, PT, R250, c[0x0][0x178], !P0 ;  /* 0x00005e00fa007a0c */ /* 0x000fe20004701270 */
[----:B------:R1:W-:Y:S01]  /*a1660*/  @P1 STG.E [R4.64], R227 ;  /* 0x000000e304001986 */ /* 0x0003e2000c101904 */
[----:B------:R-:W-:-:S03]  /*a1670*/  ISETP.LT.AND P1, PT, R251, c[0x0][0x178], !P4 ;  /* 0x00005e00fb007a0c */ /* 0x000fc60006721270 */
[----:B------:R3:W-:Y:S01]  /*a1680*/  @P5 STG.E [R8.64], R43 ;  /* 0x0000002b08005986 */ /* 0x0007e2000c101904 */
[----:B------:R-:W-:Y:S02]  /*a1690*/  ISETP.GE.AND P2, PT, R24, c[0x0][0x17c], PT ;  /* 0x00005f0018007a0c */ /* 0x000fe40003f46270 */
[----:B------:R-:W-:Y:S01]  /*a16a0*/  ISETP.GE.AND P5, PT, R21, c[0x0][0x17c], PT ;  /* 0x00005f0015007a0c */ /* 0x000fe20003fa6270 */
[C---:B-1----:R-:W-:Y:S01]  /*a16b0*/  IMAD.WIDE R4, R3.reuse, 0x4, R220 ;  /* 0x0000000403047825 */ /* 0x042fe200078e02dc */
[----:B------:R-:W-:Y:S01]  /*a16c0*/  ISETP.LT.AND P4, PT, R250, c[0x0][0x178], !P4 ;  /* 0x00005e00fa007a0c */ /* 0x000fe20006781270 */
[----:B------:R-:W4:Y:S02]  /*a16d0*/  LDL.LU R21, [R1+0x1f8c] ;  /* 0x001f8c0001157983 */ /* 0x000f240000300800 */
[C---:B---3--:R-:W-:Y:S01]  /*a16e0*/  IMAD.WIDE R8, R3.reuse, 0x4, R176 ;  /* 0x0000000403087825 */ /* 0x048fe200078e02b0 */
[----:B------:R-:W-:Y:S01]  /*a16f0*/  IADD3 R3, R3, c[0x0][0x198], RZ ;  /* 0x0000660003037a10 */ /* 0x000fe20007ffe0ff */
[----:B------:R1:W-:Y:S01]  /*a1700*/  @P3 STG.E [R4.64], R214 ;  /* 0x000000d604003986 */ /* 0x0003e2000c101904 */
[----:B------:R-:W-:-:S02]  /*a1710*/  ISETP.LT.AND P3, PT, R251, c[0x0][0x178], !P2 ;  /* 0x00005e00fb007a0c */ /* 0x000fc40005761270 */
[C---:B------:R-:W-:Y:S01]  /*a1720*/  IADD3 R0, R3.reuse, c[0x0][0x198], RZ ;  /* 0x0000660003007a10 */ /* 0x040fe20007ffe0ff */
[----:B------:R3:W-:Y:S01]  /*a1730*/  @P0 STG.E [R8.64], R38 ;  /* 0x0000002608000986 */ /* 0x0007e2000c101904 */
[----:B-1----:R-:W-:-:S05]  /*a1740*/  IMAD.WIDE R4, R3, 0x4, R220 ;  /* 0x0000000403047825 */ /* 0x002fca00078e02dc */
[----:B------:R1:W-:Y:S01]  /*a1750*/  @P1 STG.E [R4.64], R215 ;  /* 0x000000d704001986 */ /* 0x0003e2000c101904 */
[----:B---3--:R-:W-:Y:S01]  /*a1760*/  IMAD.WIDE R8, R0, 0x4, R220 ;  /* 0x0000000400087825 */ /* 0x008fe200078e02dc */
[----:B------:R-:W-:Y:S02]  /*a1770*/  ISETP.GE.AND P0, PT, R17, c[0x0][0x17c], PT ;  /* 0x00005f0011007a0c */ /* 0x000fe40003f06270 */
[----:B------:R-:W3:Y:S01]  /*a1780*/  LDL.LU R17, [R1+0x1fb4] ;  /* 0x001fb40001117983 */ /* 0x000ee20000300800 */
[----:B-1----:R-:W-:-:S05]  /*a1790*/  IMAD.WIDE R4, R3, 0x4, R176 ;  /* 0x0000000403047825 */ /* 0x002fca00078e02b0 */
[----:B------:R-:W-:Y:S01]  /*a17a0*/  @P4 STG.E [R4.64], R39 ;  /* 0x0000002704004986 */ /* 0x000fe2000c101904 */
[----:B------:R-:W-:-:S03]  /*a17b0*/  ISETP.GE.AND P4, PT, R16, c[0x0][0x17c], PT ;  /* 0x00005f0010007a0c */ /* 0x000fc60003f86270 */
[----:B------:R1:W-:Y:S04]  /*a17c0*/  @P3 STG.E [R8.64], R14 ;  /* 0x0000000e08003986 */ /* 0x0003e8000c101904 */
[----:B------:R-:W3:Y:S01]  /*a17d0*/  LDL.LU R16, [R1+0x1fb8] ;  /* 0x001fb80001107983 */ /* 0x000ee20000300800 */
[----:B--2---:R-:W-:-:S03]  /*a17e0*/  ISETP.GE.AND P3, PT, R20, c[0x0][0x17c], PT ;  /* 0x00005f0014007a0c */ /* 0x004fc60003f66270 */
[----:B------:R-:W2:Y:S04]  /*a17f0*/  LDL.LU R20, [R1+0x1f70] ;  /* 0x001f700001147983 */ /* 0x000ea80000300800 */
[----:B-1----:R-:W2:Y:S01]  /*a1800*/  LDL.LU R14, [R1+0x1f88] ;  /* 0x001f8800010e7983 */ /* 0x002ea20000300800 */
[----:B------:R-:W-:Y:S01]  /*a1810*/  ISETP.LT.AND P2, PT, R250, c[0x0][0x178], !P2 ;  /* 0x00005e00fa007a0c */ /* 0x000fe20005741270 */
[----:B------:R-:W-:Y:S01]  /*a1820*/  IMAD.WIDE R12, R0, 0x4, R176 ;  /* 0x00000004000c7825 */ /* 0x000fe200078e02b0 */
[----:B------:R-:W-:Y:S02]  /*a1830*/  ISETP.LT.AND P1, PT, R251, c[0x0][0x178], !P6 ;  /* 0x00005e00fb007a0c */ /* 0x000fe40007721270 */
[----:B------:R-:W-:Y:S02]  /*a1840*/  ISETP.LT.AND P6, PT, R250, c[0x0][0x178], !P6 ;  /* 0x00005e00fa007a0c */ /* 0x000fe400077c1270 */
[----:B------:R-:W-:-:S05]  /*a1850*/  IADD3 R0, R0, c[0x0][0x198], RZ ;  /* 0x0000660000007a10 */ /* 0x000fca0007ffe0ff */
[C---:B------:R-:W-:Y:S02]  /*a1860*/  IMAD.WIDE R4, R0.reuse, 0x4, R220 ;  /* 0x0000000400047825 */ /* 0x040fe400078e02dc */
[----:B------:R-:W-:Y:S01]  /*a1870*/  @P2 STG.E [R12.64], R34 ;  /* 0x000000220c002986 */ /* 0x000fe2000c101904 */
[C---:B------:R-:W-:Y:S01]  /*a1880*/  ISETP.LT.AND P2, PT, R251.reuse, c[0x0][0x178], !P5 ;  /* 0x00005e00fb007a0c */ /* 0x040fe20006f41270 */
[----:B------:R-:W-:Y:S01]  /*a1890*/  IMAD.WIDE R8, R0, 0x4, R176 ;  /* 0x0000000400087825 */ /* 0x000fe200078e02b0 */
[----:B------:R-:W-:Y:S02]  /*a18a0*/  ISETP.LT.AND P5, PT, R250, c[0x0][0x178], !P5 ;  /* 0x00005e00fa007a0c */ /* 0x000fe40006fa1270 */
[----:B------:R-:W-:Y:S01]  /*a18b0*/  IADD3 R0, R0, c[0x0][0x198], RZ ;  /* 0x0000660000007a10 */ /* 0x000fe20007ffe0ff */
[----:B------:R1:W-:Y:S01]  /*a18c0*/  @P1 STG.E [R4.64], R15 ;  /* 0x0000000f04001986 */ /* 0x0003e2000c101904 */
[----:B------:R-:W-:-:S03]  /*a18d0*/  ISETP.LT.AND P1, PT, R251, c[0x0][0x178], !P0 ;  /* 0x00005e00fb007a0c */ /* 0x000fc60004721270 */
[----:B------:R4:W-:Y:S01]  /*a18e0*/  @P6 STG.E [R8.64], R35 ;  /* 0x0000002308006986 */ /* 0x0009e2000c101904 */
[----:B------:R-:W-:Y:S02]  /*a18f0*/  ISETP.LT.AND P6, PT, R250, c[0x0][0x178], !P0 ;  /* 0x00005e00fa007a0c */ /* 0x000fe400047c1270 */
[C---:B------:R-:W-:Y:S01]  /*a1900*/  IADD3 R3, R0.reuse, c[0x0][0x198], RZ ;  /* 0x0000660000037a10 */ /* 0x040fe20007ffe0ff */
[----:B-1----:R-:W-:-:S04]  /*a1910*/  IMAD.WIDE R4, R0, 0x4, R176 ;  /* 0x0000000400047825 */ /* 0x002fc800078e02b0 */
[----:B----4-:R-:W-:-:S05]  /*a1920*/  IMAD.WIDE R8, R0, 0x4, R220 ;  /* 0x0000000400087825 */ /* 0x010fca00078e02dc */
[----:B------:R1:W-:Y:S01]  /*a1930*/  @P2 STG.E [R8.64], R230 ;  /* 0x000000e608002986 */ /* 0x0003e2000c101904 */
[----:B------:R-:W-:-:S03]  /*a1940*/  ISETP.LT.AND P2, PT, R251, c[0x0][0x178], !P4 ;  /* 0x00005e00fb007a0c */ /* 0x000fc60006741270 */
[----:B------:R4:W-:Y:S01]  /*a1950*/  @P5 STG.E [R4.64], R30 ;  /* 0x0000001e04005986 */ /* 0x0009e2000c101904 */
[----:B------:R-:W-:Y:S01]  /*a1960*/  ISETP.LT.AND P4, PT, R250, c[0x0][0x178], !P4 ;  /* 0x00005e00fa007a0c */ /* 0x000fe20006781270 */
[----:B-1----:R-:W-:-:S04]  /*a1970*/  IMAD.WIDE R8, R3, 0x4, R220 ;  /* 0x0000000403087825 */ /* 0x002fc800078e02dc */
[C---:B----4-:R-:W-:Y:S01]  /*a1980*/  IMAD.WIDE R4, R3.reuse, 0x4, R176 ;  /* 0x0000000403047825 */ /* 0x050fe200078e02b0 */
[----:B------:R-:W-:Y:S01]  /*a1990*/  IADD3 R3, R3, c[0x0][0x198], RZ ;  /* 0x0000660003037a10 */ /* 0x000fe20007ffe0ff */
[----:B------:R-:W-:Y:S01]  /*a19a0*/  @P1 STG.E [R8.64], R231 ;  /* 0x000000e708001986 */ /* 0x000fe2000c101904 */
[----:B------:R-:W-:-:S03]  /*a19b0*/  ISETP.GE.AND P0, PT, R21, c[0x0][0x17c], PT ;  /* 0x00005f0015007a0c */ /* 0x000fc60003f06270 */
[----:B------:R1:W-:Y:S01]  /*a19c0*/  @P6 STG.E [R4.64], R31 ;  /* 0x0000001f04006986 */ /* 0x0003e2000c101904 */
[----:B------:R-:W-:Y:S02]  /*a19d0*/  ISETP.LT.AND P6, PT, R251, c[0x0][0x178], !P3 ;  /* 0x00005e00fb007a0c */ /* 0x000fe40005fc1270 */
[C---:B------:R-:W-:Y:S02]  /*a19e0*/  IADD3 R0, R3.reuse, c[0x0][0x198], RZ ;  /* 0x0000660003007a10 */ /* 0x040fe40007ffe0ff */
[----:B------:R-:W-:Y:S01]  /*a19f0*/  ISETP.LT.AND P3, PT, R250, c[0x0][0x178], !P3 ;  /* 0x00005e00fa007a0c */ /* 0x000fe20005f61270 */
[----:B-1----:R-:W-:-:S05]  /*a1a00*/  IMAD.WIDE R4, R3, 0x4, R220 ;  /* 0x0000000403047825 */ /* 0x002fca00078e02dc */
[----:B------:R1:W-:Y:S01]  /*a1a10*/  @P2 STG.E [R4.64], R218 ;  /* 0x000000da04002986 */ /* 0x0003e2000c101904 */
[----:B------:R-:W-:Y:S01]  /*a1a20*/  ISETP.LT.AND P2, PT, R251, c[0x0][0x178], !P0 ;  /* 0x00005e00fb007a0c */ /* 0x000fe20004741270 */
[----:B------:R-:W-:-:S04]  /*a1a30*/  IMAD.WIDE R8, R0, 0x4, R220 ;  /* 0x0000000400087825 */ /* 0x000fc800078e02dc */
[C---:B------:R-:W-:Y:S01]  /*a1a40*/  IMAD.WIDE R12, R0.reuse, 0x4, R176 ;  /* 0x00000004000c7825 */ /* 0x040fe200078e02b0 */
[----:B------:R-:W-:-:S03]  /*a1a50*/  IADD3 R0, R0, c[0x0][0x198], RZ ;  /* 0x0000660000007a10 */ /* 0x000fc60007ffe0ff */
[----:B-1----:R-:W-:Y:S01]  /*a1a60*/  IMAD.WIDE R4, R3, 0x4, R176 ;  /* 0x0000000403047825 */ /* 0x002fe200078e02b0 */
[----:B---3--:R-:W-:Y:S02]  /*a1a70*/  ISETP.GE.AND P5, PT, R17, c[0x0][0x17c], PT ;  /* 0x00005f0011007a0c */ /* 0x008fe40003fa6270 */
[----:B------:R-:W3:Y:S01]  /*a1a80*/  LDL.LU R17, [R1+0x1fb0] ;  /* 0x001fb00001117983 */ /* 0x000ee20000300800 */
[----:B------:R-:W-:-:S03]  /*a1a90*/  ISETP.GE.AND P1, PT, R16, c[0x0][0x17c], PT ;  /* 0x00005f0010007a0c */ /* 0x000fc60003f26270 */
[----:B------:R1:W-:Y:S04]  /*a1aa0*/  @P4 STG.E [R4.64], R26 ;  /* 0x0000001a04004986 */ /* 0x0003e8000c101904 */
[----:B------:R-:W-:Y:S04]  /*a1ab0*/  @P6 STG.E [R8.64], R219 ;  /* 0x000000db08006986 */ /* 0x000fe8000c101904 */
[----:B------:R-:W4:Y:S01]  /*a1ac0*/  LDL.LU R16, [R1+0x1fd8] ;  /* 0x001fd80001107983 */ /* 0x000f220000300800 */
[----:B-1----:R-:W-:-:S03]  /*a1ad0*/  IMAD.WIDE R4, R0, 0x4, R220 ;  /* 0x0000000400047825 */ /* 0x002fc600078e02dc */
[----:B------:R-:W-:Y:S04]  /*a1ae0*/  @P3 STG.E [R12.64], R27 ;  /* 0x0000001b0c003986 */ /* 0x000fe8000c101904 */
[----:B------:R-:W3:Y:S04]  /*a1af0*/  LDL.LU R15, [R1+0x1fe0] ;  /* 0x001fe000010f7983 */ /* 0x000ee80000300800 */
[----:B------:R1:W-:Y:S01]  /*a1b00*/  @P2 STG.E [R4.64], R10 ;  /* 0x0000000a04002986 */ /* 0x0003e2000c101904 */
[----:B--2---:R-:W-:-:S03]  /*a1b10*/  ISETP.GE.AND P3, PT, R14, c[0x0][0x17c], PT ;  /* 0x00005f000e007a0c */ /* 0x004fc60003f66270 */
[----:B------:R-:W2:Y:S04]  /*a1b20*/  LDL.LU R14, [R1+0x1f80] ;  /* 0x001f8000010e7983 */ /* 0x000ea80000300800 */
[----:B-1----:R-:W2:Y:S01]  /*a1b30*/  LDL.LU R10, [R1+0x1fac] ;  /* 0x001fac00010a7983 */ /* 0x002ea20000300800 */
[----:B------:R-:W-:Y:S02]  /*a1b40*/  ISETP.LT.AND P0, PT, R250, c[0x0][0x178], !P0 ;  /* 0x00005e00fa007a0c */ /* 0x000fe40004701270 */
[----:B------:R-:W-:Y:S01]  /*a1b50*/  ISETP.LT.AND P6, PT, R251, c[0x0][0x178], !P5 ;  /* 0x00005e00fb007a0c */ /* 0x000fe20006fc1270 */
[----:B------:R-:W-:Y:S01]  /*a1b60*/  IMAD.WIDE R8, R0, 0x4, R176 ;  /* 0x0000000400087825 */ /* 0x000fe200078e02b0 */
[----:B------:R-:W-:Y:S01]  /*a1b70*/  ISETP.LT.AND P5, PT, R250, c[0x0][0x178], !P5 ;  /* 0x00005e00fa007a0c */ /* 0x000fe20006fa1270 */
[----:B------:R-:W4:Y:S01]  /*a1b80*/  LDL.LU R13, [R1+0x1fd4] ;  /* 0x001fd400010d7983 */ /* 0x000f220000300800 */
[----:B------:R-:W-:-:S02]  /*a1b90*/  IADD3 R0, R0, c[0x0][0x198], RZ ;  /* 0x0000660000007a10 */ /* 0x000fc40007ffe0ff */
[C---:B------:R-:W-:Y:S01]  /*a1ba0*/  ISETP.LT.AND P2, PT, R251.reuse, c[0x0][0x178], !P1 ;  /* 0x00005e00fb007a0c */ /* 0x040fe20004f41270 */
[----:B------:R-:W4:Y:S02]  /*a1bb0*/  LDL.LU R12, [R1+0x1fec] ;  /* 0x001fec00010c7983 */ /* 0x000f240000300800 */
[----:B------:R-:W-:Y:S01]  /*a1bc0*/  IMAD.WIDE R4, R0, 0x4, R220 ;  /* 0x0000000400047825 */ /* 0x000fe200078e02dc */
[----:B------:R-:W-:Y:S01]  /*a1bd0*/  ISETP.GE.AND P4, PT, R20, c[0x0][0x17c], PT ;  /* 0x00005f0014007a0c */ /* 0x000fe20003f86270 */
[----:B------:R1:W-:Y:S01]  /*a1be0*/  @P0 STG.E [R8.64], R22 ;  /* 0x0000001608000986 */ /* 0x0003e2000c101904 */
[----:B------:R-:W-:Y:S02]  /*a1bf0*/  IADD3 R3, R0, c[0x0][0x198], RZ ;  /* 0x0000660000037a10 */ /* 0x000fe40007ffe0ff */
[----:B------:R-:W-:Y:S01]  /*a1c00*/  ISETP.LT.AND P1, PT, R250, c[0x0][0x178], !P1 ;  /* 0x00005e00fa007a0c */ /* 0x000fe20004f21270 */
[----:B------:R1:W-:Y:S01]  /*a1c10*/  @P6 STG.E [R4.64], R11 ;  /* 0x0000000b04006986 */ /* 0x0003e2000c101904 */
[----:B------:R-:W-:Y:S01]  /*a1c20*/  ISETP.LT.AND P6, PT, R251, c[0x0][0x178], !P4 ;  /* 0x00005e00fb007a0c */ /* 0x000fe200067c1270 */
[----:B-1----:R-:W-:-:S04]  /*a1c30*/  IMAD.WIDE R8, R0, 0x4, R176 ;  /* 0x0000000400087825 */ /* 0x002fc800078e02b0 */
[----:B------:R-:W-:Y:S01]  /*a1c40*/  IMAD.WIDE R4, R3, 0x4, R220 ;  /* 0x0000000403047825 */ /* 0x000fe200078e02dc */
[----:B------:R1:W-:Y:S01]  /*a1c50*/  @P5 STG.E [R8.64], R23 ;  /* 0x0000001708005986 */ /* 0x0003e2000c101904 */
[----:B------:R-:W-:-:S03]  /*a1c60*/  ISETP.LT.AND P4, PT, R250, c[0x0][0x178], !P4 ;  /* 0x00005e00fa007a0c */ /* 0x000fc60006781270 */
[----:B------:R1:W-:Y:S01]  /*a1c70*/  @P2 STG.E [R4.64], R6 ;  /* 0x0000000604002986 */ /* 0x0003e2000c101904 */
[----:B------:R-:W-:-:S03]  /*a1c80*/  ISETP.LT.AND P2, PT, R251, c[0x0][0x178], !P3 ;  /* 0x00005e00fb007a0c */ /* 0x000fc60005f41270 */
[----:B------:R-:W4:Y:S01]  /*a1c90*/  LDL.LU R11, [R1+0x1ff8] ;  /* 0x001ff800010b7983 */ /* 0x000f220000300800 */
[C---:B-1----:R-:W-:Y:S01]  /*a1ca0*/  IMAD.WIDE R8, R3.reuse, 0x4, R176 ;  /* 0x0000000403087825 */ /* 0x042fe200078e02b0 */
[----:B------:R-:W-:-:S05]  /*a1cb0*/  IADD3 R3, R3, c[0x0][0x198], RZ ;  /* 0x0000660003037a10 */ /* 0x000fca0007ffe0ff */
[C---:B------:R-:W-:Y:S01]  /*a1cc0*/  IMAD.WIDE R4, R3.reuse, 0x4, R220 ;  /* 0x0000000403047825 */ /* 0x040fe200078e02dc */
[C---:B------:R-:W-:Y:S01]  /*a1cd0*/  IADD3 R0, R3.reuse, c[0x0][0x198], RZ ;  /* 0x0000660003007a10 */ /* 0x040fe20007ffe0ff */
[----:B------:R-:W-:Y:S04]  /*a1ce0*/  @P1 STG.E [R8.64], R18 ;  /* 0x0000001208001986 */ /* 0x000fe8000c101904 */
[----:B------:R1:W-:Y:S02]  /*a1cf0*/  @P6 STG.E [R4.64], R7 ;  /* 0x0000000704006986 */ /* 0x0003e4000c101904 */
[----:B-1----:R-:W-:-:S04]  /*a1d00*/  IMAD.WIDE R4, R3, 0x4, R176 ;  /* 0x0000000403047825 */ /* 0x002fc800078e02b0 */
[----:B------:R-:W-:Y:S01]  /*a1d10*/  IMAD.WIDE R6, R0, 0x4, R220 ;  /* 0x0000000400067825 */ /* 0x000fe200078e02dc */
[----:B------:R1:W-:Y:S04]  /*a1d20*/  @P4 STG.E [R4.64], R19 ;  /* 0x0000001304004986 */ /* 0x0003e8000c101904 */
[----:B------:R1:W-:Y:S01]  /*a1d30*/  @P2 STG.E [R6.64], R76 ;  /* 0x0000004c06002986 */ /* 0x0003e2000c101904 */
[----:B--2---:R-:W-:-:S03]  /*a1d40*/  ISETP.GE.AND P2, PT, R10, c[0x0][0x17c], PT ;  /* 0x00005f000a007a0c */ /* 0x004fc60003f46270 */
[----:B------:R-:W2:Y:S01]  /*a1d50*/  LDL.LU R10, [R1+0x1f6c] ;  /* 0x001f6c00010a7983 */ /* 0x000ea20000300800 */
[----:B------:R-:W-:Y:S02]  /*a1d60*/  ISETP.LT.AND P3, PT, R250, c[0x0][0x178], !P3 ;  /* 0x00005e00fa007a0c */ /* 0x000fe40005f61270 */
[----:B---3--:R-:W-:Y:S01]  /*a1d70*/  ISETP.GE.AND P0, PT, R17, c[0x0][0x17c], PT ;  /* 0x00005f0011007a0c */ /* 0x008fe20003f06270 */
[----:B------:R-:W-:-:S03]  /*a1d80*/  IMAD.WIDE R8, R0, 0x4, R176 ;  /* 0x0000000400087825 */ /* 0x000fc600078e02b0 */
[C---:B------:R-:W-:Y:S02]  /*a1d90*/  ISETP.LT.AND P6, PT, R251.reuse, c[0x0][0x178], !P0 ;  /* 0x00005e00fb007a0c */ /* 0x040fe400047c1270 */
[----:B------:R-:W-:Y:S02]  /*a1da0*/  ISETP.LT.AND P0, PT, R250, c[0x0][0x178], !P0 ;  /* 0x00005e00fa007a0c */ /* 0x000fe40004701270 */
[----:B----4-:R-:W-:Y:S02]  /*a1db0*/  ISETP.GE.AND P5, PT, R16, c[0x0][0x17c], PT ;  /* 0x00005f0010007a0c */ /* 0x010fe40003fa6270 */
[----:B------:R-:W-:Y:S01]  /*a1dc0*/  IADD3 R0, R0, c[0x0][0x198], RZ ;  /* 0x0000660000007a10 */ /* 0x000fe20007ffe0ff */
[----:B------:R-:W-:Y:S01]  /*a1dd0*/  @P3 STG.E [R8.64], R108 ;  /* 0x0000006c08003986 */ /* 0x000fe2000c101904 */
[----:B------:R-:W-:Y:S02]  /*a1de0*/  ISETP.LT.AND P3, PT, R251, c[0x0][0x178], !P5 ;  /* 0x00005e00fb007a0c */ /* 0x000fe40006f61270 */
[----:B------:R-:W-:Y:S01]  /*a1df0*/  ISETP.LT.AND P5, PT, R250, c[0x0][0x178], !P5 ;  /* 0x00005e00fa007a0c */ /* 0x000fe20006fa1270 */
[----:B-1----:R-:W-:Y:S01]  /*a1e00*/  IMAD.WIDE R4, R0, 0x4, R220 ;  /* 0x0000000400047825 */ /* 0x002fe200078e02dc */
[----:B------:R-:W-:-:S03]  /*a1e10*/  ISETP.GE.AND P1, PT, R15, c[0x0][0x17c], PT ;  /* 0x00005f000f007a0c */ /* 0x000fc60003f26270 */
[C-C-:B------:R-:W-:Y:S01]  /*a1e20*/  IMAD.WIDE R6, R0.reuse, 0x4, R176.reuse ;  /* 0x0000000400067825 */ /* 0x140fe200078e02b0 */
[----:B------:R-:W-:Y:S01]  /*a1e30*/  IADD3 R0, R0, c[0x0][0x198], RZ ;  /* 0x0000660000007a10 */ /* 0x000fe20007ffe0ff */
[----:B------:R1:W-:Y:S01]  /*a1e40*/  @P6 STG.E [R4.64], R77 ;  /* 0x0000004d04006986 */ /* 0x0003e2000c101904 */
[----:B------:R-:W-:Y:S02]  /*a1e50*/  ISETP.LT.AND P6, PT, R251, c[0x0][0x178], !P1 ;  /* 0x00005e00fb007a0c */ /* 0x000fe40004fc1270 */
[----:B------:R-:W-:Y:S01]  /*a1e60*/  ISETP.LT.AND P1, PT, R250, c[0x0][0x178], !P1 ;  /* 0x00005e00fa007a0c */ /* 0x000fe20004f21270 */
[----:B------:R3:W-:Y:S01]  /*a1e70*/  @P0 STG.E [R6.64], R109 ;  /* 0x0000006d06000986 */ /* 0x0007e2000c101904 */
[----:B------:R-:W-:Y:S02]  /*a1e80*/  ISETP.GE.AND P4, PT, R14, c[0x0][0x17c], PT ;  /* 0x00005f000e007a0c */ /* 0x000fe40003f86270 */
[C---:B------:R-:W-:Y:S01]  /*a1e90*/  IADD3 R3, R0.reuse, c[0x0][0x198], RZ ;  /* 0x0000660000037a10 */ /* 0x040fe20007ffe0ff */
[----:B-1----:R-:W-:-:S04]  /*a1ea0*/  IMAD.WIDE R4, R0, 0x4, R176 ;  /* 0x0000000400047825 */ /* 0x002fc800078e02b0 */
[----:B---3--:R-:W-:-:S05]  /*a1eb0*/  IMAD.WIDE R6, R0, 0x4, R220 ;  /* 0x0000000400067825 */ /* 0x008fca00078e02dc */
[----:B------:R1:W-:Y:S01]  /*a1ec0*/  @P3 STG.E [R6.64], R72 ;  /* 0x0000004806003986 */ /* 0x0003e2000c101904 */
[----:B------:R-:W-:-:S03]  /*a1ed0*/  ISETP.LT.AND P3, PT, R251, c[0x0][0x178], !P4 ;  /* 0x00005e00fb007a0c */ /* 0x000fc60006761270 */
[----:B------:R3:W-:Y:S01]  /*a1ee0*/  @P5 STG.E [R4.64], R104 ;  /* 0x0000006804005986 */ /* 0x0007e2000c101904 */
[----:B------:R-:W-:Y:S01]  /*a1ef0*/  ISETP.LT.AND P4, PT, R250, c[0x0][0x178], !P4 ;  /* 0x00005e00fa007a0c */ /* 0x000fe20006781270 */
[----:B-1----:R-:W-:-:S04]  /*a1f00*/  IMAD.WIDE R6, R3, 0x4, R220 ;  /* 0x0000000403067825 */ /* 0x002fc800078e02dc */
[C---:B---3--:R-:W-:Y:S01]  /*a1f10*/  IMAD.WIDE R4, R3.reuse, 0x4, R176 ;  /* 0x0000000403047825 */ /* 0x048fe200078e02b0 */
[----:B------:R-:W-:Y:S01]  /*a1f20*/  IADD3 R3, R3, c[0x0][0x198], RZ ;  /* 0x0000660003037a10 */ /* 0x000fe20007ffe0ff */
[----:B------:R-:W-:Y:S01]  /*a1f30*/  @P6 STG.E [R6.64], R73 ;  /* 0x0000004906006986 */ /* 0x000fe2000c101904 */
[----:B------:R-:W-:-:S03]  /*a1f40*/  ISETP.LT.AND P6, PT, R251, c[0x0][0x178], !P2 ;  /* 0x00005e00fb007a0c */ /* 0x000fc600057c1270 */
[----:B------:R1:W-:Y:S01]  /*a1f50*/  @P1 STG.E [R4.64], R105 ;  /* 0x0000006904001986 */ /* 0x0003e2000c101904 */
[----:B------:R-:W-:Y:S02]  /*a1f60*/  IADD3 R0, R3, c[0x0][0x198], RZ ;  /* 0x0000660003007a10 */ /* 0x000fe40007ffe0ff */
[----:B------:R-:W-:Y:S02]  /*a1f70*/  ISETP.GE.AND P0, PT, R13, c[0x0][0x17c], PT ;  /* 0x00005f000d007a0c */ /* 0x000fe40003f06270 */
[----:B------:R-:W3:Y:S01]  /*a1f80*/  LDL.LU R13, [R1+0x1fa8] ;  /* 0x001fa800010d7983 */ /* 0x000ee20000300800 */
[----:B------:R-:W-:Y:S01]  /*a1f90*/  ISETP.GE.AND P5, PT, R12, c[0x0][0x17c], PT ;  /* 0x00005f000c007a0c */ /* 0x000fe20003fa6270 */
[--C-:B-1----:R-:W-:Y:S02]  /*a1fa0*/  IMAD.WIDE R4, R3, 0x4, R220.reuse ;  /* 0x0000000403047825 */ /* 0x102fe400078e02dc */
[----:B------:R-:W4:Y:S04]  /*a1fb0*/  LDL.LU R12, [R1+0x1fd0] ;  /* 0x001fd000010c7983 */ /* 0x000f280000300800 */
[----:B------:R1:W-:Y:S01]  /*a1fc0*/  @P3 STG.E [R4.64], R68 ;  /* 0x0000004404003986 */ /* 0x0003e2000c101904 */
[----:B------:R-:W-:-:S04]  /*a1fd0*/  IMAD.WIDE R6, R0, 0x4, R220 ;  /* 0x0000000400067825 */ /* 0x000fc800078e02dc */
[C---:B------:R-:W-:Y:S01]  /*a1fe0*/  IMAD.WIDE R8, R0.reuse, 0x4, R176 ;  /* 0x0000000400087825 */ /* 0x040fe200078e02b0 */
[----:B------:R-:W-:-:S03]  /*a1ff0*/  IADD3 R0, R0, c[0x0][0x198], RZ ;  /* 0x0000660000007a10 */ /* 0x000fc60007ffe0ff */
[----:B-1----:R-:W-:Y:S01]  /*a2000*/  IMAD.WIDE R4, R3, 0x4, R176 ;  /* 0x0000000403047825 */ /* 0x002fe200078e02b0 */
[----:B------:R-:W-:Y:S02]  /*a2010*/  ISETP.GE.AND P1, PT, R11, c[0x0][0x17c], PT ;  /* 0x00005f000b007a0c */ /* 0x000fe40003f26270 */
[----:B------:R-:W3:Y:S01]  /*a2020*/  LDL.LU R11, [R1+0x1ff4] ;  /* 0x001ff400010b7983 */ /* 0x000ee20000300800 */
[----:B------:R-:W-:-:S03]  /*a2030*/  IADD3 R3, R0, c[0x0][0x198], RZ ;  /* 0x0000660000037a10 */ /* 0x000fc60007ffe0ff */
[----:B------:R1:W-:Y:S04]  /*a2040*/  @P4 STG.E [R4.64], R100 ;  /* 0x0000006404004986 */ /* 0x0003e8000c101904 */
[----:B------:R1:W-:Y:S02]  /*a2050*/  @P6 STG.E [R6.64], R69 ;  /* 0x0000004506006986 */ /* 0x0003e4000c101904 */
[----:B-1----:R-:W-:-:S04]  /*a2060*/  IMAD.WIDE R4, R0, 0x4, R220 ;  /* 0x0000000400047825 */ /* 0x002fc800078e02dc */
[----:B------:R-:W-:Y:S01]  /*a2070*/  IMAD.WIDE R6, R0, 0x4, R176 ;  /* 0x0000000400067825 */ /* 0x000fe200078e02b0 */
[----:B--2---:R-:W-:Y:S02]  /*a2080*/  ISETP.GE.AND P4, PT, R10, c[0x0][0x17c], PT ;  /* 0x00005f000a007a0c */ /* 0x004fe40003f86270 */
[----:B------:R-:W2:Y:S04]  /*a2090*/  LDL.LU R10, [R1+0x2008] ;  /* 0x00200800010a7983 */ /* 0x000ea80000300800 */
[----:B------:R-:W2:Y:S01]  /*a20a0*/  LDL.LU R0, [R1+0x1f68] ;  /* 0x001f680001007983 */ /* 0x000ea20000300800 */
[----:B------:R-:W-:Y:S02]  /*a20b0*/  ISETP.LT.AND P2, PT, R250, c[0x0][0x178], !P2 ;  /* 0x00005e00fa007a0c */ /* 0x000fe40005741270 */
[----:B------:R-:W-:-:S02]  /*a20c0*/  ISETP.LT.AND P3, PT, R251, c[0x0][0x178], !P0 ;  /* 0x00005e00fb007a0c */ /* 0x000fc40004761270 */
[C---:B------:R-:W-:Y:S02]  /*a20d0*/  ISETP.LT.AND P0, PT, R250.reuse, c[0x0][0x178], !P0 ;  /* 0x00005e00fa007a0c */ /* 0x040fe40004701270 */
[----:B------:R-:W-:Y:S02]  /*a20e0*/  ISETP.LT.AND P6, PT, R251, c[0x0][0x178], !P5 ;  /* 0x00005e00fb007a0c */ /* 0x000fe40006fc1270 */
[----:B------:R-:W-:-:S05]  /*a20f0*/  ISETP.LT.AND P5, PT, R250, c[0x0][0x178], !P5 ;  /* 0x00005e00fa007a0c */ /* 0x000fca0006fa1270 */
[----:B------:R1:W-:Y:S04]  /*a2100*/  @P2 STG.E [R8.64], R101 ;  /* 0x0000006508002986 */ /* 0x0003e8000c101904 */
[----:B------:R1:W-:Y:S04]  /*a2110*/  @P3 STG.E [R4.64], R64 ;  /* 0x0000004004003986 */ /* 0x0003e8000c101904 */
[----:B------:R1:W-:Y:S01]  /*a2120*/  @P0 STG.E [R6.64], R96 ;  /* 0x0000006006000986 */ /* 0x0003e2000c101904 */
[----:B------:R-:W-:Y:S02]  /*a2130*/  ISETP.LT.AND P0, PT, R251, c[0x0][0x178], !P1 ;  /* 0x00005e00fb007a0c */ /* 0x000fe40004f01270 */
[C---:B-1----:R-:W-:Y:S01]  /*a2140*/  IADD3 R9, R3.reuse, c[0x0][0x198], RZ ;  /* 0x0000660003097a10 */ /* 0x042fe20007ffe0ff */
[----:B------:R-:W-:Y:S01]  /*a2150*/  IMAD.WIDE R4, R3, 0x4, R220 ;  /* 0x0000000403047825 */ /* 0x000fe200078e02dc */
[----:B------:R-:W-:-:S03]  /*a2160*/  ISETP.LT.AND P1, PT, R250, c[0x0][0x178], !P1 ;  /* 0x00005e00fa007a0c */ /* 0x000fc60004f21270 */
[----:B------:R-:W-:Y:S01]  /*a2170*/  IMAD.WIDE R6, R3, 0x4, R176 ;  /* 0x0000000403067825 */ /* 0x000fe200078e02b0 */
[----:B------:R1:W-:Y:S01]  /*a2180*/  @P6 STG.E [R4.64], R65 ;  /* 0x0000004104006986 */ /* 0x0003e2000c101904 */
[----:B------:R-:W-:-:S03]  /*a2190*/  ISETP.LT.AND P6, PT, R251, c[0x0][0x178], !P4 ;  /* 0x00005e00fb007a0c */ /* 0x000fc600067c1270 */
[----:B------:R1:W-:Y:S01]  /*a21a0*/  @P5 STG.E [R6.64], R97 ;  /* 0x0000006106005986 */ /* 0x0003e2000c101904 */
[----:B------:R-:W-:Y:S01]  /*a21b0*/  ISETP.LT.AND P4, PT, R250, c[0x0][0x178], !P4 ;  /* 0x00005e00fa007a0c */ /* 0x000fe20006781270 */
[----:B-1----:R-:W-:-:S04]  /*a21c0*/  IMAD.WIDE R4, R9, 0x4, R220 ;  /* 0x0000000409047825 */ /* 0x002fc800078e02dc */
[C---:B------:R-:W-:Y:S01]  /*a21d0*/  IMAD.WIDE R6, R9.reuse, 0x4, R176 ;  /* 0x0000000409067825 */ /* 0x040fe200078e02b0 */
[----:B------:R-:W-:Y:S01]  /*a21e0*/  IADD3 R9, R9, c[0x0][0x198], RZ ;  /* 0x0000660009097a10 */ /* 0x000fe20007ffe0ff */
[----:B------:R1:W-:Y:S04]  /*a21f0*/  @P0 STG.E [R4.64], R60 ;  /* 0x0000003c04000986 */ /* 0x0003e8000c101904 */
[----:B------:R-:W-:Y:S01]  /*a2200*/  @P1 STG.E [R6.64], R92 ;  /* 0x0000005c06001986 */ /* 0x000fe2000c101904 */
[----:B-1----:R-:W-:-:S05]  /*a2210*/  IMAD.WIDE R4, R9, 0x4, R220 ;  /* 0x0000000409047825 */ /* 0x002fca00078e02dc */
[----:B------:R1:W-:Y:S01]  /*a2220*/  @P6 STG.E [R4.64], R61 ;  /* 0x0000003d04006986 */ /* 0x0003e2000c101904 */
[----:B----4-:R-:W-:-:S03]  /*a2230*/  ISETP.GE.AND P3, PT, R12, c[0x0][0x17c], PT ;  /* 0x00005f000c007a0c */ /* 0x010fc60003f66270 */
[----:B------:R-:W4:Y:S01]  /*a2240*/  LDL.LU R12, [R1+0x1fa4] ;  /* 0x001fa400010c7983 */ /* 0x000f220000300800 */
[----:B-1----:R-:W-:-:S05]  /*a2250*/  IMAD.WIDE R4, R9, 0x4, R176 ;  /* 0x0000000409047825 */ /* 0x002fca00078e02b0 */
[----:B------:R1:W-:Y:S01]  /*a2260*/  @P4 STG.E [R4.64], R93 ;  /* 0x0000005d04004986 */ /* 0x0003e2000c101904 */
[----:B---3--:R-:W-:-:S03]  /*a2270*/  ISETP.GE.AND P5, PT, R11, c[0x0][0x17c], PT ;  /* 0x00005f000b007a0c */ /* 0x008fc60003fa6270 */
[----:B------:R-:W3:Y:S01]  /*a2280*/  LDL.LU R11, [R1+0x1fcc] ;  /* 0x001fcc00010b7983 */ /* 0x000ee20000300800 */
[----:B--2---:R-:W-:-:S03]  /*a2290*/  ISETP.GE.AND P0, PT, R10, c[0x0][0x17c], PT ;  /* 0x00005f000a007a0c */ /* 0x004fc60003f06270 */
[----:B------:R-:W2:Y:S01]  /*a22a0*/  LDL.LU R10, [R1+0x1ff0] ;  /* 0x001ff000010a7983 */ /* 0x000ea20000300800 */
[----:B------:R-:W-:-:S03]  /*a22b0*/  ISETP.GE.AND P4, PT, R0, c[0x0][0x17c], PT ;  /* 0x00005f0000007a0c */ /* 0x000fc60003f86270 */
[----:B------:R-:W2:Y:S01]  /*a22c0*/  LDL.LU R0, [R1+0x2004] ;  /* 0x0020040001007983 */ /* 0x000ea20000300800 */
[----:B------:R-:W-:Y:S02]  /*a22d0*/  ISETP.GE.AND P2, PT, R13, c[0x0][0x17c], PT ;  /* 0x00005f000d007a0c */ /* 0x000fe40003f46270 */
[----:B------:R-:W-:Y:S02]  /*a22e0*/  IADD3 R3, R9, c[0x0][0x198], RZ ;  /* 0x0000660009037a10 */ /* 0x000fe40007ffe0ff */
[C---:B------:R-:W-:Y:S02]  /*a22f0*/  ISETP.LT.AND P1, PT, R251.reuse, c[0x0][0x178], !P2 ;  /* 0x00005e00fb007a0c */ /* 0x040fe40005721270 */
[C---:B------:R-:W-:Y:S02]  /*a2300*/  ISETP.LT.AND P2, PT, R250.reuse, c[0x0][0x178], !P2 ;  /* 0x00005e00fa007a0c */ /* 0x040fe40005741270 */
[----:B------:R-:W-:Y:S01]  /*a2310*/  ISETP.LT.AND P6, PT, R251, c[0x0][0x178], !P3 ;  /* 0x00005e00fb007a0c */ /* 0x000fe20005fc1270 */
[----:B------:R-:W-:Y:S01]  /*a2320*/  IMAD.WIDE R6, R3, 0x4, R220 ;  /* 0x0000000403067825 */ /* 0x000fe200078e02dc */
[----:B------:R-:W-:-:S03]  /*a2330*/  ISETP.LT.AND P3, PT, R250, c[0x0][0x178], !P3 ;  /* 0x00005e00fa007a0c */ /* 0x000fc60005f61270 */
[C---:B------:R-:W-:Y:S01]  /*a2340*/  IMAD.WIDE R8, R3.reuse, 0x4, R176 ;  /* 0x0000000403087825 */ /* 0x040fe200078e02b0 */
[----:B------:R-:W-:-:S03]  /*a2350*/  IADD3 R3, R3, c[0x0][0x198], RZ ;  /* 0x0000660003037a10 */ /* 0x000fc60007ffe0ff */
[----:B------:R1:W-:Y:S01]  /*a2360*/  @P1 STG.E [R6.64], R56 ;  /* 0x0000003806001986 */ /* 0x0003e2000c101904 */
[----:B------:R-:W-:Y:S01]  /*a2370*/  ISETP.LT.AND P1, PT, R251, c[0x0][0x178], !P5 ;  /* 0x00005e00fb007a0c */ /* 0x000fe20006f21270 */
[C---:B-1----:R-:W-:Y:S01]  /*a2380*/  IMAD.WIDE R4, R3.reuse, 0x4, R220 ;  /* 0x0000000403047825 */ /* 0x042fe200078e02dc */
[----:B------:R-:W-:Y:S01]  /*a2390*/  ISETP.LT.AND P5, PT, R250, c[0x0][0x178], !P5 ;  /* 0x00005e00fa007a0c */ /* 0x000fe20006fa1270 */
[----:B------:R-:W-:Y:S04]  /*a23a0*/  @P2 STG.E [R8.64], R88 ;  /* 0x0000005808002986 */ /* 0x000fe8000c101904 */
[----:B------:R1:W-:Y:S01]  /*a23b0*/  @P6 STG.E [R4.64], R57 ;  /* 0x0000003904006986 */ /* 0x0003e2000c101904 */
[C---:B------:R-:W-:Y:S01]  /*a23c0*/  IMAD.WIDE R6, R3.reuse, 0x4, R176 ;  /* 0x0000000403067825 */ /* 0x040fe200078e02b0 */
[----:B------:R-:W-:-:S04]  /*a23d0*/  IADD3 R3, R3, c[0x0][0x198], RZ ;  /* 0x0000660003037a10 */ /* 0x000fc80007ffe0ff */
[----:B------:R1:W-:Y:S01]  /*a23e0*/  @P3 STG.E [R6.64], R89 ;  /* 0x0000005906003986 */ /* 0x0003e2000c101904 */
[----:B------:R-:W-:Y:S02]  /*a23f0*/  ISETP.LT.AND P3, PT, R251, c[0x0][0x178], !P0 ;  /* 0x00005e00fb007a0c */ /* 0x000fe40004761270 */
[----:B------:R-:W-:Y:S01]  /*a2400*/  ISETP.LT.AND P0, PT, R250, c[0x0][0x178], !P0 ;  /* 0x00005e00fa007a0c */ /* 0x000fe20004701270 */
[C---:B-1----:R-:W-:Y:S01]  /*a2410*/  IMAD.WIDE R4, R3.reuse, 0x4, R176 ;  /* 0x0000000403047825 */ /* 0x042fe200078e02b0 */
[----:B------:R-:W-:-:S03]  /*a2420*/  IADD3 R9, R3, c[0x0][0x198], RZ ;  /* 0x0000660003097a10 */ /* 0x000fc60007ffe0ff */
[----:B------:R-:W-:-:S05]  /*a2430*/  IMAD.WIDE R6, R3, 0x4, R220 ;  /* 0x0000000403067825 */ /* 0x000fca00078e02dc */
[----:B------:R1:W-:Y:S04]  /*a2440*/  @P1 STG.E [R6.64], R52 ;  /* 0x0000003406001986 */ /* 0x0003e8000c101904 */
[----:B------:R1:W-:Y:S02]  /*a2450*/  @P5 STG.E [R4.64], R84 ;  /* 0x0000005404005986 */ /* 0x0003e4000c101904 */
[----:B-1----:R-:W-:-:S04]  /*a2460*/  IMAD.WIDE R6, R9, 0x4, R220 ;  /* 0x0000000409067825 */ /* 0x002fc800078e02dc */
[----:B------:R-:W-:Y:S01]  /*a2470*/  IMAD.WIDE R4, R9, 0x4, R176 ;  /* 0x0000000409047825 */ /* 0x000fe200078e02b0 */
[----:B------:R-:W-:Y:S01]  /*a2480*/  @P3 STG.E [R6.64], R53 ;  /* 0x0000003506003986 */ /* 0x000fe2000c101904 */
[----:B----4-:R-:W-:-:S03]  /*a2490*/  ISETP.GE.AND P2, PT, R12, c[0x0][0x17c], PT ;  /* 0x00005f000c007a0c */ /* 0x010fc60003f46270 */
[----:B------:R-:W4:Y:S04]  /*a24a0*/  LDL.LU R12, [R1+0x1f64] ;  /* 0x001f6400010c7983 */ /* 0x000f280000300800 */
[----:B------:R1:W-:Y:S01]  /*a24b0*/  @P0 STG.E [R4.64], R85 ;  /* 0x0000005504000986 */ /* 0x0003e2000c101904 */
[----:B---3--:R-:W-:-:S03]  /*a24c0*/  ISETP.GE.AND P6, PT, R11, c[0x0][0x17c], PT ;  /* 0x00005f000b007a0c */ /* 0x008fc60003fc6270 */
[----:B------:R-:W3:Y:S01]  /*a24d0*/  LDL.LU R11, [R1+0x1f9c] ;  /* 0x001f9c00010b7983 */ /* 0x000ee20000300800 */
[----:B--2---:R-:W-:-:S03]  /*a24e0*/  ISETP.GE.AND P5, PT, R10, c[0x0][0x17c], PT ;  /* 0x00005f000a007a0c */ /* 0x004fc60003fa6270 */
[----:B------:R-:W2:Y:S01]  /*a24f0*/  LDL.LU R10, [R1+0x1fc8] ;  /* 0x001fc800010a7983 */ /* 0x000ea20000300800 */
[----:B------:R-:W-:-:S03]  /*a2500*/  ISETP.GE.AND P0, PT, R0, c[0x0][0x17c], PT ;  /* 0x00005f0000007a0c */ /* 0x000fc60003f06270 */
[----:B------:R-:W2:Y:S01]  /*a2510*/  LDL.LU R0, [R1+0x1fe8] ;  /* 0x001fe80001007983 */ /* 0x000ea20000300800 */
[----:B------:R-:W-:Y:S02]  /*a2520*/  ISETP.LT.AND P1, PT, R251, c[0x0][0x178], !P4 ;  /* 0x00005e00fb007a0c */ /* 0x000fe40006721270 */
[----:B------:R-:W-:Y:S02]  /*a2530*/  IADD3 R9, R9, c[0x0][0x198], RZ ;  /* 0x0000660009097a10 */ /* 0x000fe40007ffe0ff */
[C---:B------:R-:W-:Y:S02]  /*a2540*/  ISETP.LT.AND P4, PT, R250.reuse, c[0x0][0x178], !P4 ;  /* 0x00005e00fa007a0c */ /* 0x040fe40006781270 */
[----:B------:R-:W-:Y:S01]  /*a2550*/  ISETP.LT.AND P3, PT, R251, c[0x0][0x178], !P2 ;  /* 0x00005e00fb007a0c */ /* 0x000fe20005761270 */
[C---:B-1----:R-:W-:Y:S01]  /*a2560*/  IMAD.WIDE R4, R9.reuse, 0x4, R220 ;  /* 0x0000000409047825 */ /* 0x042fe200078e02dc */
[----:B------:R-:W-:Y:S02]  /*a2570*/  ISETP.LT.AND P2, PT, R250, c[0x0][0x178], !P2 ;  /* 0x00005e00fa007a0c */ /* 0x000fe40005741270 */
[----:B------:R-:W-:-:S03]  /*a2580*/  IADD3 R3, R9, c[0x0][0x198], RZ ;  /* 0x0000660009037a10 */ /* 0x000fc60007ffe0ff */
[----:B------:R1:W-:Y:S01]  /*a2590*/  @P1 STG.E [R4.64], R48 ;  /* 0x0000003004001986 */ /* 0x0003e2000c101904 */
[----:B------:R-:W-:Y:S01]  /*a25a0*/  ISETP.LT.AND P1, PT, R251, c[0x0][0x178], !P6 ;  /* 0x00005e00fb007a0c */ /* 0x000fe20007721270 */
[----:B------:R-:W-:Y:S01]  /*a25b0*/  IMAD.WIDE R6, R3, 0x4, R220 ;  /* 0x0000000403067825 */ /* 0x000fe200078e02dc */
[----:B------:R-:W-:-:S03]  /*a25c0*/  ISETP.LT.AND P6, PT, R250, c[0x0][0x178], !P6 ;  /* 0x00005e00fa007a0c */ /* 0x000fc600077c1270 */
[----:B-1----:R-:W-:-:S04]  /*a25d0*/  IMAD.WIDE R4, R9, 0x4, R176 ;  /* 0x0000000409047825 */ /* 0x002fc800078e02b0 */
[C---:B------:R-:W-:Y:S01]  /*a25e0*/  IMAD.WIDE R8, R3.reuse, 0x4, R176 ;  /* 0x0000000403087825 */ /* 0x040fe200078e02b0 */
[----:B------:R1:W-:Y:S01]  /*a25f0*/  @P4 STG.E [R4.64], R80 ;  /* 0x0000005004004986 */ /* 0x0003e2000c101904 */
[----:B------:R-:W-:-:S03]  /*a2600*/  IADD3 R3, R3, c[0x0][0x198], RZ ;  /* 0x0000660003037a10 */ /* 0x000fc60007ffe0ff */
[----:B------:R1:W-:Y:S04]  /*a2610*/  @P3 STG.E [R6.64], R49 ;  /* 0x0000003106003986 */ /* 0x0003e8000c101904 */
[----:B------:R-:W-:Y:S01]  /*a2620*/  @P2 STG.E [R8.64], R81 ;  /* 0x0000005108002986 */ /* 0x000fe2000c101904 */
[----:B------:R-:W-:Y:S02]  /*a2630*/  ISETP.LT.AND P2, PT, R251, c[0x0][0x178], !P5 ;  /* 0x00005e00fb007a0c */ /* 0x000fe40006f41270 */
[----:B------:R-:W-:Y:S01]  /*a2640*/  ISETP.LT.AND P5, PT, R250, c[0x0][0x178], !P5 ;  /* 0x00005e00fa007a0c */ /* 0x000fe20006fa1270 */
[----:B-1----:R-:W-:-:S04]  /*a2650*/  IMAD.WIDE R4, R3, 0x4, R220 ;  /* 0x0000000403047825 */ /* 0x002fc800078e02dc */
[C---:B------:R-:W-:Y:S01]  /*a2660*/  IMAD.WIDE R6, R3.reuse, 0x4, R176 ;  /* 0x0000000403067825 */ /* 0x040fe200078e02b0 */
[----:B------:R-:W-:Y:S01]  /*a2670*/  IADD3 R3, R3, c[0x0][0x198], RZ ;  /* 0x0000660003037a10 */ /* 0x000fe20007ffe0ff */
[----:B------:R1:W-:Y:S04]  /*a2680*/  @P1 STG.E [R4.64], R78 ;  /* 0x0000004e04001986 */ /* 0x0003e8000c101904 */
[----:B------:R1:W-:Y:S01]  /*a2690*/  @P6 STG.E [R6.64], R110 ;  /* 0x0000006e06006986 */ /* 0x0003e2000c101904 */
[----:B------:R-:W-:Y:S02]  /*a26a0*/  ISETP.LT.AND P1, PT, R251, c[0x0][0x178], !P0 ;  /* 0x00005e00fb007a0c */ /* 0x000fe40004721270 */
[----:B------:R-:W-:Y:S01]  /*a26b0*/  ISETP.LT.AND P6, PT, R250, c[0x0][0x178], !P0 ;  /* 0x00005e00fa007a0c */ /* 0x000fe200047c1270 */
[----:B-1----:R-:W-:-:S04]  /*a26c0*/  IMAD.WIDE R4, R3, 0x4, R220 ;  /* 0x0000000403047825 */ /* 0x002fc800078e02dc */
[----:B------:R-:W-:Y:S01]  /*a26d0*/  IMAD.WIDE R6, R3, 0x4, R176 ;  /* 0x0000000403067825 */ /* 0x000fe200078e02b0 */
[----:B------:R1:W-:Y:S01]  /*a26e0*/  @P2 STG.E [R4.64], R79 ;  /* 0x0000004f04002986 */ /* 0x0003e2000c101904 */
        /* <DEDUP_REMOVED lines=9> */
[----:B------:R-:W-:Y:S02]  /*a2780*/  IADD3 R9, R3, c[0x0][0x198], RZ ;  /* 0x0000660003097a10 */ /* 0x000fe40007ffe0ff */
[----:B------:R-:W-:-:S03]  /*a2790*/  ISETP.LT.AND P2, PT, R251, c[0x0][0x178], !P4 ;  /* 0x00005e00fb007a0c */ /* 0x000fc60006741270 */
[----:B-1----:R-:W-:-:S04]  /*a27a0*/  IMAD.WIDE R4, R9, 0x4, R220 ;  /* 0x0000000409047825 */ /* 0x002fc800078e02dc */
[C---:B------:R-:W-:Y:S01]  /*a27b0*/  IMAD.WIDE R6, R9.reuse, 0x4, R176 ;  /* 0x0000000409067825 */ /* 0x040fe200078e02b0 */
[----:B------:R-:W-:Y:S01]  /*a27c0*/  IADD3 R9, R9, c[0x0][0x198], RZ ;  /* 0x0000660009097a10 */ /* 0x000fe20007ffe0ff */
[----:B------:R1:W-:Y:S01]  /*a27d0*/  @P1 STG.E [R4.64], R74 ;  /* 0x0000004a04001986 */ /* 0x0003e2000c101904 */
[----:B------:R-:W-:-:S03]  /*a27e0*/  ISETP.LT.AND P4, PT, R250, c[0x0][0x178], !P4 ;  /* 0x00005e00fa007a0c */ /* 0x000fc60006781270 */
[----:B------:R1:W-:Y:S01]  /*a27f0*/  @P6 STG.E [R6.64], R106 ;  /* 0x0000006a06006986 */ /* 0x0003e2000c101904 */
[----:B------:R-:W-:Y:S02]  /*a2800*/  ISETP.LT.AND P6, PT, R251, c[0x0][0x178], !P3 ;  /* 0x00005e00fb007a0c */ /* 0x000fe40005fc1270 */
[C---:B------:R-:W-:Y:S01]  /*a2810*/  IADD3 R3, R9.reuse, c[0x0][0x198], RZ ;  /* 0x0000660009037a10 */ /* 0x040fe20007ffe0ff */
[----:B-1----:R-:W-:Y:S01]  /*a2820*/  IMAD.WIDE R4, R9, 0x4, R220 ;  /* 0x0000000409047825 */ /* 0x002fe200078e02dc */
[----:B------:R-:W-:-:S04]  /*a2830*/  ISETP.LT.AND P3, PT, R250, c[0x0][0x178], !P3 ;  /* 0x00005e00fa007a0c */ /* 0x000fc80005f61270 */
[----:B------:R1:W-:Y:S01]  /*a2840*/  @P2 STG.E [R4.64], R75 ;  /* 0x0000004b04002986 */ /* 0x0003e2000c101904 */
[----:B------:R-:W-:Y:S01]  /*a2850*/  ISETP.LT.AND P2, PT, R251, c[0x0][0x178], !P0 ;  /* 0x00005e00fb007a0c */ /* 0x000fe20004741270 */
[----:B------:R-:W-:Y:S01]  /*a2860*/  IMAD.WIDE R6, R3, 0x4, R220 ;  /* 0x0000000403067825 */ /* 0x000fe200078e02dc */
[----:B------:R-:W-:-:S03]  /*a2870*/  ISETP.LT.AND P0, PT, R250, c[0x0][0x178], !P0 ;  /* 0x00005e00fa007a0c */ /* 0x000fc60004701270 */
[----:B-1----:R-:W-:-:S04]  /*a2880*/  IMAD.WIDE R4, R9, 0x4, R176 ;  /* 0x0000000409047825 */ /* 0x002fc800078e02b0 */
[C---:B------:R-:W-:Y:S01]  /*a2890*/  IMAD.WIDE R8, R3.reuse, 0x4, R176 ;  /* 0x0000000403087825 */ /* 0x040fe200078e02b0 */
[----:B------:R-:W-:Y:S01]  /*a28a0*/  IADD3 R3, R3, c[0x0][0x198], RZ ;  /* 0x0000660003037a10 */ /* 0x000fe20007ffe0ff */
[----:B------:R1:W-:Y:S04]  /*a28b0*/  @P4 STG.E [R4.64], R107 ;  /* 0x0000006b04004986 */ /* 0x0003e8000c101904 */
[----:B------:R1:W-:Y:S04]  /*a28c0*/  @P6 STG.E [R6.64], R70 ;  /* 0x0000004606006986 */ /* 0x0003e8000c101904 */
[----:B------:R-:W-:Y:S01]  /*a28d0*/  @P3 STG.E [R8.64], R102 ;  /* 0x0000006608003986 */ /* 0x000fe2000c101904 */
[----:B-1----:R-:W-:-:S04]  /*a28e0*/  IMAD.WIDE R4, R3, 0x4, R220 ;  /* 0x0000000403047825 */ /* 0x002fc800078e02dc */
[----:B------:R-:W-:Y:S01]  /*a28f0*/  IMAD.WIDE R6, R3, 0x4, R176 ;  /* 0x0000000403067825 */ /* 0x000fe200078e02b0 */
[----:B------:R-:W-:Y:S04]  /*a2900*/  @P2 STG.E [R4.64], R71 ;  /* 0x0000004704002986 */ /* 0x000fe8000c101904 */
[----:B------:R1:W-:Y:S01]  /*a2910*/  @P0 STG.E [R6.64], R103 ;  /* 0x0000006706000986 */ /* 0x0003e2000c101904 */
[----:B----4-:R-:W-:-:S03]  /*a2920*/  ISETP.GE.AND P1, PT, R12, c[0x0][0x17c], PT ;  /* 0x00005f000c007a0c */ /* 0x010fc60003f26270 */
[----:B------:R-:W4:Y:S01]  /*a2930*/  LDL.LU R12, [R1+0x1fe4] ;  /* 0x001fe400010c7983 */ /* 0x000f220000300800 */
[----:B---3--:R-:W-:-:S03]  /*a2940*/  ISETP.GE.AND P4, PT, R11, c[0x0][0x17c], PT ;  /* 0x00005f000b007a0c */ /* 0x008fc60003f86270 */
[----:B------:R-:W3:Y:S01]  /*a2950*/  LDL.LU R11, [R1+0x1ffc] ;  /* 0x001ffc00010b7983 */ /* 0x000ee20000300800 */
[----:B--2---:R-:W-:-:S03]  /*a2960*/  ISETP.GE.AND P3, PT, R10, c[0x0][0x17c], PT ;  /* 0x00005f000a007a0c */ /* 0x004fc60003f66270 */
[----:B------:R-:W2:Y:S01]  /*a2970*/  LDL.LU R10, [R1+0x1f5c] ;  /* 0x001f5c00010a7983 */ /* 0x000ea20000300800 */
[----:B------:R-:W-:-:S03]  /*a2980*/  ISETP.GE.AND P0, PT, R0, c[0x0][0x17c], PT ;  /* 0x00005f0000007a0c */ /* 0x000fc60003f06270 */
[----:B------:R-:W2:Y:S01]  /*a2990*/  LDL.LU R0, [R1+0x1f94] ;  /* 0x001f940001007983 */ /* 0x000ea20000300800 */
[----:B------:R-:W-:Y:S02]  /*a29a0*/  ISETP.LT.AND P6, PT, R251, c[0x0][0x178], !P5 ;  /* 0x00005e00fb007a0c */ /* 0x000fe40006fc1270 */
[C---:B------:R-:W-:Y:S02]  /*a29b0*/  ISETP.LT.AND P5, PT, R250.reuse, c[0x0][0x178], !P5 ;  /* 0x00005e00fa007a0c */ /* 0x040fe40006fa1270 */
[----:B------:R-:W-:Y:S02]  /*a29c0*/  IADD3 R3, R3, c[0x0][0x198], RZ ;  /* 0x0000660003037a10 */ /* 0x000fe40007ffe0ff */
[----:B------:R-:W-:Y:S02]  /*a29d0*/  ISETP.LT.AND P2, PT, R251, c[0x0][0x178], !P1 ;  /* 0x00005e00fb007a0c */ /* 0x000fe40004f41270 */
[----:B------:R-:W-:Y:S01]  /*a29e0*/  ISETP.LT.AND P1, PT, R250, c[0x0][0x178], !P1 ;  /* 0x00005e00fa007a0c */ /* 0x000fe20004f21270 */
[C---:B-1----:R-:W-:Y:S01]  /*a29f0*/  IMAD.WIDE R6, R3.reuse, 0x4, R220 ;  /* 0x0000000403067825 */ /* 0x042fe200078e02dc */
[----:B------:R-:W-:-:S03]  /*a2a00*/  IADD3 R9, R3, c[0x0][0x198], RZ ;  /* 0x0000660003097a10 */ /* 0x000fc60007ffe0ff */
        /* <DEDUP_REMOVED lines=8> */
[----:B------:R-:W-:Y:S01]  /*a2a90*/  @P2 STG.E [R6.64], R67 ;  /* 0x0000004306002986 */ /* 0x000fe2000c101904 */
[----:B------:R-:W-:-:S03]  /*a2aa0*/  ISETP.LT.AND P2, PT, R251, c[0x0][0x178], !P3 ;  /* 0x00005e00fb007a0c */ /* 0x000fc60005f41270 */
[----:B------:R1:W-:Y:S01]  /*a2ab0*/  @P1 STG.E [R4.64], R99 ;  /* 0x0000006304001986 */ /* 0x0003e2000c101904 */
[C---:B------:R-:W-:Y:S01]  /*a2ac0*/  IADD3 R3, R9.reuse, c[0x0][0x198], RZ ;  /* 0x0000660009037a10 */ /* 0x040fe20007ffe0ff */
[----:B-1----:R-:W-:-:S05]  /*a2ad0*/  IMAD.WIDE R4, R9, 0x4, R220 ;  /* 0x0000000409047825 */ /* 0x002fca00078e02dc */
[----:B------:R1:W-:Y:S01]  /*a2ae0*/  @P6 STG.E [R4.64], R62 ;  /* 0x0000003e04006986 */ /* 0x0003e2000c101904 */
[----:B------:R-:W-:-:S04]  /*a2af0*/  IMAD.WIDE R6, R3, 0x4, R220 ;  /* 0x0000000403067825 */ /* 0x000fc800078e02dc */
[----:B-1----:R-:W-:Y:S01]  /*a2b00*/  IMAD.WIDE R4, R9, 0x4, R176 ;  /* 0x0000000409047825 */ /* 0x002fe200078e02b0 */
[----:B----4-:R-:W-:Y:S02]  /*a2b10*/  ISETP.GE.AND P5, PT, R12, c[0x0][0x17c], PT ;  /* 0x00005f000c007a0c */ /* 0x010fe40003fa6270 */
[----:B------:R-:W4:Y:S04]  /*a2b20*/  LDL.LU R12, [R1+0x1fc0] ;  /* 0x001fc000010c7983 */ /* 0x000f280000300800 */
[----:B------:R1:W-:Y:S04]  /*a2b30*/  @P4 STG.E [R4.64], R94 ;  /* 0x0000005e04004986 */ /* 0x0003e8000c101904 */
[----:B------:R1:W-:Y:S01]  /*a2b40*/  @P2 STG.E [R6.64], R63 ;  /* 0x0000003f06002986 */ /* 0x0003e2000c101904 */
[----:B---3--:R-:W-:-:S03]  /*a2b50*/  ISETP.GE.AND P1, PT, R11, c[0x0][0x17c], PT ;  /* 0x00005f000b007a0c */ /* 0x008fc60003f26270 */
[----:B------:R-:W3:Y:S01]  /*a2b60*/  LDL.LU R11, [R1+0x1fdc] ;  /* 0x001fdc00010b7983 */ /* 0x000ee20000300800 */
[----:B--2---:R-:W-:-:S03]  /*a2b70*/  ISETP.GE.AND P4, PT, R10, c[0x0][0x17c], PT ;  /* 0x00005f000a007a0c */ /* 0x004fc60003f86270 */
[----:B------:R-:W2:Y:S01]  /*a2b80*/  LDL.LU R10, [R1+0x1fbc] ;  /* 0x001fbc00010a7983 */ /* 0x000ea20000300800 */
[----:B------:R-:W-:-:S03]  /*a2b90*/  ISETP.GE.AND P2, PT, R0, c[0x0][0x17c], PT ;  /* 0x00005f0000007a0c */ /* 0x000fc60003f46270 */
[----:B------:R-:W2:Y:S01]  /*a2ba0*/  LDL.LU R0, [R1+0x1f08] ;  /* 0x001f080001007983 */ /* 0x000ea20000300800 */
[C---:B------:R-:W-:Y:S01]  /*a2bb0*/  ISETP.LT.AND P3, PT, R250.reuse, c[0x0][0x178], !P3 ;  /* 0x00005e00fa007a0c */ /* 0x040fe20005f61270 */
[----:B------:R-:W-:Y:S01]  /*a2bc0*/  IMAD.WIDE R8, R3, 0x4, R176 ;  /* 0x0000000403087825 */ /* 0x000fe200078e02b0 */
[----:B------:R-:W-:Y:S01]  /*a2bd0*/  ISETP.LT.AND P6, PT, R251, c[0x0][0x178], !P0 ;  /* 0x00005e00fb007a0c */ /* 0x000fe200047c1270 */
[----:B------:R-:W3:Y:S01]  /*a2be0*/  LDL.LU R15, [R1+0x1ef0] ;  /* 0x001ef000010f7983 */ /* 0x000ee20000300800 */
[----:B------:R-:W-:Y:S02]  /*a2bf0*/  IADD3 R3, R3, c[0x0][0x198], RZ ;  /* 0x0000660003037a10 */ /* 0x000fe40007ffe0ff */
[----:B------:R-:W-:Y:S01]  /*a2c00*/  ISETP.LT.AND P0, PT, R250, c[0x0][0x178], !P0 ;  /* 0x00005e00fa007a0c */ /* 0x000fe20004701270 */
[----:B------:R-:W3:Y:S02]  /*a2c10*/  LDL.LU R16, [R1+0x1eec] ;  /* 0x001eec0001107983 */ /* 0x000ee40000300800 */
[----:B-1----:R-:W-:-:S02]  /*a2c20*/  IMAD.WIDE R4, R3, 0x4, R220 ;  /* 0x0000000403047825 */ /* 0x002fc400078e02dc */
[----:B------:R-:W3:Y:S04]  /*a2c30*/  LDL.LU R14, [R1+0x1ee0] ;  /* 0x001ee000010e7983 */ /* 0x000ee80000300800 */
[----:B------:R-:W-:Y:S01]  /*a2c40*/  @P3 STG.E [R8.64], R95 ;  /* 0x0000005f08003986 */ /* 0x000fe2000c101904 */
[----:B------:R-:W-:Y:S01]  /*a2c50*/  ISETP.LT.AND P3, PT, R251, c[0x0][0x178], !P5 ;  /* 0x00005e00fb007a0c */ /* 0x000fe20006f61270 */
[C---:B------:R-:W-:Y:S01]  /*a2c60*/  IMAD.WIDE R6, R3.reuse, 0x4, R176 ;  /* 0x0000000403067825 */ /* 0x040fe200078e02b0 */
[----:B------:R-:W-:Y:S01]  /*a2c70*/  IADD3 R3, R3, c[0x0][0x198], RZ ;  /* 0x0000660003037a10 */ /* 0x000fe20007ffe0ff */
[----:B------:R1:W-:Y:S01]  /*a2c80*/  @P6 STG.E [R4.64], R58 ;  /* 0x0000003a04006986 */ /* 0x0003e2000c101904 */
[C---:B------:R-:W-:Y:S02]  /*a2c90*/  ISETP.LT.AND P5, PT, R250.reuse, c[0x0][0x178], !P5 ;  /* 0x00005e00fa007a0c */ /* 0x040fe40006fa1270 */
[----:B------:R-:W-:Y:S01]  /*a2ca0*/  ISETP.LT.AND P6, PT, R251, c[0x0][0x178], !P1 ;  /* 0x00005e00fb007a0c */ /* 0x000fe20004fc1270 */
[----:B------:R1:W-:Y:S01]  /*a2cb0*/  @P0 STG.E [R6.64], R90 ;  /* 0x0000005a06000986 */ /* 0x0003e2000c101904 */
[----:B------:R-:W-:Y:S01]  /*a2cc0*/  ISETP.LT.AND P1, PT, R250, c[0x0][0x178], !P1 ;  /* 0x00005e00fa007a0c */ /* 0x000fe20004f21270 */
[C---:B-1----:R-:W-:Y:S01]  /*a2cd0*/  IMAD.WIDE R4, R3.reuse, 0x4, R220 ;  /* 0x0000000403047825 */ /* 0x042fe200078e02dc */
[----:B------:R-:W-:-:S04]  /*a2ce0*/  IADD3 R9, R3, c[0x0][0x198], RZ ;  /* 0x0000660003097a10 */ /* 0x000fc80007ffe0ff */
[----:B------:R1:W-:Y:S01]  /*a2cf0*/  @P3 STG.E [R4.64], R59 ;  /* 0x0000003b04003986 */ /* 0x0003e2000c101904 */
[----:B------:R-:W-:Y:S01]  /*a2d00*/  ISETP.LT.AND P3, PT, R251, c[0x0][0x178], !P4 ;  /* 0x00005e00fb007a0c */ /* 0x000fe20006761270 */
[----:B------:R-:W-:Y:S01]  /*a2d10*/  IMAD.WIDE R6, R3, 0x4, R176 ;  /* 0x0000000403067825 */ /* 0x000fe200078e02b0 */
[----:B------:R-:W-:Y:S02]  /*a2d20*/  ISETP.LT.AND P4, PT, R250, c[0x0][0x178], !P4 ;  /* 0x00005e00fa007a0c */ /* 0x000fe40006781270 */
[----:B------:R-:W-:Y:S02]  /*a2d30*/  IADD3 R13, R9, c[0x0][0x198], RZ ;  /* 0x00006600090d7a10 */ /* 0x000fe40007ffe0ff */
[----:B------:R1:W-:Y:S02]  /*a2d40*/  @P5 STG.E [R6.64], R91 ;  /* 0x0000005b06005986 */ /* 0x0003e4000c101904 */
[----:B------:R-:W-:Y:S01]  /*a2d50*/  IADD3 R3, R13, c[0x0][0x198], RZ ;  /* 0x000066000d037a10 */ /* 0x000fe20007ffe0ff */
[----:B-1----:R-:W-:-:S04]  /*a2d60*/  IMAD.WIDE R4, R9, 0x4, R220 ;  /* 0x0000000409047825 */ /* 0x002fc800078e02dc */
[----:B------:R-:W-:Y:S01]  /*a2d70*/  IMAD.WIDE R6, R9, 0x4, R176 ;  /* 0x0000000409067825 */ /* 0x000fe200078e02b0 */
[----:B------:R1:W-:Y:S03]  /*a2d80*/  @P6 STG.E [R4.64], R54 ;  /* 0x0000003604006986 */ /* 0x0003e6000c101904 */
[C---:B------:R-:W-:Y:S01]  /*a2d90*/  IMAD.WIDE R8, R13.reuse, 0x4, R220 ;  /* 0x000000040d087825 */ /* 0x040fe200078e02dc */
[----:B------:R1:W-:Y:S04]  /*a2da0*/  @P1 STG.E [R6.64], R86 ;  /* 0x0000005606001986 */ /* 0x0003e8000c101904 */
[----:B------:R1:W-:Y:S01]  /*a2db0*/  @P3 STG.E [R8.64], R55 ;  /* 0x0000003708003986 */ /* 0x0003e2000c101904 */
[----:B----4-:R-:W-:Y:S01]  /*a2dc0*/  ISETP.GE.AND P0, PT, R12, c[0x0][0x17c], PT ;  /* 0x00005f000c007a0c */ /* 0x010fe20003f06270 */
[----:B------:R-:W-:-:S05]  /*a2dd0*/  IMAD.WIDE R12, R13, 0x4, R176 ;  /* 0x000000040d0c7825 */ /* 0x000fca00078e02b0 */
[----:B------:R-:W-:Y:S01]  /*a2de0*/  @P4 STG.E [R12.64], R87 ;  /* 0x000000570c004986 */ /* 0x000fe2000c101904 */
[----:B--2---:R-:W-:-:S03]  /*a2df0*/  ISETP.GE.AND P4, PT, R0, c[0x0][0x17c], PT ;  /* 0x00005f0000007a0c */ /* 0x004fc60003f86270 */
[----:B------:R-:W2:Y:S01]  /*a2e00*/  LDL.LU R0, [R1+0x1ed4] ;  /* 0x001ed40001007983 */ /* 0x000ea20000300800 */
[----:B------:R-:W-:Y:S02]  /*a2e10*/  ISETP.LT.AND P6, PT, R251, c[0x0][0x178], !P2 ;  /* 0x00005e00fb007a0c */ /* 0x000fe400057c1270 */
[----:B------:R-:W-:Y:S01]  /*a2e20*/  ISETP.LT.AND P2, PT, R250, c[0x0][0x178], !P2 ;  /* 0x00005e00fa007a0c */ /* 0x000fe20005741270 */
[----:B-1----:R-:W-:Y:S01]  /*a2e30*/  IMAD.WIDE R4, R3, 0x4, R176 ;  /* 0x0000000403047825 */ /* 0x002fe200078e02b0 */
[----:B------:R-:W-:Y:S01]  /*a2e40*/  ISETP.LT.AND P3, PT, R251, c[0x0][0x178], !P0 ;  /* 0x00005e00fb007a0c */ /* 0x000fe20004761270 */
[----:B------:R-:W4:Y:S01]  /*a2e50*/  LDL.LU R17, [R1+0x1ec0] ;  /* 0x001ec00001117983 */ /* 0x000f220000300800 */
[----:B---3--:R-:W-:Y:S02]  /*a2e60*/  ISETP.GE.AND P5, PT, R11, c[0x0][0x17c], PT ;  /* 0x00005f000b007a0c */ /* 0x008fe40003fa6270 */
[----:B------:R-:W-:Y:S01]  /*a2e70*/  ISETP.GE.AND P1, PT, R10, c[0x0][0x17c], PT ;  /* 0x00005f000a007a0c */ /* 0x000fe20003f26270 */
[----:B------:R-:W-:Y:S01]  /*a2e80*/  IMAD.WIDE R10, R3, 0x4, R220 ;  /* 0x00000004030a7825 */ /* 0x000fe200078e02dc */
[----:B------:R-:W-:-:S02]  /*a2e90*/  ISETP.LT.AND P0, PT, R250, c[0x0][0x178], !P0 ;  /* 0x00005e00fa007a0c */ /* 0x000fc40004701270 */
[----:B------:R-:W-:Y:S02]  /*a2ea0*/  IADD3 R3, R3, c[0x0][0x198], RZ ;  /* 0x0000660003037a10 */ /* 0x000fe40007ffe0ff */
[----:B------:R1:W-:Y:S03]  /*a2eb0*/  @P6 STG.E [R10.64], R50 ;  /* 0x000000320a006986 */ /* 0x0003e6000c101904 */
[C---:B------:R-:W-:Y:S01]  /*a2ec0*/  IMAD.WIDE R6, R3.reuse, 0x4, R220 ;  /* 0x0000000403067825 */ /* 0x040fe200078e02dc */
[----:B------:R3:W-:Y:S03]  /*a2ed0*/  @P2 STG.E [R4.64], R82 ;  /* 0x0000005204002986 */ /* 0x0007e6000c101904 */
[----:B------:R-:W-:Y:S01]  /*a2ee0*/  IMAD.WIDE R8, R3, 0x4, R176 ;  /* 0x0000000403087825 */ /* 0x000fe200078e02b0 */
[----:B------:R-:W-:Y:S01]  /*a2ef0*/  ISETP.LT.AND P6, PT, R251, c[0x0][0x178], !P5 ;  /* 0x00005e00fb007a0c */ /* 0x000fe20006fc1270 */
[----:B------:R2:W-:Y:S01]  /*a2f00*/  @P3 STG.E [R6.64], R51 ;  /* 0x0000003306003986 */ /* 0x0005e2000c101904 */
[----:B------:R-:W-:-:S02]  /*a2f10*/  ISETP.LT.AND P5, PT, R250, c[0x0][0x178], !P5 ;  /* 0x00005e00fa007a0c */ /* 0x000fc40006fa1270 */
[----:B------:R-:W-:Y:S01]  /*a2f20*/  IADD3 R3, R3, c[0x0][0x198], RZ ;  /* 0x0000660003037a10 */ /* 0x000fe20007ffe0ff */
[----:B------:R2:W-:Y:S01]  /*a2f30*/  @P0 STG.E [R8.64], R83 ;  /* 0x0000005308000986 */ /* 0x0005e2000c101904 */
[----:B------:R-:W-:Y:S02]  /*a2f40*/  ISETP.LT.AND P0, PT, R251, c[0x0][0x178], !P1 ;  /* 0x00005e00fb007a0c */ /* 0x000fe40004f01270 */
[----:B------:R-:W-:Y:S02]  /*a2f50*/  ISETP.GE.AND P2, PT, R15, c[0x0][0x17c], PT ;  /* 0x00005f000f007a0c */ /* 0x000fe40003f46270 */
[C---:B------:R-:W-:Y:S01]  /*a2f60*/  IADD3 R15, R3.reuse, c[0x0][0x198], RZ ;  /* 0x00006600030f7a10 */ /* 0x040fe20007ffe0ff */
[----:B-1----:R-:W-:-:S04]  /*a2f70*/  IMAD.WIDE R10, R3, 0x4, R220 ;  /* 0x00000004030a7825 */ /* 0x002fc800078e02dc */
[----:B---3--:R-:W-:Y:S01]  /*a2f80*/  IMAD.WIDE R4, R3, 0x4, R176 ;  /* 0x0000000403047825 */ /* 0x008fe200078e02b0 */
[----:B------:R-:W-:Y:S03]  /*a2f90*/  @P6 STG.E [R10.64], R140 ;  /* 0x0000008c0a006986 */ /* 0x000fe6000c101904 */
[----:B------:R-:W-:Y:S01]  /*a2fa0*/  IMAD.WIDE R12, R15, 0x4, R220 ;  /* 0x000000040f0c7825 */ /* 0x000fe200078e02dc */
[----:B------:R-:W-:Y:S01]  /*a2fb0*/  ISETP.GE.AND P3, PT, R16, c[0x0][0x17c], PT ;  /* 0x00005f0010007a0c */ /* 0x000fe20003f66270 */
[----:B------:R1:W-:Y:S01]  /*a2fc0*/  @P5 STG.E [R4.64], R172 ;  /* 0x000000ac04005986 */ /* 0x0003e2000c101904 */
[----:B------:R-:W-:-:S03]  /*a2fd0*/  ISETP.GE.AND P5, PT, R14, c[0x0][0x17c], PT ;  /* 0x00005f000e007a0c */ /* 0x000fc60003fa6270 */
[----:B------:R-:W3:Y:S04]  /*a2fe0*/  LDL.LU R16, [R1+0x1ebc] ;  /* 0x001ebc0001107983 */ /* 0x000ee80000300800 */
[----:B------:R-:W-:Y:S04]  /*a2ff0*/  @P0 STG.E [R12.64], R141 ;  /* 0x0000008d0c000986 */ /* 0x000fe8000c101904 */
[----:B------:R-:W3:Y:S01]  /*a3000*/  LDL.LU R14, [R1+0x1eb8] ;  /* 0x001eb800010e7983 */ /* 0x000ee20000300800 */
[----:B--2---:R-:W-:-:S03]  /*a3010*/  ISETP.GE.AND P0, PT, R0, c[0x0][0x17c], PT ;  /* 0x00005f0000007a0c */ /* 0x004fc60003f06270 */
[----:B------:R-:W2:Y:S01]  /*a3020*/  LDL.LU R0, [R1+0x1eb4] ;  /* 0x001eb40001007983 */ /* 0x000ea20000300800 */
[C---:B------:R-:W-:Y:S01]  /*a3030*/  ISETP.LT.AND P1, PT, R250.reuse, c[0x0][0x178], !P1 ;  /* 0x00005e00fa007a0c */ /* 0x040fe20004f21270 */
[----:B------:R-:W-:Y:S01]  /*a3040*/  IMAD.WIDE R6, R15, 0x4, R176 ;  /* 0x000000040f067825 */ /* 0x000fe200078e02b0 */
[----:B------:R-:W-:Y:S02]  /*a3050*/  ISETP.LT.AND P6, PT, R251, c[0x0][0x178], !P4 ;  /* 0x00005e00fb007a0c */ /* 0x000fe400067c1270 */
[----:B------:R-:W-:Y:S02]  /*a3060*/  IADD3 R15, R15, c[0x0][0x198], RZ ;  /* 0x000066000f0f7a10 */ /* 0x000fe40007ffe0ff */
[----:B------:R-:W-:Y:S02]  /*a3070*/  ISETP.LT.AND P4, PT, R250, c[0x0][0x178], !P4 ;  /* 0x00005e00fa007a0c */ /* 0x000fe40006781270 */
[----:B------:R-:W-:-:S05]  /*a3080*/  IADD3 R3, R15, c[0x0][0x198], RZ ;  /* 0x000066000f037a10 */ /* 0x000fca0007ffe0ff */
[----:B------:R4:W-:Y:S01]  /*a3090*/  @P1 STG.E [R6.64], R173 ;  /* 0x000000ad06001986 */ /* 0x0009e2000c101904 */
[----:B------:R-:W-:Y:S01]  /*a30a0*/  ISETP.LT.AND P1, PT, R251, c[0x0][0x178], !P2 ;  /* 0x00005e00fb007a0c */ /* 0x000fe20005721270 */
[----:B------:R-:W-:Y:S01]  /*a30b0*/  IMAD.WIDE R8, R15, 0x4, R220 ;  /* 0x000000040f087825 */ /* 0x000fe200078e02dc */
[----:B------:R-:W-:-:S03]  /*a30c0*/  ISETP.LT.AND P2, PT, R250, c[0x0][0x178], !P2 ;  /* 0x00005e00fa007a0c */ /* 0x000fc60005741270 */
[----:B-1----:R-:W-:Y:S01]  /*a30d0*/  IMAD.WIDE R4, R15, 0x4, R176 ;  /* 0x000000040f047825 */ /* 0x002fe200078e02b0 */
[----:B------:R1:W-:Y:S03]  /*a30e0*/  @P6 STG.E [R8.64], R136 ;  /* 0x0000008808006986 */ /* 0x0003e6000c101904 */
[----:B------:R-:W-:Y:S01]  /*a30f0*/  IMAD.WIDE R10, R3, 0x4, R220 ;  /* 0x00000004030a7825 */ /* 0x000fe200078e02dc */
[----:B------:R-:W-:Y:S01]  /*a3100*/  ISETP.LT.AND P6, PT, R251, c[0x0][0x178], !P3 ;  /* 0x00005e00fb007a0c */ /* 0x000fe20005fc1270 */
[----:B------:R3:W-:Y:S02]  /*a3110*/  @P4 STG.E [R4.64], R168 ;  /* 0x000000a804004986 */ /* 0x0007e4000c101904 */
[C---:B----4-:R-:W-:Y:S01]  /*a3120*/  IMAD.WIDE R6, R3.reuse, 0x4, R176 ;  /* 0x0000000403067825 */ /* 0x050fe200078e02b0 */
[----:B------:R-:W-:Y:S01]  /*a3130*/  IADD3 R3, R3, c[0x0][0x198], RZ ;  /* 0x0000660003037a10 */ /* 0x000fe20007ffe0ff */
[----:B------:R-:W-:Y:S01]  /*a3140*/  @P1 STG.E [R10.64], R137 ;  /* 0x000000890a001986 */ /* 0x000fe2000c101904 */
[----:B------:R-:W-:-:S02]  /*a3150*/  ISETP.LT.AND P3, PT, R250, c[0x0][0x178], !P3 ;  /* 0x00005e00fa007a0c */ /* 0x000fc40005f61270 */
[----:B------:R-:W-:Y:S01]  /*a3160*/  ISETP.LT.AND P1, PT, R251, c[0x0][0x178], !P5 ;  /* 0x00005e00fb007a0c */ /* 0x000fe20006f21270 */
[----:B-1----:R-:W-:Y:S01]  /*a3170*/  IMAD.WIDE R8, R3, 0x4, R220 ;  /* 0x0000000403087825 */ /* 0x002fe200078e02dc */
[----:B------:R-:W-:-:S03]  /*a3180*/  ISETP.LT.AND P5, PT, R250, c[0x0][0x178], !P5 ;  /* 0x00005e00fa007a0c */ /* 0x000fc60006fa1270 */
[C---:B------:R-:W-:Y:S01]  /*a3190*/  IMAD.WIDE R12, R3.reuse, 0x4, R176 ;  /* 0x00000004030c7825 */ /* 0x040fe200078e02b0 */
[----:B------:R-:W-:Y:S01]  /*a31a0*/  IADD3 R3, R3, c[0x0][0x198], RZ ;  /* 0x0000660003037a10 */ /* 0x000fe20007ffe0ff */
[----:B------:R1:W-:Y:S01]  /*a31b0*/  @P2 STG.E [R6.64], R169 ;  /* 0x000000a906002986 */ /* 0x0003e2000c101904 */
[----:B------:R-:W-:-:S03]  /*a31c0*/  ISETP.GE.AND P4, PT, R17, c[0x0][0x17c], PT ;  /* 0x00005f0011007a0c */ /* 0x000fc60003f86270 */
[----:B---3--:R-:W-:Y:S01]  /*a31d0*/  IMAD.WIDE R4, R3, 0x4, R220 ;  /* 0x0000000403047825 */ /* 0x008fe200078e02dc */
[----:B------:R-:W3:Y:S01]  /*a31e0*/  LDL.LU R17, [R1+0x1eb0] ;  /* 0x001eb00001117983 */ /* 0x000ee20000300800 */
[----:B------:R-:W-:-:S03]  /*a31f0*/  ISETP.GE.AND P2, PT, R16, c[0x0][0x17c], PT ;  /* 0x00005f0010007a0c */ /* 0x000fc60003f46270 */
[----:B------:R4:W-:Y:S01]  /*a3200*/  @P6 STG.E [R8.64], R132 ;  /* 0x0000008408006986 */ /* 0x0009e2000c101904 */
[----:B-1----:R-:W-:-:S03]  /*a3210*/  IMAD.WIDE R6, R3, 0x4, R176 ;  /* 0x0000000403067825 */ /* 0x002fc600078e02b0 */
[----:B------:R1:W-:Y:S01]  /*a3220*/  @P3 STG.E [R12.64], R164 ;  /* 0x000000a40c003986 */ /* 0x0003e2000c101904 */
[----:B------:R-:W-:-:S03]  /*a3230*/  ISETP.GE.AND P6, PT, R14, c[0x0][0x17c], PT ;  /* 0x00005f000e007a0c */ /* 0x000fc60003fc6270 */
[----:B------:R-:W-:Y:S04]  /*a3240*/  @P1 STG.E [R4.64], R133 ;  /* 0x0000008504001986 */ /* 0x000fe8000c101904 */
[----:B------:R-:W3:Y:S04]  /*a3250*/  LDL.LU R16, [R1+0x1e98] ;  /* 0x001e980001107983 */ /* 0x000ee80000300800 */
[----:B------:R1:W-:Y:S04]  /*a3260*/  @P5 STG.E [R6.64], R165 ;  /* 0x000000a506005986 */ /* 0x0003e8000c101904 */
[----:B------:R-:W3:Y:S01]  /*a3270*/  LDL.LU R14, [R1+0x1e94] ;  /* 0x001e9400010e7983 */ /* 0x000ee20000300800 */
[----:B--2---:R-:W-:-:S03]  /*a3280*/  ISETP.GE.AND P5, PT, R0, c[0x0][0x17c], PT ;  /* 0x00005f0000007a0c */ /* 0x004fc60003fa6270 */
[----:B------:R-:W2:Y:S01]  /*a3290*/  LDL.LU R0, [R1+0x1e90] ;  /* 0x001e900001007983 */ /* 0x000ea20000300800 */
[----:B------:R-:W-:Y:S02]  /*a32a0*/  IADD3 R15, R3, c[0x0][0x198], RZ ;  /* 0x00006600030f7a10 */ /* 0x000fe40007ffe0ff */
[C---:B------:R-:W-:Y:S02]  /*a32b0*/  ISETP.LT.AND P3, PT, R251.reuse, c[0x0][0x178], !P0 ;  /* 0x00005e00fb007a0c */ /* 0x040fe40004761270 */
[----:B------:R-:W-:Y:S02]  /*a32c0*/  ISETP.LT.AND P0, PT, R250, c[0x0][0x178], !P0 ;  /* 0x00005e00fa007a0c */ /* 0x000fe40004701270 */
[----:B------:R-:W-:Y:S01]  /*a32d0*/  ISETP.LT.AND P1, PT, R251, c[0x0][0x178], !P4 ;  /* 0x00005e00fb007a0c */ /* 0x000fe20006721270 */
[----:B------:R-:W-:-:S04]  /*a32e0*/  IMAD.WIDE R10, R15, 0x4, R220 ;  /* 0x000000040f0a7825 */ /* 0x000fc800078e02dc */
[C---:B----4-:R-:W-:Y:S01]  /*a32f0*/  IMAD.WIDE R8, R15.reuse, 0x4, R176 ;  /* 0x000000040f087825 */ /* 0x050fe200078e02b0 */
[----:B------:R-:W-:Y:S02]  /*a3300*/  IADD3 R15, R15, c[0x0][0x198], RZ ;  /* 0x000066000f0f7a10 */ /* 0x000fe40007ffe0ff */
[----:B------:R-:W-:-:S03]  /*a3310*/  ISETP.LT.AND P4, PT, R250, c[0x0][0x178], !P4 ;  /* 0x00005e00fa007a0c */ /* 0x000fc60006781270 */
[C---:B-1----:R-:W-:Y:S01]  /*a3320*/  IMAD.WIDE R12, R15.reuse, 0x4, R220 ;  /* 0x000000040f0c7825 */ /* 0x042fe200078e02dc */
[----:B------:R-:W-:Y:S01]  /*a3330*/  @P3 STG.E [R10.64], R128 ;  /* 0x000000800a003986 */ /* 0x000fe2000c101904 */
[----:B------:R-:W-:Y:S02]  /*a3340*/  IADD3 R3, R15, c[0x0][0x198], RZ ;  /* 0x000066000f037a10 */ /* 0x000fe40007ffe0ff */
[----:B------:R-:W-:Y:S01]  /*a3350*/  ISETP.LT.AND P3, PT, R251, c[0x0][0x178], !P2 ;  /* 0x00005e00fb007a0c */ /* 0x000fe20005761270 */
[----:B------:R1:W-:Y:S01]  /*a3360*/  @P0 STG.E [R8.64], R160 ;  /* 0x000000a008000986 */ /* 0x0003e2000c101904 */
[----:B------:R-:W-:-:S03]  /*a3370*/  ISETP.LT.AND P2, PT, R250, c[0x0][0x178], !P2 ;  /* 0x00005e00fa007a0c */ /* 0x000fc60005741270 */
[----:B------:R4:W-:Y:S01]  /*a3380*/  @P1 STG.E [R12.64], R129 ;  /* 0x000000810c001986 */ /* 0x0009e2000c101904 */
[----:B------:R-:W-:Y:S01]  /*a3390*/  ISETP.LT.AND P1, PT, R251, c[0x0][0x178], !P6 ;  /* 0x00005e00fb007a0c */ /* 0x000fe20007721270 */
[----:B------:R-:W-:Y:S01]  /*a33a0*/  IMAD.WIDE R6, R3, 0x4, R220 ;  /* 0x0000000403067825 */ /* 0x000fe200078e02dc */
[----:B------:R-:W-:-:S03]  /*a33b0*/  ISETP.LT.AND P6, PT, R250, c[0x0][0x178], !P6 ;  /* 0x00005e00fa007a0c */ /* 0x000fc600077c1270 */
[C---:B-1----:R-:W-:Y:S01]  /*a33c0*/  IMAD.WIDE R8, R3.reuse, 0x4, R176 ;  /* 0x0000000403087825 */ /* 0x042fe200078e02b0 */
[----:B------:R-:W-:-:S03]  /*a33d0*/  IADD3 R3, R3, c[0x0][0x198], RZ ;  /* 0x0000660003037a10 */ /* 0x000fc60007ffe0ff */
[----:B------:R-:W-:-:S04]  /*a33e0*/  IMAD.WIDE R4, R15, 0x4, R176 ;  /* 0x000000040f047825 */ /* 0x000fc800078e02b0 */
[----:B------:R-:W-:Y:S01]  /*a33f0*/  IMAD.WIDE R10, R3, 0x4, R220 ;  /* 0x00000004030a7825 */ /* 0x000fe200078e02dc */
[----:B------:R1:W-:Y:S01]  /*a3400*/  @P4 STG.E [R4.64], R161 ;  /* 0x000000a104004986 */ /* 0x0003e2000c101904 */
[----:B---3--:R-:W-:Y:S02]  /*a3410*/  ISETP.GE.AND P0, PT, R17, c[0x0][0x17c], PT ;  /* 0x00005f0011007a0c */ /* 0x008fe40003f06270 */
[----:B----4-:R-:W-:Y:S01]  /*a3420*/  IMAD.WIDE R12, R3, 0x4, R176 ;  /* 0x00000004030c7825 */ /* 0x010fe200078e02b0 */
[----:B------:R3:W-:Y:S04]  /*a3430*/  @P3 STG.E [R6.64], R124 ;  /* 0x0000007c06003986 */ /* 0x0007e8000c101904 */
[----:B------:R4:W-:Y:S04]  /*a3440*/  @P2 STG.E [R8.64], R156 ;  /* 0x0000009c08002986 */ /* 0x0009e8000c101904 */
[----:B------:R1:W-:Y:S01]  /*a3450*/  @P1 STG.E [R10.64], R125 ;  /* 0x0000007d0a001986 */ /* 0x0003e2000c101904 */
[----:B------:R-:W-:-:S02]  /*a3460*/  ISETP.LT.AND P1, PT, R251, c[0x0][0x178], !P0 ;  /* 0x00005e00fb007a0c */ /* 0x000fc40004721270 */
[----:B------:R-:W-:Y:S01]  /*a3470*/  ISETP.GE.AND P4, PT, R16, c[0x0][0x17c], PT ;  /* 0x00005f0010007a0c */ /* 0x000fe20003f86270 */
[----:B------:R-:W4:Y:S04]  /*a3480*/  LDL.LU R17, [R1+0x1e8c] ;  /* 0x001e8c0001117983 */ /* 0x000f280000300800 */
[----:B------:R1:W-:Y:S01]  /*a3490*/  @P6 STG.E [R12.64], R157 ;  /* 0x0000009d0c006986 */ /* 0x0003e2000c101904 */
[----:B------:R-:W-:Y:S02]  /*a34a0*/  ISETP.LT.AND P6, PT, R250, c[0x0][0x178], !P0 ;  /* 0x00005e00fa007a0c */ /* 0x000fe400047c1270 */
[----:B------:R-:W-:Y:S01]  /*a34b0*/  ISETP.GE.AND P3, PT, R14, c[0x0][0x17c], PT ;  /* 0x00005f000e007a0c */ /* 0x000fe20003f66270 */
[----:B------:R-:W4:Y:S04]  /*a34c0*/  LDL.LU R16, [R1+0x1e88] ;  /* 0x001e880001107983 */ /* 0x000f280000300800 */
[----:B------:R-:W4:Y:S01]  /*a34d0*/  LDL.LU R14, [R1+0x1e70] ;  /* 0x001e7000010e7983 */ /* 0x000f220000300800 */
[----:B--2---:R-:W-:-:S03]  /*a34e0*/  ISETP.GE.AND P0, PT, R0, c[0x0][0x17c], PT ;  /* 0x00005f0000007a0c */ /* 0x004fc60003f06270 */
[----:B------:R-:W2:Y:S01]  /*a34f0*/  LDL.LU R0, [R1+0x1e6c] ;  /* 0x001e6c0001007983 */ /* 0x000ea20000300800 */
[----:B------:R-:W-:Y:S02]  /*a3500*/  ISETP.LT.AND P2, PT, R251, c[0x0][0x178], !P5 ;  /* 0x00005e00fb007a0c */ /* 0x000fe40006f41270 */
[----:B------:R-:W-:Y:S02]  /*a3510*/  ISETP.LT.AND P5, PT, R250, c[0x0][0x178], !P5 ;  /* 0x00005e00fa007a0c */ /* 0x000fe40006fa1270 */
[----:B------:R-:W-:-:S04]  /*a3520*/  IADD3 R3, R3, c[0x0][0x198], RZ ;  /* 0x0000660003037a10 */ /* 0x000fc80007ffe0ff */
[C---:B------:R-:W-:Y:S01]  /*a3530*/  IADD3 R15, R3.reuse, c[0x0][0x198], RZ ;  /* 0x00006600030f7a10 */ /* 0x040fe20007ffe0ff */
[----:B-1----:R-:W-:-:S04]  /*a3540*/  IMAD.WIDE R4, R3, 0x4, R220 ;  /* 0x0000000403047825 */ /* 0x002fc800078e02dc */
[----:B---3--:R-:W-:Y:S01]  /*a3550*/  IMAD.WIDE R6, R3, 0x4, R176 ;  /* 0x0000000403067825 */ /* 0x008fe200078e02b0 */
[----:B------:R1:W-:Y:S03]  /*a3560*/  @P2 STG.E [R4.64], R120 ;  /* 0x0000007804002986 */ /* 0x0003e6000c101904 */
[C---:B----4-:R-:W-:Y:S01]  /*a3570*/  IMAD.WIDE R8, R15.reuse, 0x4, R220 ;  /* 0x000000040f087825 */ /* 0x050fe200078e02dc */
[----:B------:R3:W-:Y:S03]  /*a3580*/  @P5 STG.E [R6.64], R152 ;  /* 0x0000009806005986 */ /* 0x0007e6000c101904 */
[----:B------:R-:W-:Y:S01]  /*a3590*/  IMAD.WIDE R10, R15, 0x4, R176 ;  /* 0x000000040f0a7825 */ /* 0x000fe200078e02b0 */
[----:B------:R-:W-:Y:S01]  /*a35a0*/  ISETP.LT.AND P2, PT, R251, c[0x0][0x178], !P4 ;  /* 0x00005e00fb007a0c */ /* 0x000fe20006741270 */
[----:B------:R4:W-:Y:S01]  /*a35b0*/  @P1 STG.E [R8.64], R121 ;  /* 0x0000007908001986 */ /* 0x0009e2000c101904 */
[----:B------:R-:W-:-:S02]  /*a35c0*/  IADD3 R15, R15, c[0x0][0x198], RZ ;  /* 0x000066000f0f7a10 */ /* 0x000fc40007ffe0ff */
[C---:B------:R-:W-:Y:S01]  /*a35d0*/  ISETP.LT.AND P4, PT, R250.reuse, c[0x0][0x178], !P4 ;  /* 0x00005e00fa007a0c */ /* 0x040fe20006781270 */
[----:B------:R2:W-:Y:S01]  /*a35e0*/  @P6 STG.E [R10.64], R153 ;  /* 0x000000990a006986 */ /* 0x0005e2000c101904 */
[----:B------:R-:W-:Y:S02]  /*a35f0*/  ISETP.LT.AND P6, PT, R251, c[0x0][0x178], !P3 ;  /* 0x00005e00fb007a0c */ /* 0x000fe40005fc1270 */
[----:B------:R-:W-:Y:S02]  /*a3600*/  ISETP.LT.AND P3, PT, R250, c[0x0][0x178], !P3 ;  /* 0x00005e00fa007a0c */ /* 0x000fe40005f61270 */
[C---:B------:R-:W-:Y:S01]  /*a3610*/  IADD3 R3, R15.reuse, c[0x0][0x198], RZ ;  /* 0x000066000f037a10 */ /* 0x040fe20007ffe0ff */
[----:B------:R-:W-:-:S04]  /*a3620*/  IMAD.WIDE R12, R15, 0x4, R220 ;  /* 0x000000040f0c7825 */ /* 0x000fc800078e02dc */
[----:B-1----:R-:W-:Y:S01]  /*a3630*/  IMAD.WIDE R4, R15, 0x4, R176 ;  /* 0x000000040f047825 */ /* 0x002fe200078e02b0 */
[----:B------:R1:W-:Y:S03]  /*a3640*/  @P2 STG.E [R12.64], R116 ;  /* 0x000000740c002986 */ /* 0x0003e6000c101904 */
[C---:B---3--:R-:W-:Y:S01]  /*a3650*/  IMAD.WIDE R6, R3.reuse, 0x4, R220 ;  /* 0x0000000403067825 */ /* 0x048fe200078e02dc */
[----:B------:R3:W-:Y:S03]  /*a3660*/  @P4 STG.E [R4.64], R148 ;  /* 0x0000009404004986 */ /* 0x0007e6000c101904 */
[----:B----4-:R-:W-:Y:S01]  /*a3670*/  IMAD.WIDE R8, R3, 0x4, R176 ;  /* 0x0000000403087825 */ /* 0x010fe200078e02b0 */
[----:B------:R-:W-:Y:S04]  /*a3680*/  @P6 STG.E [R6.64], R117 ;  /* 0x0000007506006986 */ /* 0x000fe8000c101904 */
[----:B------:R4:W-:Y:S01]  /*a3690*/  @P3 STG.E [R8.64], R149 ;  /* 0x0000009508003986 */ /* 0x0009e2000c101904 */
[----:B------:R-:W-:-:S03]  /*a36a0*/  ISETP.GE.AND P5, PT, R17, c[0x0][0x17c], PT ;  /* 0x00005f0011007a0c */ /* 0x000fc60003fa6270 */
[----:B------:R-:W4:Y:S01]  /*a36b0*/  LDL.LU R17, [R1+0x1e68] ;  /* 0x001e680001117983 */ /* 0x000f220000300800 */
[----:B------:R-:W-:-:S03]  /*a36c0*/  ISETP.GE.AND P1, PT, R16, c[0x0][0x17c], PT ;  /* 0x00005f0010007a0c */ /* 0x000fc60003f26270 */
[----:B------:R-:W4:Y:S01]  /*a36d0*/  LDL.LU R16, [R1+0x1e64] ;  /* 0x001e640001107983 */ /* 0x000f220000300800 */
[----:B------:R-:W-:-:S03]  /*a36e0*/  ISETP.GE.AND P4, PT, R14, c[0x0][0x17c], PT ;  /* 0x00005f000e007a0c */ /* 0x000fc60003f86270 */
[----:B------:R-:W4:Y:S01]  /*a36f0*/  LDL.LU R14, [R1+0x1e60] ;  /* 0x001e6000010e7983 */ /* 0x000f220000300800 */
[----:B--2---:R-:W-:-:S03]  /*a3700*/  ISETP.GE.AND P3, PT, R0, c[0x0][0x17c], PT ;  /* 0x00005f0000007a0c */ /* 0x004fc60003f66270 */
[----:B------:R-:W2:Y:S01]  /*a3710*/  LDL.LU R0, [R1+0x1e48] ;  /* 0x001e480001007983 */ /* 0x000ea20000300800 */
[----:B------:R-:W-:Y:S02]  /*a3720*/  IADD3 R3, R3, c[0x0][0x198], RZ ;  /* 0x0000660003037a10 */ /* 0x000fe40007ffe0ff */
[C---:B------:R-:W-:Y:S02]  /*a3730*/  ISETP.LT.AND P2, PT, R251.reuse, c[0x0][0x178], !P0 ;  /* 0x00005e00fb007a0c */ /* 0x040fe40004741270 */
[----:B------:R-:W-:Y:S02]  /*a3740*/  ISETP.LT.AND P0, PT, R250, c[0x0][0x178], !P0 ;  /* 0x00005e00fa007a0c */ /* 0x000fe40004701270 */
[----:B------:R-:W-:Y:S01]  /*a3750*/  ISETP.LT.AND P6, PT, R251, c[0x0][0x178], !P5 ;  /* 0x00005e00fb007a0c */ /* 0x000fe20006fc1270 */
[----:B------:R-:W-:-:S04]  /*a3760*/  IMAD.WIDE R10, R3, 0x4, R220 ;  /* 0x00000004030a7825 */ /* 0x000fc800078e02dc */
[C---:B-1----:R-:W-:Y:S01]  /*a3770*/  IMAD.WIDE R12, R3.reuse, 0x4, R176 ;  /* 0x00000004030c7825 */ /* 0x042fe200078e02b0 */
[----:B------:R-:W-:Y:S02]  /*a3780*/  IADD3 R3, R3, c[0x0][0x198], RZ ;  /* 0x0000660003037a10 */ /* 0x000fe40007ffe0ff */
[----:B------:R-:W-:-:S03]  /*a3790*/  ISETP.LT.AND P5, PT, R250, c[0x0][0x178], !P5 ;  /* 0x00005e00fa007a0c */ /* 0x000fc60006fa1270 */
[C---:B---3--:R-:W-:Y:S01]  /*a37a0*/  IMAD.WIDE R4, R3.reuse, 0x4, R220 ;  /* 0x0000000403047825 */ /* 0x048fe200078e02dc */
[----:B------:R1:W-:Y:S01]  /*a37b0*/  @P2 STG.E [R10.64], R112 ;  /* 0x000000700a002986 */ /* 0x0003e2000c101904 */
[----:B------:R-:W-:Y:S02]  /*a37c0*/  IADD3 R15, R3, c[0x0][0x198], RZ ;  /* 0x00006600030f7a10 */ /* 0x000fe40007ffe0ff */
[----:B------:R-:W-:Y:S01]  /*a37d0*/  ISETP.LT.AND P2, PT, R251, c[0x0][0x178], !P1 ;  /* 0x00005e00fb007a0c */ /* 0x000fe20004f41270 */
[----:B------:R3:W-:Y:S01]  /*a37e0*/  @P0 STG.E [R12.64], R144 ;  /* 0x000000900c000986 */ /* 0x0007e2000c101904 */
[----:B------:R-:W-:-:S03]  /*a37f0*/  ISETP.LT.AND P1, PT, R250, c[0x0][0x178], !P1 ;  /* 0x00005e00fa007a0c */ /* 0x000fc60004f21270 */
[----:B------:R3:W-:Y:S01]  /*a3800*/  @P6 STG.E [R4.64], R113 ;  /* 0x0000007104006986 */ /* 0x0007e2000c101904 */
[----:B------:R-:W-:Y:S01]  /*a3810*/  ISETP.LT.AND P6, PT, R251, c[0x0][0x178], !P4 ;  /* 0x00005e00fb007a0c */ /* 0x000fe200067c1270 */
[----:B----4-:R-:W-:Y:S01]  /*a3820*/  IMAD.WIDE R8, R15, 0x4, R220 ;  /* 0x000000040f087825 */ /* 0x010fe200078e02dc */
[----:B------:R-:W-:-:S03]  /*a3830*/  ISETP.LT.AND P4, PT, R250, c[0x0][0x178], !P4 ;  /* 0x00005e00fa007a0c */ /* 0x000fc60006781270 */
[C---:B-1----:R-:W-:Y:S01]  /*a3840*/  IMAD.WIDE R10, R15.reuse, 0x4, R176 ;  /* 0x000000040f0a7825 */ /* 0x042fe200078e02b0 */
[----:B------:R-:W-:-:S03]  /*a3850*/  IADD3 R15, R15, c[0x0][0x198], RZ ;  /* 0x000066000f0f7a10 */ /* 0x000fc60007ffe0ff */
[----:B------:R-:W-:-:S04]  /*a3860*/  IMAD.WIDE R6, R3, 0x4, R176 ;  /* 0x0000000403067825 */ /* 0x000fc800078e02b0 */
[C---:B---3--:R-:W-:Y:S01]  /*a3870*/  IMAD.WIDE R12, R15.reuse, 0x4, R220 ;  /* 0x000000040f0c7825 */ /* 0x048fe200078e02dc */
[----:B------:R1:W-:Y:S03]  /*a3880*/  @P5 STG.E [R6.64], R145 ;  /* 0x0000009106005986 */ /* 0x0003e6000c101904 */
[----:B------:R-:W-:Y:S01]  /*a3890*/  IMAD.WIDE R4, R15, 0x4, R176 ;  /* 0x000000040f047825 */ /* 0x000fe200078e02b0 */
[----:B------:R3:W-:Y:S04]  /*a38a0*/  @P2 STG.E [R8.64], R142 ;  /* 0x0000008e08002986 */ /* 0x0007e8000c101904 */
[----:B------:R4:W-:Y:S04]  /*a38b0*/  @P1 STG.E [R10.64], R174 ;  /* 0x000000ae0a001986 */ /* 0x0009e8000c101904 */
[----:B------:R1:W-:Y:S01]  /*a38c0*/  @P6 STG.E [R12.64], R143 ;  /* 0x0000008f0c006986 */ /* 0x0003e2000c101904 */
[----:B------:R-:W-:-:S03]  /*a38d0*/  ISETP.GE.AND P0, PT, R17, c[0x0][0x17c], PT ;  /* 0x00005f0011007a0c */ /* 0x000fc60003f06270 */
[----:B------:R1:W-:Y:S04]  /*a38e0*/  @P4 STG.E [R4.64], R175 ;  /* 0x000000af04004986 */ /* 0x0003e8000c101904 */
[----:B------:R-:W4:Y:S01]  /*a38f0*/  LDL.LU R17, [R1+0x1e44] ;  /* 0x001e440001117983 */ /* 0x000f220000300800 */
[----:B------:R-:W-:-:S03]  /*a3900*/  ISETP.GE.AND P5, PT, R16, c[0x0][0x17c], PT ;  /* 0x00005f0010007a0c */ /* 0x000fc60003fa6270 */
[----:B------:R-:W4:Y:S01]  /*a3910*/  LDL.LU R16, [R1+0x1e40] ;  /* 0x001e400001107983 */ /* 0x000f220000300800 */
[----:B------:R-:W-:-:S03]  /*a3920*/  ISETP.GE.AND P1, PT, R14, c[0x0][0x17c], PT ;  /* 0x00005f000e007a0c */ /* 0x000fc60003f26270 */
[----:B------:R-:W4:Y:S01]  /*a3930*/  LDL.LU R14, [R1+0x1e3c] ;  /* 0x001e3c00010e7983 */ /* 0x000f220000300800 */
[----:B--2---:R-:W-:-:S03]  /*a3940*/  ISETP.GE.AND P4, PT, R0, c[0x0][0x17c], PT ;  /* 0x00005f0000007a0c */ /* 0x004fc60003f86270 */
[----:B------:R-:W2:Y:S01]  /*a3950*/  LDL.LU R0, [R1+0x1e38] ;  /* 0x001e380001007983 */ /* 0x000ea20000300800 */
[----:B------:R-:W-:Y:S02]  /*a3960*/  ISETP.LT.AND P2, PT, R251, c[0x0][0x178], !P3 ;  /* 0x00005e00fb007a0c */ /* 0x000fe40005f41270 */
[----:B------:R-:W-:Y:S01]  /*a3970*/  IADD3 R3, R15, c[0x0][0x198], RZ ;  /* 0x000066000f037a10 */ /* 0x000fe20007ffe0ff */
[----:B------:R-:W2:Y:S01]  /*a3980*/  LDL.LU R18, [R1+0x1e28] ;  /* 0x001e280001127983 */ /* 0x000ea20000300800 */
[----:B------:R-:W-:Y:S02]  /*a3990*/  ISETP.LT.AND P3, PT, R250, c[0x0][0x178], !P3 ;  /* 0x00005e00fa007a0c */ /* 0x000fe40005f61270 */
[----:B------:R-:W-:Y:S01]  /*a39a0*/  ISETP.LT.AND P6, PT, R251, c[0x0][0x178], !P0 ;  /* 0x00005e00fb007a0c */ /* 0x000fe200047c1270 */
[----:B-1----:R-:W-:-:S04]  /*a39b0*/  IMAD.WIDE R6, R3, 0x4, R220 ;  /* 0x0000000403067825 */ /* 0x002fc800078e02dc */
[C---:B---3--:R-:W-:Y:S01]  /*a39c0*/  IMAD.WIDE R8, R3.reuse, 0x4, R176 ;  /* 0x0000000403087825 */ /* 0x048fe200078e02b0 */
[----:B------:R-:W-:Y:S01]  /*a39d0*/  IADD3 R3, R3, c[0x0][0x198], RZ ;  /* 0x0000660003037a10 */ /* 0x000fe20007ffe0ff */
[----:B------:R1:W-:Y:S01]  /*a39e0*/  @P2 STG.E [R6.64], R138 ;  /* 0x0000008a06002986 */ /* 0x0003e2000c101904 */
[----:B------:R-:W-:-:S03]  /*a39f0*/  ISETP.LT.AND P0, PT, R250, c[0x0][0x178], !P0 ;  /* 0x00005e00fa007a0c */ /* 0x000fc60004701270 */
[----:B----4-:R-:W-:Y:S01]  /*a3a00*/  IMAD.WIDE R10, R3, 0x4, R220 ;  /* 0x00000004030a7825 */ /* 0x010fe200078e02dc */
[----:B------:R3:W-:Y:S01]  /*a3a10*/  @P3 STG.E [R8.64], R170 ;  /* 0x000000aa08003986 */ /* 0x0007e2000c101904 */
[----:B------:R-:W-:Y:S02]  /*a3a20*/  ISETP.LT.AND P3, PT, R251, c[0x0][0x178], !P5 ;  /* 0x00005e00fb007a0c */ /* 0x000fe40006f61270 */
[C---:B------:R-:W-:Y:S01]  /*a3a30*/  IMAD.WIDE R12, R3.reuse, 0x4, R176 ;  /* 0x00000004030c7825 */ /* 0x040fe200078e02b0 */
[C---:B------:R-:W-:Y:S01]  /*a3a40*/  ISETP.LT.AND P5, PT, R250.reuse, c[0x0][0x178], !P5 ;  /* 0x00005e00fa007a0c */ /* 0x040fe20006fa1270 */
[----:B------:R4:W-:Y:S01]  /*a3a50*/  @P6 STG.E [R10.64], R139 ;  /* 0x0000008b0a006986 */ /* 0x0009e2000c101904 */
[----:B------:R-:W-:Y:S02]  /*a3a60*/  IADD3 R3, R3, c[0x0][0x198], RZ ;  /* 0x0000660003037a10 */ /* 0x000fe40007ffe0ff */
[----:B------:R-:W-:Y:S02]  /*a3a70*/  ISETP.LT.AND P6, PT, R251, c[0x0][0x178], !P1 ;  /* 0x00005e00fb007a0c */ /* 0x000fe40004fc1270 */
[----:B------:R-:W-:-:S02]  /*a3a80*/  ISETP.LT.AND P1, PT, R250, c[0x0][0x178], !P1 ;  /* 0x00005e00fa007a0c */ /* 0x000fc40004f21270 */
[C---:B------:R-:W-:Y:S01]  /*a3a90*/  IADD3 R15, R3.reuse, c[0x0][0x198], RZ ;  /* 0x00006600030f7a10 */ /* 0x040fe20007ffe0ff */
[C---:B------:R-:W-:Y:S01]  /*a3aa0*/  IMAD.WIDE R4, R3.reuse, 0x4, R220 ;  /* 0x0000000403047825 */ /* 0x040fe200078e02dc */
[----:B------:R2:W-:Y:S03]  /*a3ab0*/  @P0 STG.E [R12.64], R171 ;  /* 0x000000ab0c000986 */ /* 0x0005e6000c101904 */
[----:B-1----:R-:W-:Y:S01]  /*a3ac0*/  IMAD.WIDE R6, R3, 0x4, R176 ;  /* 0x0000000403067825 */ /* 0x002fe200078e02b0 */
[----:B------:R-:W-:Y:S03]  /*a3ad0*/  @P3 STG.E [R4.64], R134 ;  /* 0x0000008604003986 */ /* 0x000fe6000c101904 */
[C---:B---3--:R-:W-:Y:S01]  /*a3ae0*/  IMAD.WIDE R8, R15.reuse, 0x4, R220 ;  /* 0x000000040f087825 */ /* 0x048fe200078e02dc */
[----:B------:R1:W-:Y:S03]  /*a3af0*/  @P5 STG.E [R6.64], R166 ;  /* 0x000000a606005986 */ /* 0x0003e6000c101904 */
[----:B----4-:R-:W-:Y:S01]  /*a3b00*/  IMAD.WIDE R10, R15, 0x4, R176 ;  /* 0x000000040f0a7825 */ /* 0x010fe200078e02b0 */
[----:B------:R3:W-:Y:S04]  /*a3b10*/  @P6 STG.E [R8.64], R135 ;  /* 0x0000008708006986 */ /* 0x0007e8000c101904 */
        /* <DEDUP_REMOVED lines=10> */
[----:B------:R-:W-:Y:S02]  /*a3bc0*/  IADD3 R15, R15, c[0x0][0x198], RZ ;  /* 0x000066000f0f7a10 */ /* 0x000fe40007ffe0ff */
[----:B------:R-:W-:-:S03]  /*a3bd0*/  ISETP.LT.AND P4, PT, R250, c[0x0][0x178], !P4 ;  /* 0x00005e00fa007a0c */ /* 0x000fc60006781270 */
[C-C-:B------:R-:W-:Y:S01]  /*a3be0*/  IMAD.WIDE R12, R15.reuse, 0x4, R220.reuse ;  /* 0x000000040f0c7825 */ /* 0x140fe200078e02dc */
[----:B------:R-:W-:Y:S02]  /*a3bf0*/  IADD3 R3, R15, c[0x0][0x198], RZ ;  /* 0x000066000f037a10 */ /* 0x000fe40007ffe0ff */
[C---:B------:R-:W-:Y:S02]  /*a3c00*/  ISETP.LT.AND P6, PT, R251.reuse, c[0x0][0x178], !P2 ;  /* 0x00005e00fb007a0c */ /* 0x040fe400057c1270 */
[C---:B------:R-:W-:Y:S01]  /*a3c10*/  ISETP.LT.AND P2, PT, R250.reuse, c[0x0][0x178], !P2 ;  /* 0x00005e00fa007a0c */ /* 0x040fe20005741270 */
[----:B------:R4:W-:Y:S01]  /*a3c20*/  @P3 STG.E [R12.64], R130 ;  /* 0x000000820c003986 */ /* 0x0009e2000c101904 */
[----:B------:R-:W-:Y:S01]  /*a3c30*/  ISETP.LT.AND P3, PT, R251, c[0x0][0x178], !P0 ;  /* 0x00005e00fb007a0c */ /* 0x000fe20004761270 */
[----:B-1----:R-:W-:Y:S01]  /*a3c40*/  IMAD.WIDE R6, R3, 0x4, R220 ;  /* 0x0000000403067825 */ /* 0x002fe200078e02dc */
[----:B------:R-:W-:-:S03]  /*a3c50*/  ISETP.LT.AND P0, PT, R250, c[0x0][0x178], !P0 ;  /* 0x00005e00fa007a0c */ /* 0x000fc60004701270 */
[C---:B---3--:R-:W-:Y:S01]  /*a3c60*/  IMAD.WIDE R8, R3.reuse, 0x4, R176 ;  /* 0x0000000403087825 */ /* 0x048fe200078e02b0 */
[----:B------:R-:W-:-:S03]  /*a3c70*/  IADD3 R3, R3, c[0x0][0x198], RZ ;  /* 0x0000660003037a10 */ /* 0x000fc60007ffe0ff */
[----:B------:R-:W-:-:S04]  /*a3c80*/  IMAD.WIDE R4, R15, 0x4, R176 ;  /* 0x000000040f047825 */ /* 0x000fc800078e02b0 */
[C---:B----4-:R-:W-:Y:S01]  /*a3c90*/  IMAD.WIDE R10, R3.reuse, 0x4, R220 ;  /* 0x00000004030a7825 */ /* 0x050fe200078e02dc */
[----:B------:R1:W-:Y:S03]  /*a3ca0*/  @P4 STG.E [R4.64], R162 ;  /* 0x000000a204004986 */ /* 0x0003e6000c101904 */
[----:B------:R-:W-:Y:S01]  /*a3cb0*/  IMAD.WIDE R12, R3, 0x4, R176 ;  /* 0x00000004030c7825 */ /* 0x000fe200078e02b0 */
[----:B------:R3:W-:Y:S01]  /*a3cc0*/  @P6 STG.E [R6.64], R131 ;  /* 0x0000008306006986 */ /* 0x0007e2000c101904 */
[----:B------:R-:W-:-:S03]  /*a3cd0*/  ISETP.LT.AND P6, PT, R251, c[0x0][0x178], !P5 ;  /* 0x00005e00fb007a0c */ /* 0x000fc60006fc1270 */
[----:B------:R4:W-:Y:S01]  /*a3ce0*/  @P2 STG.E [R8.64], R163 ;  /* 0x000000a308002986 */ /* 0x0009e2000c101904 */
[----:B------:R-:W-:Y:S02]  /*a3cf0*/  ISETP.LT.AND P5, PT, R250, c[0x0][0x178], !P5 ;  /* 0x00005e00fa007a0c */ /* 0x000fe40006fa1270 */
[----:B------:R-:W-:Y:S01]  /*a3d00*/  IADD3 R3, R3, c[0x0][0x198], RZ ;  /* 0x0000660003037a10 */ /* 0x000fe20007ffe0ff */
[----:B------:R3:W-:Y:S01]  /*a3d10*/  @P3 STG.E [R10.64], R126 ;  /* 0x0000007e0a003986 */ /* 0x0007e2000c101904 */
[----:B------:R-:W-:-:S03]  /*a3d20*/  ISETP.GE.AND P4, PT, R18, c[0x0][0x17c], PT ;  /* 0x00005f0012007a0c */ /* 0x000fc60003f86270 */
[----:B------:R2:W-:Y:S01]  /*a3d30*/  @P0 STG.E [R12.64], R158 ;  /* 0x0000009e0c000986 */ /* 0x0005e2000c101904 */
[----:B------:R-:W-:Y:S02]  /*a3d40*/  ISETP.LT.AND P0, PT, R251, c[0x0][0x178], !P1 ;  /* 0x00005e00fb007a0c */ /* 0x000fe40004f01270 */
[C---:B------:R-:W-:Y:S01]  /*a3d50*/  IADD3 R15, R3.reuse, c[0x0][0x198], RZ ;  /* 0x00006600030f7a10 */ /* 0x040fe20007ffe0ff */
[----:B------:R-:W2:Y:S01]  /*a3d60*/  LDL.LU R18, [R1+0x1e00] ;  /* 0x001e000001127983 */ /* 0x000ea20000300800 */
[----:B-1----:R-:W-:-:S03]  /*a3d70*/  IMAD.WIDE R4, R3, 0x4, R220 ;  /* 0x0000000403047825 */ /* 0x002fc600078e02dc */
[----:B------:R-:W2:Y:S01]  /*a3d80*/  LDL.LU R21, [R1+0x1df4] ;  /* 0x001df40001157983 */ /* 0x000ea20000300800 */
[----:B---3--:R-:W-:-:S04]  /*a3d90*/  IMAD.WIDE R6, R3, 0x4, R176 ;  /* 0x0000000403067825 */ /* 0x008fc800078e02b0 */
[C---:B----4-:R-:W-:Y:S01]  /*a3da0*/  IMAD.WIDE R8, R15.reuse, 0x4, R220 ;  /* 0x000000040f087825 */ /* 0x050fe200078e02dc */
[----:B------:R-:W-:Y:S04]  /*a3db0*/  @P6 STG.E [R4.64], R127 ;  /* 0x0000007f04006986 */ /* 0x000fe8000c101904 */
[----:B------:R-:W-:Y:S04]  /*a3dc0*/  @P5 STG.E [R6.64], R159 ;  /* 0x0000009f06005986 */ /* 0x000fe8000c101904 */
[----:B------:R1:W-:Y:S04]  /*a3dd0*/  @P0 STG.E [R8.64], R122 ;  /* 0x0000007a08000986 */ /* 0x0003e8000c101904 */
[----:B------:R-:W3:Y:S01]  /*a3de0*/  LDL.LU R20, [R1+0x1df0] ;  /* 0x001df00001147983 */ /* 0x000ee20000300800 */
[----:B------:R-:W-:Y:S01]  /*a3df0*/  ISETP.LT.AND P1, PT, R250, c[0x0][0x178], !P1 ;  /* 0x00005e00fa007a0c */ /* 0x000fe20004f21270 */
[----:B------:R-:W-:Y:S01]  /*a3e00*/  IMAD.WIDE R10, R15, 0x4, R176 ;  /* 0x000000040f0a7825 */ /* 0x000fe200078e02b0 */
[----:B------:R-:W-:Y:S01]  /*a3e10*/  ISETP.GE.AND P2, PT, R17, c[0x0][0x17c], PT ;  /* 0x00005f0011007a0c */ /* 0x000fe20003f46270 */
[----:B------:R-:W4:Y:S01]  /*a3e20*/  LDS.128 R4, [R2] ;  /* 0x0000000002047984 */ /* 0x000f220000000c00 */
[----:B--2---:R-:W-:-:S03]  /*a3e30*/  ISETP.GE.AND P0, PT, R0, c[0x0][0x17c], PT ;  /* 0x00005f0000007a0c */ /* 0x004fc60003f06270 */
[----:B------:R-:W2:Y:S01]  /*a3e40*/  LDL.LU R0, [R1+0x1dec] ;  /* 0x001dec0001007983 */ /* 0x000ea20000300800 */
[----:B------:R-:W-:Y:S02]  /*a3e50*/  ISETP.LT.AND P6, PT, R251, c[0x0][0x178], !P4 ;  /* 0x00005e00fb007a0c */ /* 0x000fe400067c1270 */
[----:B------:R-:W-:-:S03]  /*a3e60*/  IADD3 R3, R15, c[0x0][0x198], RZ ;  /* 0x000066000f037a10 */ /* 0x000fc60007ffe0ff */
[----:B------:R-:W-:Y:S01]  /*a3e70*/  @P1 STG.E [R10.64], R154 ;  /* 0x0000009a0a001986 */ /* 0x000fe2000c101904 */
[C---:B------:R-:W-:Y:S02]  /*a3e80*/  ISETP.LT.AND P4, PT, R250.reuse, c[0x0][0x178], !P4 ;  /* 0x00005e00fa007a0c */ /* 0x040fe40006781270 */
[----:B------:R-:W-:Y:S01]  /*a3e90*/  ISETP.LT.AND P1, PT, R251, c[0x0][0x178], !P2 ;  /* 0x00005e00fb007a0c */ /* 0x000fe20005721270 */
[----:B------:R-:W3:Y:S01]  /*a3ea0*/  LDL.LU R26, [R1+0x1de8] ;  /* 0x001de800011a7983 */ /* 0x000ee20000300800 */
[----:B------:R-:W-:Y:S02]  /*a3eb0*/  ISETP.LT.AND P2, PT, R250, c[0x0][0x178], !P2 ;  /* 0x00005e00fa007a0c */ /* 0x000fe40005741270 */
[C---:B------:R-:W-:Y:S01]  /*a3ec0*/  IADD3 R19, R3.reuse, c[0x0][0x198], RZ ;  /* 0x0000660003137a10 */ /* 0x040fe20007ffe0ff */
[C---:B------:R-:W-:Y:S01]  /*a3ed0*/  IMAD.WIDE R12, R3.reuse, 0x4, R220 ;  /* 0x00000004030c7825 */ /* 0x040fe200078e02dc */
[----:B------:R-:W-:Y:S01]  /*a3ee0*/  ISETP.GE.AND P5, PT, R14, c[0x0][0x17c], PT ;  /* 0x00005f000e007a0c */ /* 0x000fe20003fa6270 */
[----:B------:R-:W3:Y:S01]  /*a3ef0*/  LDL.LU R29, [R1+0x1dd8] ;  /* 0x001dd800011d7983 */ /* 0x000ee20000300800 */
[----:B------:R-:W-:Y:S01]  /*a3f00*/  ISETP.GE.AND P3, PT, R16, c[0x0][0x17c], PT ;  /* 0x00005f0010007a0c */ /* 0x000fe20003f66270 */
[----:B------:R-:W-:-:S04]  /*a3f10*/  IMAD.WIDE R14, R3, 0x4, R176 ;  /* 0x00000004030e7825 */ /* 0x000fc800078e02b0 */
[C---:B-1----:R-:W-:Y:S01]  /*a3f20*/  IMAD.WIDE R8, R19.reuse, 0x4, R220 ;  /* 0x0000000413087825 */ /* 0x042fe200078e02dc */
[----:B------:R1:W-:Y:S03]  /*a3f30*/  @P6 STG.E [R12.64], R123 ;  /* 0x0000007b0c006986 */ /* 0x0003e6000c101904 */
[C---:B------:R-:W-:Y:S01]  /*a3f40*/  IMAD.WIDE R16, R19.reuse, 0x4, R176 ;  /* 0x0000000413107825 */ /* 0x040fe200078e02b0 */
[----:B------:R4:W-:Y:S01]  /*a3f50*/  @P4 STG.E [R14.64], R155 ;  /* 0x0000009b0e004986 */ /* 0x0009e2000c101904 */
[----:B------:R-:W-:Y:S02]  /*a3f60*/  IADD3 R3, R19, c[0x0][0x198], RZ ;  /* 0x0000660013037a10 */ /* 0x000fe40007ffe0ff */
[----:B------:R-:W-:Y:S01]  /*a3f70*/  ISETP.LT.AND P6, PT, R251, c[0x0][0x178], !P3 ;  /* 0x00005e00fb007a0c */ /* 0x000fe20005fc1270 */
[----:B------:R-:W-:Y:S01]  /*a3f80*/  @P1 STG.E [R8.64], R118 ;  /* 0x0000007608001986 */ /* 0x000fe2000c101904 */
[----:B------:R-:W-:-:S03]  /*a3f90*/  ISETP.LT.AND P3, PT, R250, c[0x0][0x178], !P3 ;  /* 0x00005e00fa007a0c */ /* 0x000fc60005f61270 */
[----:B------:R2:W-:Y:S01]  /*a3fa0*/  @P2 STG.E [R16.64], R150 ;  /* 0x0000009610002986 */ /* 0x0005e2000c101904 */
[----:B------:R-:W-:Y:S01]  /*a3fb0*/  ISETP.LT.AND P2, PT, R251, c[0x0][0x178], !P5 ;  /* 0x00005e00fb007a0c */ /* 0x000fe20006f41270 */
[C---:B-1----:R-:W-:Y:S02]  /*a3fc0*/  IMAD.WIDE R12, R3.reuse, 0x4, R220 ;  /* 0x00000004030c7825 */ /* 0x042fe400078e02dc */
[----:B------:R-:W3:Y:S01]  /*a3fd0*/  LDL.LU R28, [R1+0x1dd4] ;  /* 0x001dd400011c7983 */ /* 0x000ee20000300800 */
[----:B------:R-:W-:Y:S01]  /*a3fe0*/  ISETP.GE.AND P4, PT, R18, c[0x0][0x17c], PT ;  /* 0x00005f0012007a0c */ /* 0x000fe20003f86270 */
[C---:B------:R-:W-:Y:S01]  /*a3ff0*/  IMAD.WIDE R18, R3.reuse, 0x4, R176 ;  /* 0x0000000403127825 */ /* 0x040fe200078e02b0 */
[----:B------:R-:W-:Y:S01]  /*a4000*/  IADD3 R3, R3, c[0x0][0x198], RZ ;  /* 0x0000660003037a10 */ /* 0x000fe20007ffe0ff */
[----:B------:R-:W-:Y:S04]  /*a4010*/  @P6 STG.E [R12.64], R119 ;  /* 0x000000770c006986 */ /* 0x000fe8000c101904 */
[----:B----4-:R-:W-:Y:S01]  /*a4020*/  IMAD.WIDE R14, R3, 0x4, R220 ;  /* 0x00000004030e7825 */ /* 0x010fe200078e02dc */
[----:B------:R1:W-:Y:S04]  /*a4030*/  @P3 STG.E [R18.64], R151 ;  /* 0x0000009712003986 */ /* 0x0003e8000c101904 */
[----:B------:R-:W-:Y:S01]  /*a4040*/  @P2 STG.E [R14.64], R114 ;  /* 0x000000720e002986 */ /* 0x000fe2000c101904 */
[----:B--2---:R-:W-:-:S03]  /*a4050*/  ISETP.GE.AND P2, PT, R0, c[0x0][0x17c], PT ;  /* 0x00005f0000007a0c */ /* 0x004fc60003f46270 */
[----:B------:R-:W2:Y:S01]  /*a4060*/  LDL.LU R0, [R1+0x1dd0] ;  /* 0x001dd00001007983 */ /* 0x000ea20000300800 */
[C---:B------:R-:W-:Y:S01]  /*a4070*/  ISETP.LT.AND P5, PT, R250.reuse, c[0x0][0x178], !P5 ;  /* 0x00005e00fa007a0c */ /* 0x040fe20006fa1270 */
[----:B------:R-:W-:Y:S01]  /*a4080*/  IMAD.WIDE R16, R3, 0x4, R176 ;  /* 0x0000000403107825 */ /* 0x000fe200078e02b0 */
[----:B------:R-:W-:Y:S01]  /*a4090*/  ISETP.LT.AND P6, PT, R251, c[0x0][0x178], !P0 ;  /* 0x00005e00fb007a0c */ /* 0x000fe200047c1270 */
[----:B------:R-:W4:Y:S01]  /*a40a0*/  LDL.LU R32, [R1+0x1dc4] ;  /* 0x001dc40001207983 */ /* 0x000f220000300800 */
[----:B------:R-:W-:Y:S02]  /*a40b0*/  IADD3 R23, R3, c[0x0][0x198], RZ ;  /* 0x0000660003177a10 */ /* 0x000fe40007ffe0ff */
[----:B------:R-:W-:Y:S01]  /*a40c0*/  ISETP.LT.AND P0, PT, R250, c[0x0][0x178], !P0 ;  /* 0x00005e00fa007a0c */ /* 0x000fe20004701270 */
[----:B------:R-:W4:Y:S01]  /*a40d0*/  LDL.LU R34, [R1+0x1dc0] ;  /* 0x001dc00001227983 */ /* 0x000f220000300800 */
[----:B------:R-:W-:-:S05]  /*a40e0*/  IADD3 R3, R23, c[0x0][0x198], RZ ;  /* 0x0000660017037a10 */ /* 0x000fca0007ffe0ff */
[----:B------:R-:W-:Y:S01]  /*a40f0*/  @P5 STG.E [R16.64], R146 ;  /* 0x0000009210005986 */ /* 0x000fe2000c101904 */
[----:B------:R-:W-:Y:S02]  /*a4100*/  ISETP.LT.AND P5, PT, R251, c[0x0][0x178], !P4 ;  /* 0x00005e00fb007a0c */ /* 0x000fe400067a1270 */
[----:B------:R-:W-:Y:S02]  /*a4110*/  ISETP.GE.AND P1, PT, R21, c[0x0][0x17c], PT ;  /* 0x00005f0015007a0c */ /* 0x000fe40003f26270 */
[----:B---3--:R-:W-:Y:S01]  /*a4120*/  ISETP.GE.AND P3, PT, R20, c[0x0][0x17c], PT ;  /* 0x00005f0014007a0c */ /* 0x008fe20003f66270 */
[----:B------:R-:W-:-:S04]  /*a4130*/  IMAD.WIDE R20, R23, 0x4, R220 ;  /* 0x0000000417147825 */ /* 0x000fc800078e02dc */
[----:B-1----:R-:W-:Y:S01]  /*a4140*/  IMAD.WIDE R18, R23, 0x4, R176 ;  /* 0x0000000417127825 */ /* 0x002fe200078e02b0 */
[----:B------:R-:W-:Y:S01]  /*a4150*/  ISETP.LT.AND P4, PT, R250, c[0x0][0x178], !P4 ;  /* 0x00005e00fa007a0c */ /* 0x000fe20006781270 */
[----:B------:R-:W3:Y:S02]  /*a4160*/  LDL.LU R37, [R1+0x1db0] ;  /* 0x001db00001257983 */ /* 0x000ee40000300800 */
[C---:B------:R-:W-:Y:S02]  /*a4170*/  IMAD.WIDE R22, R3.reuse, 0x4, R220 ;  /* 0x0000000403167825 */ /* 0x040fe400078e02dc */
[----:B------:R1:W-:Y:S02]  /*a4180*/  @P6 STG.E [R20.64], R115 ;  /* 0x0000007314006986 */ /* 0x0003e4000c101904 */
[C---:B------:R-:W-:Y:S01]  /*a4190*/  IMAD.WIDE R24, R3.reuse, 0x4, R176 ;  /* 0x0000000403187825 */ /* 0x040fe200078e02b0 */
[----:B------:R-:W-:Y:S01]  /*a41a0*/  IADD3 R3, R3, c[0x0][0x198], RZ ;  /* 0x0000660003037a10 */ /* 0x000fe20007ffe0ff */
[----:B------:R-:W-:Y:S01]  /*a41b0*/  @P0 STG.E [R18.64], R147 ;  /* 0x0000009312000986 */ /* 0x000fe2000c101904 */
[----:B------:R-:W-:-:S02]  /*a41c0*/  ISETP.LT.AND P6, PT, R251, c[0x0][0x178], !P1 ;  /* 0x00005e00fb007a0c */ /* 0x000fc40004fc1270 */
[----:B------:R-:W-:Y:S01]  /*a41d0*/  ISETP.LT.AND P1, PT, R250, c[0x0][0x178], !P1 ;  /* 0x00005e00fa007a0c */ /* 0x000fe20004f21270 */
[----:B------:R1:W-:Y:S01]  /*a41e0*/  @P5 STG.E [R22.64], R180 ;  /* 0x000000b416005986 */ /* 0x0003e2000c101904 */
[----:B------:R-:W-:Y:S02]  /*a41f0*/  ISETP.LT.AND P5, PT, R251, c[0x0][0x178], !P3 ;  /* 0x00005e00fb007a0c */ /* 0x000fe40005fa1270 */
[----:B------:R-:W-:Y:S01]  /*a4200*/  ISETP.GE.AND P0, PT, R26, c[0x0][0x17c], PT ;  /* 0x00005f001a007a0c */ /* 0x000fe20003f06270 */
[C---:B-1----:R-:W-:Y:S01]  /*a4210*/  IMAD.WIDE R20, R3.reuse, 0x4, R220 ;  /* 0x0000000403147825 */ /* 0x042fe200078e02dc */
[C---:B------:R-:W-:Y:S01]  /*a4220*/  LOP3.LUT R248, R2.reuse, 0x20, RZ, 0x3c, !PT ;  /* 0x0000002002f87812 */ /* 0x040fe200078e3cff */
[----:B------:R-:W-:Y:S02]  /*a4230*/  LDS.128 R16, [R252] ;  /* 0x00000000fc107984 */ /* 0x000fe40000000c00 */
[C---:B------:R-:W-:Y:S01]  /*a4240*/  IMAD.WIDE R26, R3.reuse, 0x4, R176 ;  /* 0x00000004031a7825 */ /* 0x040fe200078e02b0 */
[----:B------:R-:W-:Y:S01]  /*a4250*/  IADD3 R3, R3, c[0x0][0x198], RZ ;  /* 0x0000660003037a10 */ /* 0x000fe20007ffe0ff */
[----:B------:R1:W-:Y:S04]  /*a4260*/  @P4 STG.E [R24.64], R4 ;  /* 0x0000000418004986 */ /* 0x0003e8000c101904 */
[----:B------:R-:W-:Y:S01]  /*a4270*/  IMAD.WIDE R22, R3, 0x4, R220 ;  /* 0x0000000403167825 */ /* 0x000fe200078e02dc */
[----:B------:R-:W-:Y:S04]  /*a4280*/  @P6 STG.E [R20.64], R181 ;  /* 0x000000b514006986 */ /* 0x000fe8000c101904 */
[----:B------:R-:W-:Y:S04]  /*a4290*/  @P1 STG.E [R26.64], R5 ;  /* 0x000000051a001986 */ /* 0x000fe8000c101904 */
[----:B------:R-:W-:Y:S04]  /*a42a0*/  @P5 STG.E [R22.64], R188 ;  /* 0x000000bc16005986 */ /* 0x000fe8000c101904 */
[----:B------:R-:W2:Y:S01]  /*a42b0*/  LDS.128 R8, [R248] ;  /* 0x00000000f8087984 */ /* 0x000ea20000000c00 */
[----:B------:R-:W-:-:S02]  /*a42c0*/  LOP3.LUT R249, R2, 0x40, RZ, 0x3c, !PT ;  /* 0x0000004002f97812 */ /* 0x000fc400078e3cff */
[----:B------:R-:W-:Y:S01]  /*a42d0*/  ISETP.LT.AND P3, PT, R250, c[0x0][0x178], !P3 ;  /* 0x00005e00fa007a0c */ /* 0x000fe20005f61270 */
[----:B-1----:R-:W-:Y:S01]  /*a42e0*/  IMAD.WIDE R24, R3, 0x4, R176 ;  /* 0x0000000403187825 */ /* 0x002fe200078e02b0 */
[----:B------:R-:W-:Y:S01]  /*a42f0*/  ISETP.LT.AND P6, PT, R251, c[0x0][0x178], !P2 ;  /* 0x00005e00fb007a0c */ /* 0x000fe200057c1270 */
[----:B------:R-:W1:Y:S01]  /*a4300*/  LDS.128 R12, [R249] ;  /* 0x00000000f90c7984 */ /* 0x000e620000000c00 */
[----:B------:R-:W-:Y:S02]  /*a4310*/  IADD3 R31, R3, c[0x0][0x198], RZ ;  /* 0x00006600031f7a10 */ /* 0x000fe40007ffe0ff */
[----:B------:R-:W-:Y:S01]  /*a4320*/  ISETP.GE.AND P4, PT, R29, c[0x0][0x17c], PT ;  /* 0x00005f001d007a0c */ /* 0x000fe20003f86270 */
[----:B------:R-:W1:Y:S01]  /*a4330*/  LDS.128 R20, [R2+0x800] ;  /* 0x0008000002147984 */ /* 0x000e620000000c00 */
[----:B--2---:R-:W-:-:S03]  /*a4340*/  ISETP.GE.AND P5, PT, R0, c[0x0][0x17c], PT ;  /* 0x00005f0000007a0c */ /* 0x004fc60003fa6270 */
[----:B------:R-:W2:Y:S01]  /*a4350*/  LDL.LU R0, [R1+0x1dac] ;  /* 0x001dac0001007983 */ /* 0x000ea20000300800 */
[----:B------:R-:W-:-:S03]  /*a4360*/  ISETP.LT.AND P2, PT, R250, c[0x0][0x178], !P2 ;  /* 0x00005e00fa007a0c */ /* 0x000fc60005741270 */
[----:B------:R-:W-:Y:S01]  /*a4370*/  @P3 STG.E [R24.64], R8 ;  /* 0x0000000818003986 */ /* 0x000fe2000c101904 */
[----:B------:R-:W-:Y:S02]  /*a4380*/  ISETP.LT.AND P3, PT, R251, c[0x0][0x178], !P0 ;  /* 0x00005e00fb007a0c */ /* 0x000fe40004761270 */
[C---:B------:R-:W-:Y:S02]  /*a4390*/  IADD3 R3, R31.reuse, c[0x0][0x198], RZ ;  /* 0x000066001f037a10 */ /* 0x040fe40007ffe0ff */
[----:B------:R-:W-:Y:S01]  /*a43a0*/  ISETP.GE.AND P1, PT, R28, c[0x0][0x17c], PT ;  /* 0x00005f001c007a0c */ /* 0x000fe20003f26270 */
[----:B------:R-:W-:-:S04]  /*a43b0*/  IMAD.WIDE R28, R31, 0x4, R220 ;  /* 0x000000041f1c7825 */ /* 0x000fc800078e02dc */
[----:B------:R-:W-:Y:S01]  /*a43c0*/  IMAD.WIDE R4, R31, 0x4, R176 ;  /* 0x000000041f047825 */ /* 0x000fe200078e02b0 */
[C---:B------:R-:W-:Y:S01]  /*a43d0*/  ISETP.LT.AND P0, PT, R250.reuse, c[0x0][0x178], !P0 ;  /* 0x00005e00fa007a0c */ /* 0x040fe20004701270 */
[----:B------:R-:W3:Y:S02]  /*a43e0*/  LDL.LU R36, [R1+0x1da8] ;  /* 0x001da80001247983 */ /* 0x000ee40000300800 */
[----:B------:R-:W-:Y:S02]  /*a43f0*/  IMAD.WIDE R26, R3, 0x4, R220 ;  /* 0x00000004031a7825 */ /* 0x000fe400078e02dc */
[----:B------:R1:W-:Y:S01]  /*a4400*/  @P6 STG.E [R28.64], R189 ;  /* 0x000000bd1c006986 */ /* 0x0003e2000c101904 */
[----:B------:R-:W-:Y:S01]  /*a4410*/  ISETP.LT.AND P6, PT, R251, c[0x0][0x178], !P4 ;  /* 0x00005e00fb007a0c */ /* 0x000fe200067c1270 */
[C---:B------:R-:W-:Y:S01]  /*a4420*/  IMAD.WIDE R30, R3.reuse, 0x4, R176 ;  /* 0x00000004031e7825 */ /* 0x040fe200078e02b0 */
[----:B------:R-:W-:Y:S01]  /*a4430*/  ISETP.LT.AND P4, PT, R250, c[0x0][0x178], !P4 ;  /* 0x00005e00fa007a0c */ /* 0x000fe20006781270 */
[----:B------:R4:W-:Y:S01]  /*a4440*/  @P2 STG.E [R4.64], R9 ;  /* 0x0000000904002986 */ /* 0x0009e2000c101904 */
[----:B------:R-:W-:-:S03]  /*a4450*/  IADD3 R3, R3, c[0x0][0x198], RZ ;  /* 0x0000660003037a10 */ /* 0x000fc60007ffe0ff */
[----:B------:R-:W-:Y:S01]  /*a4460*/  @P3 STG.E [R26.64], R196 ;  /* 0x000000c41a003986 */ /* 0x000fe2000c101904 */
[----:B------:R-:W-:Y:S02]  /*a4470*/  ISETP.LT.AND P3, PT, R251, c[0x0][0x178], !P1 ;  /* 0x00005e00fb007a0c */ /* 0x000fe40004f61270 */
[----:B------:R-:W-:Y:S02]  /*a4480*/  ISETP.LT.AND P1, PT, R250, c[0x0][0x178], !P1 ;  /* 0x00005e00fa007a0c */ /* 0x000fe40004f21270 */
[C---:B------:R-:W-:Y:S01]  /*a4490*/  IADD3 R35, R3.reuse, c[0x0][0x198], RZ ;  /* 0x0000660003237a10 */ /* 0x040fe20007ffe0ff */
[C---:B-1----:R-:W-:Y:S01]  /*a44a0*/  IMAD.WIDE R28, R3.reuse, 0x4, R220 ;  /* 0x00000004031c7825 */ /* 0x042fe200078e02dc */
[----:B----4-:R-:W-:Y:S01]  /*a44b0*/  ISETP.GE.AND P2, PT, R32, c[0x0][0x17c], PT ;  /* 0x00005f0020007a0c */ /* 0x010fe20003f46270 */
[----:B------:R-:W1:Y:S02]  /*a44c0*/  LDS.128 R24, [R248+0x800] ;  /* 0x00080000f8187984 */ /* 0x000e640000000c00 */
[----:B------:R-:W-:-:S02]  /*a44d0*/  IMAD.WIDE R32, R3, 0x4, R176 ;  /* 0x0000000403207825 */ /* 0x000fc400078e02b0 */
[----:B------:R-:W-:Y:S02]  /*a44e0*/  @P0 STG.E [R30.64], R12 ;  /* 0x0000000c1e000986 */ /* 0x000fe4000c101904 */
[C---:B------:R-:W-:Y:S02]  /*a44f0*/  IMAD.WIDE R2, R35.reuse, 0x4, R220 ;  /* 0x0000000423027825 */ /* 0x040fe400078e02dc */
[----:B------:R-:W-:Y:S02]  /*a4500*/  @P6 STG.E [R28.64], R197 ;  /* 0x000000c51c006986 */ /* 0x000fe4000c101904 */
[----:B------:R-:W-:Y:S01]  /*a4510*/  IMAD.WIDE R4, R35, 0x4, R176 ;  /* 0x0000000423047825 */ /* 0x000fe200078e02b0 */
[----:B------:R-:W-:Y:S01]  /*a4520*/  ISETP.GE.AND P0, PT, R34, c[0x0][0x17c], PT ;  /* 0x00005f0022007a0c */ /* 0x000fe20003f06270 */
[----:B------:R4:W-:Y:S04]  /*a4530*/  @P4 STG.E [R32.64], R13 ;  /* 0x0000000d20004986 */ /* 0x0009e8000c101904 */
[----:B------:R1:W-:Y:S04]  /*a4540*/  @P3 STG.E [R2.64], R204 ;  /* 0x000000cc02003986 */ /* 0x0003e8000c101904 */
[----:B------:R-:W3:Y:S04]  /*a4550*/  LDL.LU R34, [R1+0x1d9c] ;  /* 0x001d9c0001227983 */ /* 0x000ee80000300800 */
[----:B------:R1:W-:Y:S04]  /*a4560*/  @P1 STG.E [R4.64], R16 ;  /* 0x0000001004001986 */ /* 0x0003e8000c101904 */
[----:B------:R-:W3:Y:S04]  /*a4570*/  LDL.LU R39, [R1+0x1d90] ;  /* 0x001d900001277983 */ /* 0x000ee80000300800 */
[----:B------:R-:W1:Y:S01]  /*a4580*/  LDS.128 R28, [R249+0x800] ;  /* 0x00080000f91c7984 */ /* 0x000e620000000c00 */
[----:B--2---:R-:W-:-:S03]  /*a4590*/  ISETP.GE.AND P1, PT, R0, c[0x0][0x17c], PT ;  /* 0x00005f0000007a0c */ /* 0x004fc60003f26270 */
[----:B------:R-:W2:Y:S01]  /*a45a0*/  LDL.LU R0, [R1+0x1d8c] ;  /* 0x001d8c0001007983 */ /* 0x000ea20000300800 */
[----:B------:R-:W-:Y:S02]  /*a45b0*/  ISETP.LT.AND P6, PT, R251, c[0x0][0x178], !P5 ;  /* 0x00005e00fb007a0c */ /* 0x000fe40006fc1270 */
[----:B------:R-:W-:Y:S02]  /*a45c0*/  IADD3 R35, R35, c[0x0][0x198], RZ ;  /* 0x0000660023237a10 */ /* 0x000fe40007ffe0ff */
[----:B------:R-:W-:Y:S02]  /*a45d0*/  ISETP.LT.AND P5, PT, R250, c[0x0][0x178], !P5 ;  /* 0x00005e00fa007a0c */ /* 0x000fe40006fa1270 */
[----:B------:R-:W-:Y:S01]  /*a45e0*/  ISETP.LT.AND P3, PT, R251, c[0x0][0x178], !P2 ;  /* 0x00005e00fb007a0c */ /* 0x000fe20005761270 */
[----:B------:R-:W-:-:S04]  /*a45f0*/  IMAD.WIDE R8, R35, 0x4, R220 ;  /* 0x0000000423087825 */ /* 0x000fc800078e02dc */
[C---:B----4-:R-:W-:Y:S01]  /*a4600*/  IMAD.WIDE R12, R35.reuse, 0x4, R176 ;  /* 0x00000004230c7825 */ /* 0x050fe200078e02b0 */
[----:B------:R-:W-:Y:S01]  /*a4610*/  IADD3 R35, R35, c[0x0][0x198], RZ ;  /* 0x0000660023237a10 */ /* 0x000fe20007ffe0ff */
[----:B------:R-:W-:Y:S01]  /*a4620*/  @P6 STG.E [R8.64], R205 ;  /* 0x000000cd08006986 */ /* 0x000fe2000c101904 */
[----:B------:R-:W-:-:S03]  /*a4630*/  ISETP.LT.AND P2, PT, R250, c[0x0][0x178], !P2 ;  /* 0x00005e00fa007a0c */ /* 0x000fc60005741270 */
[----:B-1----:R-:W-:Y:S01]  /*a4640*/  IMAD.WIDE R2, R35, 0x4, R220 ;  /* 0x0000000423027825 */ /* 0x002fe200078e02dc */
[----:B---3--:R-:W-:Y:S01]  /*a4650*/  ISETP.GE.AND P4, PT, R37, c[0x0][0x17c], PT ;  /* 0x00005f0025007a0c */ /* 0x008fe20003f86270 */
[----:B------:R1:W-:Y:S01]  /*a4660*/  @P5 STG.E [R12.64], R17 ;  /* 0x000000110c005986 */ /* 0x0003e2000c101904 */
[----:B------:R-:W-:Y:S01]  /*a4670*/  ISETP.LT.AND P5, PT, R251, c[0x0][0x178], !P0 ;  /* 0x00005e00fb007a0c */ /* 0x000fe200047a1270 */
[C---:B------:R-:W-:Y:S01]  /*a4680*/  IMAD.WIDE R4, R35.reuse, 0x4, R176 ;  /* 0x0000000423047825 */ /* 0x040fe200078e02b0 */
[C---:B------:R-:W-:Y:S01]  /*a4690*/  ISETP.LT.AND P6, PT, R250.reuse, c[0x0][0x178], !P0 ;  /* 0x00005e00fa007a0c */ /* 0x040fe200047c1270 */
[----:B------:R3:W-:Y:S01]  /*a46a0*/  @P3 STG.E [R2.64], R184 ;  /* 0x000000b802003986 */ /* 0x0007e2000c101904 */
[----:B------:R-:W-:Y:S02]  /*a46b0*/  IADD3 R35, R35, c[0x0][0x198], RZ ;  /* 0x0000660023237a10 */ /* 0x000fe40007ffe0ff */
[----:B------:R-:W-:Y:S02]  /*a46c0*/  ISETP.LT.AND P3, PT, R251, c[0x0][0x178], !P4 ;  /* 0x00005e00fb007a0c */ /* 0x000fe40006761270 */
[----:B------:R-:W-:-:S02]  /*a46d0*/  ISETP.LT.AND P4, PT, R250, c[0x0][0x178], !P4 ;  /* 0x00005e00fa007a0c */ /* 0x000fc40006781270 */
[C---:B-1----:R-:W-:Y:S01]  /*a46e0*/  IADD3 R17, R35.reuse, c[0x0][0x198], RZ ;  /* 0x0000660023117a10 */ /* 0x042fe20007ffe0ff */
[C---:B------:R-:W-:Y:S01]  /*a46f0*/  IMAD.WIDE R8, R35.reuse, 0x4, R220 ;  /* 0x0000000423087825 */ /* 0x040fe200078e02dc */
[----:B------:R1:W-:Y:S03]  /*a4700*/  @P2 STG.E [R4.64], R20 ;  /* 0x0000001404002986 */ /* 0x0003e6000c101904 */
[----:B------:R-:W-:Y:S01]  /*a4710*/  IMAD.WIDE R12, R35, 0x4, R176 ;  /* 0x00000004230c7825 */ /* 0x000fe200078e02b0 */
[----:B------:R4:W-:Y:S03]  /*a4720*/  @P5 STG.E [R8.64], R185 ;  /* 0x000000b908005986 */ /* 0x0009e6000c101904 */
[C---:B---3--:R-:W-:Y:S01]  /*a4730*/  IMAD.WIDE R2, R17.reuse, 0x4, R220 ;  /* 0x0000000411027825 */ /* 0x048fe200078e02dc */
[----:B------:R-:W-:Y:S01]  /*a4740*/  ISETP.GE.AND P0, PT, R36, c[0x0][0x17c], PT ;  /* 0x00005f0024007a0c */ /* 0x000fe20003f06270 */
[----:B------:R3:W-:Y:S02]  /*a4750*/  @P6 STG.E [R12.64], R21 ;  /* 0x000000150c006986 */ /* 0x0007e4000c101904 */
[----:B-1----:R-:W-:-:S02]  /*a4760*/  IMAD.WIDE R4, R17, 0x4, R176 ;  /* 0x0000000411047825 */ /* 0x002fc400078e02b0 */
[----:B------:R-:W3:Y:S04]  /*a4770*/  LDL.LU R36, [R1+0x1d84] ;  /* 0x001d840001247983 */ /* 0x000ee80000300800 */
[----:B------:R1:W-:Y:S04]  /*a4780*/  @P3 STG.E [R2.64], R192 ;  /* 0x000000c002003986 */ /* 0x0003e8000c101904 */
        /* <DEDUP_REMOVED lines=9> */
[----:B----4-:R-:W-:-:S04]  /*a4820*/  IMAD.WIDE R8, R37, 0x4, R220 ;  /* 0x0000000425087825 */ /* 0x010fc800078e02dc */
[C---:B---3--:R-:W-:Y:S01]  /*a4830*/  IMAD.WIDE R12, R37.reuse, 0x4, R176 ;  /* 0x00000004250c7825 */ /* 0x048fe200078e02b0 */
[----:B------:R-:W-:Y:S02]  /*a4840*/  IADD3 R37, R37, c[0x0][0x198], RZ ;  /* 0x0000660025257a10 */ /* 0x000fe40007ffe0ff */
[----:B------:R-:W-:Y:S01]  /*a4850*/  ISETP.GE.AND P2, PT, R34, c[0x0][0x17c], PT ;  /* 0x00005f0022007a0c */ /* 0x000fe20003f46270 */
[----:B------:R3:W-:Y:S02]  /*a4860*/  @P5 STG.E [R8.64], R193 ;  /* 0x000000c108005986 */ /* 0x0007e4000c101904 */
[----:B------:R-:W-:Y:S01]  /*a4870*/  IMAD.WIDE R16, R37, 0x4, R220 ;  /* 0x0000000425107825 */ /* 0x000fe200078e02dc */
[----:B------:R-:W-:Y:S01]  /*a4880*/  ISETP.GE.AND P6, PT, R39, c[0x0][0x17c], PT ;  /* 0x00005f0027007a0c */ /* 0x000fe20003fc6270 */
[----:B------:R4:W-:Y:S01]  /*a4890*/  @P1 STG.E [R12.64], R25 ;  /* 0x000000190c001986 */ /* 0x0009e2000c101904 */
[----:B------:R-:W-:Y:S02]  /*a48a0*/  ISETP.LT.AND P0, PT, R250, c[0x0][0x178], !P0 ;  /* 0x00005e00fa007a0c */ /* 0x000fe40004701270 */
[----:B------:R-:W-:Y:S01]  /*a48b0*/  IADD3 R21, R37, c[0x0][0x198], RZ ;  /* 0x0000660025157a10 */ /* 0x000fe20007ffe0ff */
[----:B------:R2:W-:Y:S01]  /*a48c0*/  @P3 STG.E [R16.64], R200 ;  /* 0x000000c810003986 */ /* 0x0005e2000c101904 */
[----:B------:R-:W-:-:S02]  /*a48d0*/  ISETP.LT.AND P5, PT, R251, c[0x0][0x178], !P2 ;  /* 0x00005e00fb007a0c */ /* 0x000fc400057a1270 */
[----:B------:R-:W-:Y:S01]  /*a48e0*/  ISETP.LT.AND P2, PT, R250, c[0x0][0x178], !P2 ;  /* 0x00005e00fa007a0c */ /* 0x000fe20005741270 */
[----:B-1----:R-:W-:Y:S01]  /*a48f0*/  IMAD.WIDE R2, R37, 0x4, R176 ;  /* 0x0000000425027825 */ /* 0x002fe200078e02b0 */
[----:B------:R-:W-:Y:S01]  /*a4900*/  ISETP.LT.AND P3, PT, R251, c[0x0][0x178], !P6 ;  /* 0x00005e00fb007a0c */ /* 0x000fe20007761270 */
[----:B------:R-:W1:Y:S02]  /*a4910*/  LDS.128 R32, [R252+0x800] ;  /* 0x00080000fc207984 */ /* 0x000e640000000c00 */
[----:B------:R-:W-:-:S04]  /*a4920*/  IMAD.WIDE R4, R21, 0x4, R220 ;  /* 0x0000000415047825 */ /* 0x000fc800078e02dc */
[C---:B---3--:R-:W-:Y:S01]  /*a4930*/  IMAD.WIDE R8, R21.reuse, 0x4, R176 ;  /* 0x0000000415087825 */ /* 0x048fe200078e02b0 */
[----:B------:R-:W-:Y:S01]  /*a4940*/  IADD3 R21, R21, c[0x0][0x198], RZ ;  /* 0x0000660015157a10 */ /* 0x000fe20007ffe0ff */
[----:B------:R3:W-:Y:S04]  /*a4950*/  @P0 STG.E [R2.64], R28 ;  /* 0x0000001c02000986 */ /* 0x0007e8000c101904 */
[----:B----4-:R-:W-:Y:S01]  /*a4960*/  IMAD.WIDE R12, R21, 0x4, R220 ;  /* 0x00000004150c7825 */ /* 0x010fe200078e02dc */
[----:B------:R4:W-:Y:S01]  /*a4970*/  @P5 STG.E [R4.64], R201 ;  /* 0x000000c904005986 */ /* 0x0009e2000c101904 */
[----:B------:R-:W-:-:S03]  /*a4980*/  ISETP.GE.AND P1, PT, R36, c[0x0][0x17c], PT ;  /* 0x00005f0024007a0c */ /* 0x000fc60003f26270 */
[----:B------:R1:W-:Y:S04]  /*a4990*/  @P2 STG.E [R8.64], R29 ;  /* 0x0000001d08002986 */ /* 0x0003e8000c101904 */
[----:B------:R-:W4:Y:S04]  /*a49a0*/  LDL.LU R36, [R1+0x1d4c] ;  /* 0x001d4c0001247983 */ /* 0x000f280000300800 */
[----:B------:R-:W-:Y:S04]  /*a49b0*/  @P3 STG.E [R12.64], R208 ;  /* 0x000000d00c003986 */ /* 0x000fe8000c101904 */
[----:B------:R-:W4:Y:S01]  /*a49c0*/  LDL.LU R24, [R1+0x1d40] ;  /* 0x001d400001187983 */ /* 0x000f220000300800 */
        /* <DEDUP_REMOVED lines=8> */
[----:B-1----:R1:W-:Y:S01]  /*a4a50*/  @P6 STG.E [R16.64], R32 ;  /* 0x0000002010006986 */ /* 0x0023e2000c101904 */
[----:B------:R-:W-:Y:S01]  /*a4a60*/  ISETP.LT.AND P6, PT, R251, c[0x0][0x178], !P1 ;  /* 0x00005e00fb007a0c */ /* 0x000fe20004fc1270 */
[C---:B---3--:R-:W-:Y:S01]  /*a4a70*/  IMAD.WIDE R2, R21.reuse, 0x4, R220 ;  /* 0x0000000415027825 */ /* 0x048fe200078e02dc */
[----:B------:R-:W-:Y:S02]  /*a4a80*/  ISETP.GE.AND P0, PT, R38, c[0x0][0x17c], PT ;  /* 0x00005f0026007a0c */ /* 0x000fe40003f06270 */
[----:B------:R-:W-:Y:S01]  /*a4a90*/  ISETP.GE.AND P2, PT, R20, c[0x0][0x17c], PT ;  /* 0x00005f0014007a0c */ /* 0x000fe20003f46270 */
[----:B----4-:R-:W-:Y:S01]  /*a4aa0*/  IMAD.WIDE R4, R21, 0x4, R176 ;  /* 0x0000000415047825 */ /* 0x010fe200078e02b0 */
[----:B------:R-:W3:Y:S03]  /*a4ab0*/  LDL.LU R20, [R1+0x1d24] ;  /* 0x001d240001147983 */ /* 0x000ee60000300800 */
[C---:B------:R-:W-:Y:S01]  /*a4ac0*/  IMAD.WIDE R8, R25.reuse, 0x4, R220 ;  /* 0x0000000419087825 */ /* 0x040fe200078e02dc */
[----:B------:R-:W-:Y:S01]  /*a4ad0*/  ISETP.LT.AND P1, PT, R250, c[0x0][0x178], !P1 ;  /* 0x00005e00fa007a0c */ /* 0x000fe20004f21270 */
[----:B------:R4:W-:Y:S01]  /*a4ae0*/  @P5 STG.E [R2.64], R209 ;  /* 0x000000d102005986 */ /* 0x0009e2000c101904 */
[----:B------:R-:W-:-:S02]  /*a4af0*/  IADD3 R21, R25, c[0x0][0x198], RZ ;  /* 0x0000660019157a10 */ /* 0x000fc40007ffe0ff */
[----:B------:R-:W-:Y:S01]  /*a4b00*/  ISETP.LT.AND P5, PT, R251, c[0x0][0x178], !P0 ;  /* 0x00005e00fb007a0c */ /* 0x000fe200047a1270 */
[----:B------:R4:W-:Y:S01]  /*a4b10*/  @P4 STG.E [R4.64], R33 ;  /* 0x0000002104004986 */ /* 0x0009e2000c101904 */
[----:B------:R-:W-:-:S03]  /*a4b20*/  ISETP.LT.AND P0, PT, R250, c[0x0][0x178], !P0 ;  /* 0x00005e00fa007a0c */ /* 0x000fc60004701270 */
[----:B------:R2:W-:Y:S01]  /*a4b30*/  @P6 STG.E [R8.64], R182 ;  /* 0x000000b608006986 */ /* 0x0005e2000c101904 */
[----:B------:R-:W-:Y:S01]  /*a4b40*/  ISETP.LT.AND P6, PT, R251, c[0x0][0x178], !P2 ;  /* 0x00005e00fb007a0c */ /* 0x000fe200057c1270 */
[C---:B-1----:R-:W-:Y:S02]  /*a4b50*/  IMAD.WIDE R16, R21.reuse, 0x4, R220 ;  /* 0x0000000415107825 */ /* 0x042fe400078e02dc */
[----:B------:R-:W3:Y:S02]  /*a4b60*/  LDL.LU R28, [R1+0x1d0c] ;  /* 0x001d0c00011c7983 */ /* 0x000ee40000300800 */
[C---:B----4-:R-:W-:Y:S01]  /*a4b70*/  IMAD.WIDE R2, R21.reuse, 0x4, R176 ;  /* 0x0000000415027825 */ /* 0x050fe200078e02b0 */
[----:B------:R-:W-:-:S03]  /*a4b80*/  IADD3 R21, R21, c[0x0][0x198], RZ ;  /* 0x0000660015157a10 */ /* 0x000fc60007ffe0ff */
[----:B------:R-:W-:-:S04]  /*a4b90*/  IMAD.WIDE R12, R25, 0x4, R176 ;  /* 0x00000004190c7825 */ /* 0x000fc800078e02b0 */
[----:B------:R-:W-:Y:S01]  /*a4ba0*/  IMAD.WIDE R4, R21, 0x4, R220 ;  /* 0x0000000415047825 */ /* 0x000fe200078e02dc */
[----:B------:R-:W-:Y:S04]  /*a4bb0*/  @P1 STG.E [R12.64], R6 ;  /* 0x000000060c001986 */ /* 0x000fe8000c101904 */
[----:B------:R-:W-:Y:S04]  /*a4bc0*/  @P5 STG.E [R16.64], R183 ;  /* 0x000000b710005986 */ /* 0x000fe8000c101904 */
[----:B------:R1:W-:Y:S01]  /*a4bd0*/  @P0 STG.E [R2.64], R7 ;  /* 0x0000000702000986 */ /* 0x0003e2000c101904 */
[----:B------:R-:W-:-:S03]  /*a4be0*/  ISETP.GE.AND P1, PT, R24, c[0x0][0x17c], PT ;  /* 0x00005f0018007a0c */ /* 0x000fc60003f26270 */
[----:B------:R4:W-:Y:S04]  /*a4bf0*/  @P6 STG.E [R4.64], R190 ;  /* 0x000000be04006986 */ /* 0x0009e8000c101904 */
[----:B------:R-:W3:Y:S01]  /*a4c00*/  LDL.LU R24, [R1+0x1d00] ;  /* 0x001d000001187983 */ /* 0x000ee20000300800 */
[----:B--2---:R-:W-:-:S03]  /*a4c10*/  ISETP.GE.AND P6, PT, R0, c[0x0][0x17c], PT ;  /* 0x00005f0000007a0c */ /* 0x004fc60003fc6270 */
[----:B------:R-:W2:Y:S01]  /*a4c20*/  LDL.LU R0, [R1+0x1cf0] ;  /* 0x001cf00001007983 */ /* 0x000ea20000300800 */
[C---:B------:R-:W-:Y:S02]  /*a4c30*/  ISETP.LT.AND P2, PT, R250.reuse, c[0x0][0x178], !P2 ;  /* 0x00005e00fa007a0c */ /* 0x040fe40005741270 */
[----:B------:R-:W-:Y:S02]  /*a4c40*/  ISETP.LT.AND P0, PT, R251, c[0x0][0x178], !P3 ;  /* 0x00005e00fb007a0c */ /* 0x000fe40005f01270 */
[----:B------:R-:W-:Y:S01]  /*a4c50*/  ISETP.LT.AND P3, PT, R250, c[0x0][0x178], !P3 ;  /* 0x00005e00fa007a0c */ /* 0x000fe20005f61270 */
[C---:B------:R-:W-:Y:S01]  /*a4c60*/  IMAD.WIDE R8, R21.reuse, 0x4, R176 ;  /* 0x0000000415087825 */ /* 0x040fe200078e02b0 */
[----:B------:R-:W-:Y:S02]  /*a4c70*/  IADD3 R25, R21, c[0x0][0x198], RZ ;  /* 0x0000660015197a10 */ /* 0x000fe40007ffe0ff */
[----:B------:R-:W-:-:S03]  /*a4c80*/  ISETP.GE.AND P4, PT, R36, c[0x0][0x17c], PT ;  /* 0x00005f0024007a0c */ /* 0x000fc60003f86270 */
[C---:B-1----:R-:W-:Y:S02]  /*a4c90*/  IMAD.WIDE R2, R25.reuse, 0x4, R220 ;  /* 0x0000000419027825 */ /* 0x042fe400078e02dc */
[----:B------:R-:W-:Y:S02]  /*a4ca0*/  @P2 STG.E [R8.64], R10 ;  /* 0x0000000a08002986 */ /* 0x000fe4000c101904 */
[----:B------:R-:W-:Y:S01]  /*a4cb0*/  IMAD.WIDE R6, R25, 0x4, R176 ;  /* 0x0000000419067825 */ /* 0x000fe200078e02b0 */
[----:B------:R-:W-:Y:S02]  /*a4cc0*/  ISETP.LT.AND P5, PT, R251, c[0x0][0x178], !P4 ;  /* 0x00005e00fb007a0c */ /* 0x000fe400067a1270 */
[----:B---3--:R-:W-:Y:S02]  /*a4cd0*/  ISETP.GE.AND P2, PT, R20, c[0x0][0x17c], PT ;  /* 0x00005f0014007a0c */ /* 0x008fe40003f46270 */
[----:B------:R-:W3:Y:S01]  /*a4ce0*/  LDL.LU R20, [R1+0x1ce0] ;  /* 0x001ce00001147983 */ /* 0x000ee20000300800 */
[----:B------:R-:W-:-:S02]  /*a4cf0*/  IADD3 R29, R25, c[0x0][0x198], RZ ;  /* 0x00006600191d7a10 */ /* 0x000fc40007ffe0ff */
[----:B------:R-:W-:Y:S01]  /*a4d00*/  ISETP.LT.AND P4, PT, R250, c[0x0][0x178], !P4 ;  /* 0x00005e00fa007a0c */ /* 0x000fe20006781270 */
[----:B------:R1:W-:Y:S04]  /*a4d10*/  @P0 STG.E [R2.64], R191 ;  /* 0x000000bf02000986 */ /* 0x0003e8000c101904 */
[----:B------:R-:W3:Y:S01]  /*a4d20*/  LDL.LU R16, [R1+0x1cd4] ;  /* 0x001cd40001107983 */ /* 0x000ee20000300800 */
[----:B------:R-:W-:-:S03]  /*a4d30*/  IMAD.WIDE R12, R29, 0x4, R220 ;  /* 0x000000041d0c7825 */ /* 0x000fc600078e02dc */
[----:B------:R1:W-:Y:S01]  /*a4d40*/  @P3 STG.E [R6.64], R11 ;  /* 0x0000000b06003986 */ /* 0x0003e2000c101904 */
[----:B------:R-:W-:Y:S01]  /*a4d50*/  ISETP.LT.AND P3, PT, R251, c[0x0][0x178], !P1 ;  /* 0x00005e00fb007a0c */ /* 0x000fe20004f61270 */
[C---:B----4-:R-:W-:Y:S01]  /*a4d60*/  IMAD.WIDE R4, R29.reuse, 0x4, R176 ;  /* 0x000000041d047825 */ /* 0x050fe200078e02b0 */
[----:B------:R-:W-:Y:S02]  /*a4d70*/  ISETP.LT.AND P1, PT, R250, c[0x0][0x178], !P1 ;  /* 0x00005e00fa007a0c */ /* 0x000fe40004f21270 */
[----:B------:R-:W-:Y:S01]  /*a4d80*/  IADD3 R29, R29, c[0x0][0x198], RZ ;  /* 0x000066001d1d7a10 */ /* 0x000fe20007ffe0ff */
[----:B------:R-:W-:Y:S04]  /*a4d90*/  @P5 STG.E [R12.64], R198 ;  /* 0x000000c60c005986 */ /* 0x000fe8000c101904 */
[C---:B-1----:R-:W-:Y:S01]  /*a4da0*/  IMAD.WIDE R2, R29.reuse, 0x4, R220 ;  /* 0x000000041d027825 */ /* 0x042fe200078e02dc */
[----:B------:R1:W-:Y:S03]  /*a4db0*/  @P4 STG.E [R4.64], R14 ;  /* 0x0000000e04004986 */ /* 0x0003e6000c101904 */
[----:B------:R-:W-:Y:S01]  /*a4dc0*/  IMAD.WIDE R6, R29, 0x4, R176 ;  /* 0x000000041d067825 */ /* 0x000fe200078e02b0 */
[----:B------:R4:W-:Y:S04]  /*a4dd0*/  @P3 STG.E [R2.64], R199 ;  /* 0x000000c702003986 */ /* 0x0009e8000c101904 */
[----:B------:R2:W-:Y:S04]  /*a4de0*/  @P1 STG.E [R6.64], R15 ;  /* 0x0000000f06001986 */ /* 0x0005e8000c101904 */
[----:B-1----:R-:W3:Y:S04]  /*a4df0*/  LDL.LU R14, [R1+0x1cbc] ;  /* 0x001cbc00010e7983 */ /* 0x002ee80000300800 */
[----:B------:R-:W3:Y:S01]  /*a4e00*/  LDL.LU R12, [R1+0x1cb0] ;  /* 0x001cb000010c7983 */ /* 0x000ee20000300800 */
[----:B--2---:R-:W-:-:S03]  /*a4e10*/  ISETP.GE.AND P1, PT, R0, c[0x0][0x17c], PT ;  /* 0x00005f0000007a0c */ /* 0x004fc60003f26270 */
[----:B------:R-:W2:Y:S01]  /*a4e20*/  LDL.LU R0, [R1+0x200c] ;  /* 0x00200c0001007983 */ /* 0x000ea20000300800 */
[----:B------:R-:W-:Y:S02]  /*a4e30*/  ISETP.LT.AND P5, PT, R251, c[0x0][0x178], !P6 ;  /* 0x00005e00fb007a0c */ /* 0x000fe400077a1270 */
[----:B------:R-:W-:Y:S02]  /*a4e40*/  IADD3 R17, R29, c[0x0][0x198], RZ ;  /* 0x000066001d117a10 */ /* 0x000fe40007ffe0ff */
[----:B------:R-:W-:Y:S02]  /*a4e50*/  ISETP.LT.AND P6, PT, R250, c[0x0][0x178], !P6 ;  /* 0x00005e00fa007a0c */ /* 0x000fe400077c1270 */
[----:B------:R-:W-:Y:S02]  /*a4e60*/  ISETP.LT.AND P4, PT, R251, c[0x0][0x178], !P2 ;  /* 0x00005e00fb007a0c */ /* 0x000fe40005781270 */
[C---:B------:R-:W-:Y:S01]  /*a4e70*/  IADD3 R13, R17.reuse, c[0x0][0x198], RZ ;  /* 0x00006600110d7a10 */ /* 0x040fe20007ffe0ff */
[----:B------:R-:W-:Y:S01]  /*a4e80*/  IMAD.WIDE R8, R17, 0x4, R220 ;  /* 0x0000000411087825 */ /* 0x000fe200078e02dc */
[----:B------:R-:W-:-:S03]  /*a4e90*/  ISETP.GE.AND P0, PT, R28, c[0x0][0x17c], PT ;  /* 0x00005f001c007a0c */ /* 0x000fc60003f06270 */
[----:B------:R-:W-:Y:S01]  /*a4ea0*/  IMAD.WIDE R4, R17, 0x4, R176 ;  /* 0x0000000411047825 */ /* 0x000fe200078e02b0 */
[----:B------:R-:W-:-:S03]  /*a4eb0*/  ISETP.GE.AND P3, PT, R24, c[0x0][0x17c], PT ;  /* 0x00005f0018007a0c */ /* 0x000fc60003f66270 */
[----:B------:R-:W-:Y:S01]  /*a4ec0*/  IMAD.WIDE R10, R13, 0x4, R220 ;  /* 0x000000040d0a7825 */ /* 0x000fe200078e02dc */
[----:B------:R-:W-:Y:S01]  /*a4ed0*/  @P5 STG.E [R8.64], R206 ;  /* 0x000000ce08005986 */ /* 0x000fe2000c101904 */
[C---:B------:R-:W-:Y:S02]  /*a4ee0*/  ISETP.LT.AND P2, PT, R250.reuse, c[0x0][0x178], !P2 ;  /* 0x00005e00fa007a0c */ /* 0x040fe40005741270 */
[----:B------:R-:W-:Y:S01]  /*a4ef0*/  ISETP.LT.AND P5, PT, R251, c[0x0][0x178], !P0 ;  /* 0x00005e00fb007a0c */ /* 0x000fe200047a1270 */
[----:B------:R1:W-:Y:S01]  /*a4f00*/  @P6 STG.E [R4.64], R18 ;  /* 0x0000001204006986 */ /* 0x0003e2000c101904 */
[----:B------:R-:W-:Y:S02]  /*a4f10*/  IADD3 R17, R13, c[0x0][0x198], RZ ;  /* 0x000066000d117a10 */ /* 0x000fe40007ffe0ff */
[C---:B------:R-:W-:Y:S01]  /*a4f20*/  ISETP.LT.AND P0, PT, R250.reuse, c[0x0][0x178], !P0 ;  /* 0x00005e00fa007a0c */ /* 0x040fe20004701270 */
[----:B------:R3:W-:Y:S01]  /*a4f30*/  @P4 STG.E [R10.64], R207 ;  /* 0x000000cf0a004986 */ /* 0x0007e2000c101904 */
[----:B------:R-:W-:Y:S01]  /*a4f40*/  ISETP.LT.AND P4, PT, R251, c[0x0][0x178], !P3 ;  /* 0x00005e00fb007a0c */ /* 0x000fe20005f81270 */
[----:B----4-:R-:W-:Y:S01]  /*a4f50*/  IMAD.WIDE R2, R13, 0x4, R176 ;  /* 0x000000040d027825 */ /* 0x010fe200078e02b0 */
[----:B------:R-:W-:-:S02]  /*a4f60*/  ISETP.LT.AND P6, PT, R250, c[0x0][0x178], !P3 ;  /* 0x00005e00fa007a0c */ /* 0x000fc40005fc1270 */
[C---:B------:R-:W-:Y:S01]  /*a4f70*/  IADD3 R13, R17.reuse, c[0x0][0x198], RZ ;  /* 0x00006600110d7a10 */ /* 0x040fe20007ffe0ff */
[----:B------:R-:W-:Y:S01]  /*a4f80*/  IMAD.WIDE R6, R17, 0x4, R220 ;  /* 0x0000000411067825 */ /* 0x000fe200078e02dc */
[----:B---3--:R-:W-:-:S03]  /*a4f90*/  ISETP.GE.AND P3, PT, R20, c[0x0][0x17c], PT ;  /* 0x00005f0014007a0c */ /* 0x008fc60003f66270 */
[----:B-1----:R-:W-:Y:S01]  /*a4fa0*/  IMAD.WIDE R4, R17, 0x4, R176 ;  /* 0x0000000411047825 */ /* 0x002fe200078e02b0 */
[----:B------:R1:W-:Y:S03]  /*a4fb0*/  @P2 STG.E [R2.64], R19 ;  /* 0x0000001302002986 */ /* 0x0003e6000c101904 */
[----:B------:R-:W-:Y:S01]  /*a4fc0*/  IMAD.WIDE R8, R13, 0x4, R220 ;  /* 0x000000040d087825 */ /* 0x000fe200078e02dc */
[----:B------:R-:W-:Y:S01]  /*a4fd0*/  @P5 STG.E [R6.64], R186 ;  /* 0x000000ba06005986 */ /* 0x000fe2000c101904 */
[----:B------:R-:W-:Y:S02]  /*a4fe0*/  ISETP.LT.AND P5, PT, R251, c[0x0][0x178], !P1 ;  /* 0x00005e00fb007a0c */ /* 0x000fe40004fa1270 */
[C---:B------:R-:W-:Y:S01]  /*a4ff0*/  IMAD.WIDE R10, R13.reuse, 0x4, R176 ;  /* 0x000000040d0a7825 */ /* 0x040fe200078e02b0 */
[----:B------:R-:W-:Y:S01]  /*a5000*/  IADD3 R13, R13, c[0x0][0x198], RZ ;  /* 0x000066000d0d7a10 */ /* 0x000fe20007ffe0ff */
[----:B------:R3:W-:Y:S01]  /*a5010*/  @P0 STG.E [R4.64], R22 ;  /* 0x0000001604000986 */ /* 0x0007e2000c101904 */
[----:B------:R-:W-:-:S02]  /*a5020*/  ISETP.GE.AND P2, PT, R16, c[0x0][0x17c], PT ;  /* 0x00005f0010007a0c */ /* 0x000fc40003f46270 */
[C---:B------:R-:W-:Y:S01]  /*a5030*/  ISETP.LT.AND P1, PT, R250.reuse, c[0x0][0x178], !P1 ;  /* 0x00005e00fa007a0c */ /* 0x040fe20004f21270 */
[----:B------:R4:W-:Y:S01]  /*a5040*/  @P4 STG.E [R8.64], R187 ;  /* 0x000000bb08004986 */ /* 0x0009e2000c101904 */
[----:B------:R-:W-:Y:S02]  /*a5050*/  ISETP.LT.AND P4, PT, R251, c[0x0][0x178], !P3 ;  /* 0x00005e00fb007a0c */ /* 0x000fe40005f81270 */
[----:B------:R-:W-:Y:S01]  /*a5060*/  ISETP.LT.AND P3, PT, R250, c[0x0][0x178], !P3 ;  /* 0x00005e00fa007a0c */ /* 0x000fe20005f61270 */
[----:B------:R4:W-:Y:S01]  /*a5070*/  @P6 STG.E [R10.64], R23 ;  /* 0x000000170a006986 */ /* 0x0009e2000c101904 */
[----:B------:R-:W-:Y:S02]  /*a5080*/  IADD3 R15, R13, c[0x0][0x198], RZ ;  /* 0x000066000d0f7a10 */ /* 0x000fe40007ffe0ff */
[----:B------:R-:W-:Y:S01]  /*a5090*/  ISETP.LT.AND P6, PT, R251, c[0x0][0x178], !P2 ;  /* 0x00005e00fb007a0c */ /* 0x000fe200057c1270 */
[----:B-1----:R-:W-:Y:S01]  /*a50a0*/  IMAD.WIDE R2, R13, 0x4, R220 ;  /* 0x000000040d027825 */ /* 0x002fe200078e02dc */
[----:B------:R-:W-:-:S03]  /*a50b0*/  IADD3 R17, R15, c[0x0][0x198], RZ ;  /* 0x000066000f117a10 */ /* 0x000fc60007ffe0ff */
[----:B---3--:R-:W-:Y:S01]  /*a50c0*/  IMAD.WIDE R4, R13, 0x4, R176 ;  /* 0x000000040d047825 */ /* 0x008fe200078e02b0 */
[----:B------:R1:W-:Y:S03]  /*a50d0*/  @P5 STG.E [R2.64], R194 ;  /* 0x000000c202005986 */ /* 0x0003e6000c101904 */
[----:B------:R-:W-:Y:S01]  /*a50e0*/  IMAD.WIDE R6, R15, 0x4, R220 ;  /* 0x000000040f067825 */ /* 0x000fe200078e02dc */
[----:B------:R-:W-:-:S03]  /*a50f0*/  ISETP.GE.AND P0, PT, R14, c[0x0][0x17c], PT ;  /* 0x00005f000e007a0c */ /* 0x000fc60003f06270 */
[----:B----4-:R-:W-:Y:S01]  /*a5100*/  IMAD.WIDE R8, R15, 0x4, R176 ;  /* 0x000000040f087825 */ /* 0x010fe200078e02b0 */
[----:B------:R3:W-:Y:S03]  /*a5110*/  @P1 STG.E [R4.64], R26 ;  /* 0x0000001a04001986 */ /* 0x0007e6000c101904 */
[C---:B------:R-:W-:Y:S01]  /*a5120*/  IMAD.WIDE R10, R17.reuse, 0x4, R220 ;  /* 0x00000004110a7825 */ /* 0x040fe200078e02dc */
[----:B------:R4:W-:Y:S01]  /*a5130*/  @P4 STG.E [R6.64], R195 ;  /* 0x000000c306004986 */ /* 0x0009e2000c101904 */
[----:B------:R-:W-:Y:S02]  /*a5140*/  ISETP.GE.AND P5, PT, R12, c[0x0][0x17c], PT ;  /* 0x00005f000c007a0c */ /* 0x000fe40003fa6270 */
[----:B------:R-:W-:Y:S01]  /*a5150*/  IADD3 R13, R17, c[0x0][0x198], RZ ;  /* 0x00006600110d7a10 */ /* 0x000fe20007ffe0ff */
[----:B------:R1:W-:Y:S01]  /*a5160*/  @P3 STG.E [R8.64], R27 ;  /* 0x0000001b08003986 */ /* 0x0003e2000c101904 */
[----:B------:R-:W-:-:S03]  /*a5170*/  ISETP.LT.AND P2, PT, R250, c[0x0][0x178], !P2 ;  /* 0x00005e00fa007a0c */ /* 0x000fc60005741270 */
[----:B------:R3:W-:Y:S01]  /*a5180*/  @P6 STG.E [R10.64], R202 ;  /* 0x000000ca0a006986 */ /* 0x0007e2000c101904 */
[C---:B------:R-:W-:Y:S02]  /*a5190*/  ISETP.LT.AND P6, PT, R251.reuse, c[0x0][0x178], !P0 ;  /* 0x00005e00fb007a0c */ /* 0x040fe400047c1270 */
[C---:B------:R-:W-:Y:S02]  /*a51a0*/  ISETP.LT.AND P0, PT, R250.reuse, c[0x0][0x178], !P0 ;  /* 0x00005e00fa007a0c */ /* 0x040fe40004701270 */
[----:B------:R-:W-:Y:S02]  /*a51b0*/  ISETP.LT.AND P4, PT, R251, c[0x0][0x178], !P5 ;  /* 0x00005e00fb007a0c */ /* 0x000fe40006f81270 */
[----:B------:R-:W-:Y:S02]  /*a51c0*/  IADD3 R15, R13, c[0x0][0x198], RZ ;  /* 0x000066000d0f7a10 */ /* 0x000fe40007ffe0ff */
[----:B------:R-:W-:Y:S01]  /*a51d0*/  ISETP.LT.AND P5, PT, R250, c[0x0][0x178], !P5 ;  /* 0x00005e00fa007a0c */ /* 0x000fe20006fa1270 */
[----:B-1----:R-:W-:Y:S01]  /*a51e0*/  IMAD.WIDE R2, R17, 0x4, R176 ;  /* 0x0000000411027825 */ /* 0x002fe200078e02b0 */
[----:B------:R-:W-:-:S03]  /*a51f0*/  IADD3 R17, R15, c[0x0][0x198], RZ ;  /* 0x000066000f117a10 */ /* 0x000fc60007ffe0ff */
[C---:B---3--:R-:W-:Y:S01]  /*a5200*/  IMAD.WIDE R4, R13.reuse, 0x4, R220 ;  /* 0x000000040d047825 */ /* 0x048fe200078e02dc */
[----:B------:R1:W-:Y:S03]  /*a5210*/  @P2 STG.E [R2.64], R30 ;  /* 0x0000001e02002986 */ /* 0x0003e6000c101904 */
[----:B----4-:R-:W-:Y:S01]  /*a5220*/  IMAD.WIDE R6, R13, 0x4, R176 ;  /* 0x000000040d067825 */ /* 0x010fe200078e02b0 */
[----:B------:R1:W-:Y:S03]  /*a5230*/  @P6 STG.E [R4.64], R203 ;  /* 0x000000cb04006986 */ /* 0x0003e6000c101904 */
[C---:B------:R-:W-:Y:S01]  /*a5240*/  IMAD.WIDE R8, R15.reuse, 0x4, R220 ;  /* 0x000000040f087825 */ /* 0x040fe200078e02dc */
[----:B------:R1:W-:Y:S03]  /*a5250*/  @P0 STG.E [R6.64], R31 ;  /* 0x0000001f06000986 */ /* 0x0003e6000c101904 */
[----:B------:R-:W-:Y:S01]  /*a5260*/  IMAD.WIDE R10, R15, 0x4, R176 ;  /* 0x000000040f0a7825 */ /* 0x000fe200078e02b0 */
[----:B------:R1:W-:Y:S03]  /*a5270*/  @P4 STG.E [R8.64], R210 ;  /* 0x000000d208004986 */ /* 0x0003e6000c101904 */
[C---:B------:R-:W-:Y:S01]  /*a5280*/  IMAD.WIDE R220, R17.reuse, 0x4, R220 ;  /* 0x0000000411dc7825 */ /* 0x040fe200078e02dc */
[----:B------:R1:W-:Y:S03]  /*a5290*/  @P5 STG.E [R10.64], R34 ;  /* 0x000000220a005986 */ /* 0x0003e6000c101904 */
[----:B------:R-:W-:Y:S01]  /*a52a0*/  IMAD.WIDE R176, R17, 0x4, R176 ;  /* 0x0000000411b07825 */ /* 0x000fe200078e02b0 */
[----:B--2---:R-:W-:-:S04]  /*a52b0*/  ISETP.GE.AND P1, PT, R0, c[0x0][0x17c], PT ;  /* 0x00005f0000007a0c */ /* 0x004fc80003f26270 */
[----:B------:R-:W-:Y:S02]  /*a52c0*/  ISETP.LT.AND P3, PT, R251, c[0x0][0x178], !P1 ;  /* 0x00005e00fb007a0c */ /* 0x000fe40004f61270 */
[----:B------:R-:W-:-:S11]  /*a52d0*/  ISETP.LT.AND P1, PT, R250, c[0x0][0x178], !P1 ;  /* 0x00005e00fa007a0c */ /* 0x000fd60004f21270 */
[----:B------:R1:W-:Y:S02]  /*a52e0*/  @P3 STG.E [R220.64], R211 ;  /* 0x000000d3dc003986 */ /* 0x0003e4000c101904 */
[----:B------:R-:W-:Y:S05]  /*a52f0*/  @!P1 EXIT ;  /* 0x000000000000994d */ /* 0x000fea0003800000 */
[----:B------:R-:W-:Y:S01]  /*a5300*/  STG.E [R176.64], R35 ;  /* 0x00000023b0007986 */ /* 0x000fe2000c101904 */
[----:B------:R-:W-:Y:S05]  /*a5310*/  EXIT ;  /* 0x000000000000794d */ /* 0x000fea0003800000 */
.L_x_2:
[----:B------:R-:W-:-:S00]  /*a5320*/  BRA `(.L_x_2) ;  /* 0xfffffff000007947 */ /* 0x000fc0000383ffff */
[----:B------:R-:W-:-:S00]  /*a5330*/  NOP ;  /* 0x0000000000007918 */ /* 0x000fc00000000000 */
        /* <DEDUP_REMOVED lines=12> */
.L_x_3:


//--------------------- .nv.shared.matmul_kernel  --------------------------
	.section	.nv.shared.matmul_kernel,"aw",@nobits
	.sectionflags	@""
	.align	16
